	.target	sm_100a

	.elftype	@"ET_EXEC"


//--------------------- .note.nv.tkinfo           --------------------------
	.section	.note.nv.tkinfo,"",@"SHT_NOTE"
	.sectionflags	@"SHF_NOTE_NV_TKINFO"
	.tkinfo
        /*0018*/ 	.word	0x00000002
        /*0030*/ 	.string	""
        /*0030*/ 	.string	"ptxas"
        /*0030*/ 	.string	"Cuda compilation tools, release 13.0, V13.0.88"
        /*0030*/ 	.string	"Build cuda_13.0.r13.0/compiler.36424714_0"
        /*0030*/ 	.string	"-arch sm_100a -m 64 "



//--------------------- .note.nv.cuinfo           --------------------------
	.section	.note.nv.cuinfo,"",@"SHT_NOTE"
	.sectionflags	@"SHF_NOTE_NV_CUINFO"
        /*0018*/ 	.short	0x0002
        /*001a*/ 	.short	0x0064
        /*001c*/ 	.short	0x0082
	.zero		2


//--------------------- .nv.info                  --------------------------
	.section	.nv.info,"",@"SHT_CUDA_INFO"
	.align	4


	//----- nvinfo : EIATTR_REGCOUNT
	.align		4
        /*0000*/ 	.byte	0x04, 0x2f
        /*0002*/ 	.short	(.L_38 - .L_37)
	.align		4
.L_37:
        /*0004*/ 	.word	index@(_ZN2at6native60_GLOBAL__N__fdc43544_27_DistributionRandomKernel_cu_f88cee4443distribution_elementwise_grid_stride_kernelImLi2EZZZNS0_9templates4cuda21random_from_to_kernelIPNS_17CUDAGeneratorImplEEEvRNS_18TensorIteratorBaseEmlT_ENKUlvE_clEvENKUlvE_clEvEUlP24curandStatePhilox4_32_10E_ZNS1_27distribution_nullary_kernelIhm10ulonglong2S7_SF_ZZZS5_IS7_EvS9_mlSA_ENKSB_clEvENKSC_clEvEUlmE_EEvS9_T2_RKT3_T4_EUlimE_EEvlNS_15PhiloxCudaStateET1_SJ_)
        /*0008*/ 	.word	0x00000038


	//----- nvinfo : EIATTR_FRAME_SIZE
	.align		4
.L_38:
        /*000c*/ 	.byte	0x04, 0x11
        /*000e*/ 	.short	(.L_40 - .L_39)
	.align		4
.L_39:
        /*0010*/ 	.word	index@($__internal_159_$__cuda_sm20_rem_u64)
        /*0014*/ 	.word	0x00000000


	//----- nvinfo : EIATTR_FRAME_SIZE
	.align		4
.L_40:
        /*0018*/ 	.byte	0x04, 0x11
        /*001a*/ 	.short	(.L_42 - .L_41)
	.align		4
.L_41:
        /*001c*/ 	.word	index@($__internal_158_$__cuda_sm20_div_s64)
        /*0020*/ 	.word	0x00000000


	//----- nvinfo : EIATTR_FRAME_SIZE
	.align		4
.L_42:
        /*0024*/ 	.byte	0x04, 0x11
        /*0026*/ 	.short	(.L_44 - .L_43)
	.align		4
.L_43:
        /*0028*/ 	.word	index@(_ZN2at6native60_GLOBAL__N__fdc43544_27_DistributionRandomKernel_cu_f88cee4443distribution_elementwise_grid_stride_kernelImLi2EZZZNS0_9templates4cuda21random_from_to_kernelIPNS_17CUDAGeneratorImplEEEvRNS_18TensorIteratorBaseEmlT_ENKUlvE_clEvENKUlvE_clEvEUlP24curandStatePhilox4_32_10E_ZNS1_27distribution_nullary_kernelIhm10ulonglong2S7_SF_ZZZS5_IS7_EvS9_mlSA_ENKSB_clEvENKSC_clEvEUlmE_EEvS9_T2_RKT3_T4_EUlimE_EEvlNS_15PhiloxCudaStateET1_SJ_)
        /*002c*/ 	.word	0x00000000


	//----- nvinfo : EIATTR_REGCOUNT
	.align		4
.L_44:
        /*0030*/ 	.byte	0x04, 0x2f
        /*0032*/ 	.short	(.L_46 - .L_45)
	.align		4
.L_45:
        /*0034*/ 	.word	index@(_ZN2at6native60_GLOBAL__N__fdc43544_27_DistributionRandomKernel_cu_f88cee4443distribution_elementwise_grid_stride_kernelImLi2EZZZNS0_9templates4cuda21random_from_to_kernelIPNS_17CUDAGeneratorImplEEEvRNS_18TensorIteratorBaseEmlT_ENKUlvE_clEvENKUlvE_clEvEUlP24curandStatePhilox4_32_10E_ZNS1_27distribution_nullary_kernelIhm10ulonglong2S7_SF_ZZZS5_IS7_EvS9_mlSA_ENKSB_clEvENKSC_clEvEUlmE_EEvS9_T2_RKT3_T4_EUlimE0_EEvlNS_15PhiloxCudaStateET1_SJ_)
        /*0038*/ 	.word	0x00000038


	//----- nvinfo : EIATTR_FRAME_SIZE
	.align		4
.L_46:
        /*003c*/ 	.byte	0x04, 0x11
        /*003e*/ 	.short	(.L_48 - .L_47)
	.align		4
.L_47:
        /*0040*/ 	.word	index@($__internal_157_$__cuda_sm20_rem_u64)
        /*0044*/ 	.word	0x00000000


	//----- nvinfo : EIATTR_FRAME_SIZE
	.align		4
.L_48:
        /*0048*/ 	.byte	0x04, 0x11
        /*004a*/ 	.short	(.L_50 - .L_49)
	.align		4
.L_49:
        /*004c*/ 	.word	index@($__internal_156_$__cuda_sm20_div_s64)
        /*0050*/ 	.word	0x00000000


	//----- nvinfo : EIATTR_FRAME_SIZE
	.align		4
.L_50:
        /*0054*/ 	.byte	0x04, 0x11
        /*0056*/ 	.short	(.L_52 - .L_51)
	.align		4
.L_51:
        /*0058*/ 	.word	index@(_ZN2at6native60_GLOBAL__N__fdc43544_27_DistributionRandomKernel_cu_f88cee4443distribution_elementwise_grid_stride_kernelImLi2EZZZNS0_9templates4cuda21random_from_to_kernelIPNS_17CUDAGeneratorImplEEEvRNS_18TensorIteratorBaseEmlT_ENKUlvE_clEvENKUlvE_clEvEUlP24curandStatePhilox4_32_10E_ZNS1_27distribution_nullary_kernelIhm10ulonglong2S7_SF_ZZZS5_IS7_EvS9_mlSA_ENKSB_clEvENKSC_clEvEUlmE_EEvS9_T2_RKT3_T4_EUlimE0_EEvlNS_15PhiloxCudaStateET1_SJ_)
        /*005c*/ 	.word	0x00000000


	//----- nvinfo : EIATTR_REGCOUNT
	.align		4
.L_52:
        /*0060*/ 	.byte	0x04, 0x2f
        /*0062*/ 	.short	(.L_54 - .L_53)
	.align		4
.L_53:
        /*0064*/ 	.word	index@(_ZN2at6native60_GLOBAL__N__fdc43544_27_DistributionRandomKernel_cu_f88cee4443distribution_elementwise_grid_stride_kernelIjLi4EZZZNS0_9templates4cuda21random_from_to_kernelIPNS_17CUDAGeneratorImplEEEvRNS_18TensorIteratorBaseEmlT_ENKUlvE_clEvENKUlvE_clEvEUlP24curandStatePhilox4_32_10E0_ZNS1_27distribution_nullary_kernelIhj5uint4S7_SF_ZZZS5_IS7_EvS9_mlSA_ENKSB_clEvENKSC_clEvEUljE_EEvS9_T2_RKT3_T4_EUlijE_EEvlNS_15PhiloxCudaStateET1_SJ_)
        /*0068*/ 	.word	0x0000003c


	//----- nvinfo : EIATTR_FRAME_SIZE
	.align		4
.L_54:
        /*006c*/ 	.byte	0x04, 0x11
        /*006e*/ 	.short	(.L_56 - .L_55)
	.align		4
.L_55:
        /*0070*/ 	.word	index@($__internal_155_$__cuda_sm20_rem_u64)
        /*0074*/ 	.word	0x00000000


	//----- nvinfo : EIATTR_FRAME_SIZE
	.align		4
.L_56:
        /*0078*/ 	.byte	0x04, 0x11
        /*007a*/ 	.short	(.L_58 - .L_57)
	.align		4
.L_57:
        /*007c*/ 	.word	index@($__internal_154_$__cuda_sm20_div_s64)
        /*0080*/ 	.word	0x00000000


	//----- nvinfo : EIATTR_FRAME_SIZE
	.align		4
.L_58:
        /*0084*/ 	.byte	0x04, 0x11
        /*0086*/ 	.short	(.L_60 - .L_59)
	.align		4
.L_59:
        /*0088*/ 	.word	index@(_ZN2at6native60_GLOBAL__N__fdc43544_27_DistributionRandomKernel_cu_f88cee4443distribution_elementwise_grid_stride_kernelIjLi4EZZZNS0_9templates4cuda21random_from_to_kernelIPNS_17CUDAGeneratorImplEEEvRNS_18TensorIteratorBaseEmlT_ENKUlvE_clEvENKUlvE_clEvEUlP24curandStatePhilox4_32_10E0_ZNS1_27distribution_nullary_kernelIhj5uint4S7_SF_ZZZS5_IS7_EvS9_mlSA_ENKSB_clEvENKSC_clEvEUljE_EEvS9_T2_RKT3_T4_EUlijE_EEvlNS_15PhiloxCudaStateET1_SJ_)
        /*008c*/ 	.word	0x00000000


	//----- nvinfo : EIATTR_REGCOUNT
	.align		4
.L_60:
        /*0090*/ 	.byte	0x04, 0x2f
        /*0092*/ 	.short	(.L_62 - .L_61)
	.align		4
.L_61:
        /*0094*/ 	.word	index@(_ZN2at6native60_GLOBAL__N__fdc43544_27_DistributionRandomKernel_cu_f88cee4443distribution_elementwise_grid_stride_kernelIjLi4EZZZNS0_9templates4cuda21random_from_to_kernelIPNS_17CUDAGeneratorImplEEEvRNS_18TensorIteratorBaseEmlT_ENKUlvE_clEvENKUlvE_clEvEUlP24curandStatePhilox4_32_10E0_ZNS1_27distribution_nullary_kernelIhj5uint4S7_SF_ZZZS5_IS7_EvS9_mlSA_ENKSB_clEvENKSC_clEvEUljE_EEvS9_T2_RKT3_T4_EUlijE0_EEvlNS_15PhiloxCudaStateET1_SJ_)
        /*0098*/ 	.word	0x00000032


	//----- nvinfo : EIATTR_FRAME_SIZE
	.align		4
.L_62:
        /*009c*/ 	.byte	0x04, 0x11
        /*009e*/ 	.short	(.L_64 - .L_63)
	.align		4
.L_63:
        /*00a0*/ 	.word	index@($__internal_153_$__cuda_sm20_rem_u64)
        /*00a4*/ 	.word	0x00000000


	//----- nvinfo : EIATTR_FRAME_SIZE
	.align		4
.L_64:
        /*00a8*/ 	.byte	0x04, 0x11
        /*00aa*/ 	.short	(.L_66 - .L_65)
	.align		4
.L_65:
        /*00ac*/ 	.word	index@($__internal_152_$__cuda_sm20_div_s64)
        /*00b0*/ 	.word	0x00000000


	//----- nvinfo : EIATTR_FRAME_SIZE
	.align		4
.L_66:
        /*00b4*/ 	.byte	0x04, 0x11
        /*00b6*/ 	.short	(.L_68 - .L_67)
	.align		4
.L_67:
        /*00b8*/ 	.word	index@(_ZN2at6native60_GLOBAL__N__fdc43544_27_DistributionRandomKernel_cu_f88cee4443distribution_elementwise_grid_stride_kernelIjLi4EZZZNS0_9templates4cuda21random_from_to_kernelIPNS_17CUDAGeneratorImplEEEvRNS_18TensorIteratorBaseEmlT_ENKUlvE_clEvENKUlvE_clEvEUlP24curandStatePhilox4_32_10E0_ZNS1_27distribution_nullary_kernelIhj5uint4S7_SF_ZZZS5_IS7_EvS9_mlSA_ENKSB_clEvENKSC_clEvEUljE_EEvS9_T2_RKT3_T4_EUlijE0_EEvlNS_15PhiloxCudaStateET1_SJ_)
        /*00bc*/ 	.word	0x00000000


	//----- nvinfo : EIATTR_REGCOUNT
	.align		4
.L_68:
        /*00c0*/ 	.byte	0x04, 0x2f
        /*00c2*/ 	.short	(.L_70 - .L_69)
	.align		4
.L_69:
        /*00c4*/ 	.word	index@(_ZN2at6native60_GLOBAL__N__fdc43544_27_DistributionRandomKernel_cu_f88cee4443distribution_elementwise_grid_stride_kernelImLi2EZZZNS0_9templates4cuda21random_from_to_kernelIPNS_17CUDAGeneratorImplEEEvRNS_18TensorIteratorBaseEmlT_ENKUlvE_clEvENKUlvE0_clEvEUlP24curandStatePhilox4_32_10E_ZNS1_27distribution_nullary_kernelIam10ulonglong2S7_SF_ZZZS5_IS7_EvS9_mlSA_ENKSB_clEvENKSC_clEvEUlmE_EEvS9_T2_RKT3_T4_EUlimE_EEvlNS_15PhiloxCudaStateET1_SJ_)
        /*00c8*/ 	.word	0x00000038


	//----- nvinfo : EIATTR_FRAME_SIZE
	.align		4
.L_70:
        /*00cc*/ 	.byte	0x04, 0x11
        /*00ce*/ 	.short	(.L_72 - .L_71)
	.align		4
.L_71:
        /*00d0*/ 	.word	index@($__internal_151_$__cuda_sm20_rem_u64)
        /*00d4*/ 	.word	0x00000000


	//----- nvinfo : EIATTR_FRAME_SIZE
	.align		4
.L_72:
        /*00d8*/ 	.byte	0x04, 0x11
        /*00da*/ 	.short	(.L_74 - .L_73)
	.align		4
.L_73:
        /*00dc*/ 	.word	index@($__internal_150_$__cuda_sm20_div_s64)
        /*00e0*/ 	.word	0x00000000


	//----- nvinfo : EIATTR_FRAME_SIZE
	.align		4
.L_74:
        /*00e4*/ 	.byte	0x04, 0x11
        /*00e6*/ 	.short	(.L_76 - .L_75)
	.align		4
.L_75:
        /*00e8*/ 	.word	index@(_ZN2at6native60_GLOBAL__N__fdc43544_27_DistributionRandomKernel_cu_f88cee4443distribution_elementwise_grid_stride_kernelImLi2EZZZNS0_9templates4cuda21random_from_to_kernelIPNS_17CUDAGeneratorImplEEEvRNS_18TensorIteratorBaseEmlT_ENKUlvE_clEvENKUlvE0_clEvEUlP24curandStatePhilox4_32_10E_ZNS1_27distribution_nullary_kernelIam10ulonglong2S7_SF_ZZZS5_IS7_EvS9_mlSA_ENKSB_clEvENKSC_clEvEUlmE_EEvS9_T2_RKT3_T4_EUlimE_EEvlNS_15PhiloxCudaStateET1_SJ_)
        /*00ec*/ 	.word	0x00000000


	//----- nvinfo : EIATTR_REGCOUNT
	.align		4
.L_76:
        /*00f0*/ 	.byte	0x04, 0x2f
        /*00f2*/ 	.short	(.L_78 - .L_77)
	.align		4
.L_77:
        /*00f4*/ 	.word	index@(_ZN2at6native60_GLOBAL__N__fdc43544_27_DistributionRandomKernel_cu_f88cee4443distribution_elementwise_grid_stride_kernelImLi2EZZZNS0_9templates4cuda21random_from_to_kernelIPNS_17CUDAGeneratorImplEEEvRNS_18TensorIteratorBaseEmlT_ENKUlvE_clEvENKUlvE0_clEvEUlP24curandStatePhilox4_32_10E_ZNS1_27distribution_nullary_kernelIam10ulonglong2S7_SF_ZZZS5_IS7_EvS9_mlSA_ENKSB_clEvENKSC_clEvEUlmE_EEvS9_T2_RKT3_T4_EUlimE0_EEvlNS_15PhiloxCudaStateET1_SJ_)
        /*00f8*/ 	.word	0x00000038


	//----- nvinfo : EIATTR_FRAME_SIZE
	.align		4
.L_78:
        /*00fc*/ 	.byte	0x04, 0x11
        /*00fe*/ 	.short	(.L_80 - .L_79)
	.align		4
.L_79:
        /*0100*/ 	.word	index@($__internal_149_$__cuda_sm20_rem_u64)
        /*0104*/ 	.word	0x00000000


	//----- nvinfo : EIATTR_FRAME_SIZE
	.align		4
.L_80:
        /*0108*/ 	.byte	0x04, 0x11
        /*010a*/ 	.short	(.L_82 - .L_81)
	.align		4
.L_81:
        /*010c*/ 	.word	index@($__internal_148_$__cuda_sm20_div_s64)
        /*0110*/ 	.word	0x00000000


	//----- nvinfo : EIATTR_FRAME_SIZE
	.align		4
.L_82:
        /*0114*/ 	.byte	0x04, 0x11
        /*0116*/ 	.short	(.L_84 - .L_83)
	.align		4
.L_83:
        /*0118*/ 	.word	index@(_ZN2at6native60_GLOBAL__N__fdc43544_27_DistributionRandomKernel_cu_f88cee4443distribution_elementwise_grid_stride_kernelImLi2EZZZNS0_9templates4cuda21random_from_to_kernelIPNS_17CUDAGeneratorImplEEEvRNS_18TensorIteratorBaseEmlT_ENKUlvE_clEvENKUlvE0_clEvEUlP24curandStatePhilox4_32_10E_ZNS1_27distribution_nullary_kernelIam10ulonglong2S7_SF_ZZZS5_IS7_EvS9_mlSA_ENKSB_clEvENKSC_clEvEUlmE_EEvS9_T2_RKT3_T4_EUlimE0_EEvlNS_15PhiloxCudaStateET1_SJ_)
        /*011c*/ 	.word	0x00000000


	//----- nvinfo : EIATTR_REGCOUNT
	.align		4
.L_84:
        /*0120*/ 	.byte	0x04, 0x2f
        /*0122*/ 	.short	(.L_86 - .L_85)
	.align		4
.L_85:
        /*0124*/ 	.word	index@(_ZN2at6native60_GLOBAL__N__fdc43544_27_DistributionRandomKernel_cu_f88cee4443distribution_elementwise_grid_stride_kernelIjLi4EZZZNS0_9templates4cuda21random_from_to_kernelIPNS_17CUDAGeneratorImplEEEvRNS_18TensorIteratorBaseEmlT_ENKUlvE_clEvENKUlvE0_clEvEUlP24curandStatePhilox4_32_10E0_ZNS1_27distribution_nullary_kernelIaj5uint4S7_SF_ZZZS5_IS7_EvS9_mlSA_ENKSB_clEvENKSC_clEvEUljE_EEvS9_T2_RKT3_T4_EUlijE_EEvlNS_15PhiloxCudaStateET1_SJ_)
        /*0128*/ 	.word	0x0000003c


	//----- nvinfo : EIATTR_FRAME_SIZE
	.align		4
.L_86:
        /*012c*/ 	.byte	0x04, 0x11
        /*012e*/ 	.short	(.L_88 - .L_87)
	.align		4
.L_87:
        /*0130*/ 	.word	index@($__internal_147_$__cuda_sm20_rem_u64)
        /*0134*/ 	.word	0x00000000


	//----- nvinfo : EIATTR_FRAME_SIZE
	.align		4
.L_88:
        /*0138*/ 	.byte	0x04, 0x11
        /*013a*/ 	.short	(.L_90 - .L_89)
	.align		4
.L_89:
        /*013c*/ 	.word	index@($__internal_146_$__cuda_sm20_div_s64)
        /*0140*/ 	.word	0x00000000


	//----- nvinfo : EIATTR_FRAME_SIZE
	.align		4
.L_90:
        /*0144*/ 	.byte	0x04, 0x11
        /*0146*/ 	.short	(.L_92 - .L_91)
	.align		4
.L_91:
        /*0148*/ 	.word	index@(_ZN2at6native60_GLOBAL__N__fdc43544_27_DistributionRandomKernel_cu_f88cee4443distribution_elementwise_grid_stride_kernelIjLi4EZZZNS0_9templates4cuda21random_from_to_kernelIPNS_17CUDAGeneratorImplEEEvRNS_18TensorIteratorBaseEmlT_ENKUlvE_clEvENKUlvE0_clEvEUlP24curandStatePhilox4_32_10E0_ZNS1_27distribution_nullary_kernelIaj5uint4S7_SF_ZZZS5_IS7_EvS9_mlSA_ENKSB_clEvENKSC_clEvEUljE_EEvS9_T2_RKT3_T4_EUlijE_EEvlNS_15PhiloxCudaStateET1_SJ_)
        /*014c*/ 	.word	0x00000000


	//----- nvinfo : EIATTR_REGCOUNT
	.align		4
.L_92:
        /*0150*/ 	.byte	0x04, 0x2f
        /*0152*/ 	.short	(.L_94 - .L_93)
	.align		4
.L_93:
        /*0154*/ 	.word	index@(_ZN2at6native60_GLOBAL__N__fdc43544_27_DistributionRandomKernel_cu_f88cee4443distribution_elementwise_grid_stride_kernelIjLi4EZZZNS0_9templates4cuda21random_from_to_kernelIPNS_17CUDAGeneratorImplEEEvRNS_18TensorIteratorBaseEmlT_ENKUlvE_clEvENKUlvE0_clEvEUlP24curandStatePhilox4_32_10E0_ZNS1_27distribution_nullary_kernelIaj5uint4S7_SF_ZZZS5_IS7_EvS9_mlSA_ENKSB_clEvENKSC_clEvEUljE_EEvS9_T2_RKT3_T4_EUlijE0_EEvlNS_15PhiloxCudaStateET1_SJ_)
        /*0158*/ 	.word	0x00000032


	//----- nvinfo : EIATTR_FRAME_SIZE
	.align		4
.L_94:
        /*015c*/ 	.byte	0x04, 0x11
        /*015e*/ 	.short	(.L_96 - .L_95)
	.align		4
.L_95:
        /*0160*/ 	.word	index@($__internal_145_$__cuda_sm20_rem_u64)
        /*0164*/ 	.word	0x00000000


	//----- nvinfo : EIATTR_FRAME_SIZE
	.align		4
.L_96:
        /*0168*/ 	.byte	0x04, 0x11
        /*016a*/ 	.short	(.L_98 - .L_97)
	.align		4
.L_97:
        /*016c*/ 	.word	index@($__internal_144_$__cuda_sm20_div_s64)
        /*0170*/ 	.word	0x00000000


	//----- nvinfo : EIATTR_FRAME_SIZE
	.align		4
.L_98:
        /*0174*/ 	.byte	0x04, 0x11
        /*0176*/ 	.short	(.L_100 - .L_99)
	.align		4
.L_99:
        /*0178*/ 	.word	index@(_ZN2at6native60_GLOBAL__N__fdc43544_27_DistributionRandomKernel_cu_f88cee4443distribution_elementwise_grid_stride_kernelIjLi4EZZZNS0_9templates4cuda21random_from_to_kernelIPNS_17CUDAGeneratorImplEEEvRNS_18TensorIteratorBaseEmlT_ENKUlvE_clEvENKUlvE0_clEvEUlP24curandStatePhilox4_32_10E0_ZNS1_27distribution_nullary_kernelIaj5uint4S7_SF_ZZZS5_IS7_EvS9_mlSA_ENKSB_clEvENKSC_clEvEUljE_EEvS9_T2_RKT3_T4_EUlijE0_EEvlNS_15PhiloxCudaStateET1_SJ_)
        /*017c*/ 	.word	0x00000000


	//----- nvinfo : EIATTR_REGCOUNT
	.align		4
.L_100:
        /*0180*/ 	.byte	0x04, 0x2f
        /*0182*/ 	.short	(.L_102 - .L_101)
	.align		4
.L_101:
        /*0184*/ 	.word	index@(_ZN2at6native60_GLOBAL__N__fdc43544_27_DistributionRandomKernel_cu_f88cee4443distribution_elementwise_grid_stride_kernelImLi2EZZZNS0_9templates4cuda21random_from_to_kernelIPNS_17CUDAGeneratorImplEEEvRNS_18TensorIteratorBaseEmlT_ENKUlvE_clEvENKUlvE1_clEvEUlP24curandStatePhilox4_32_10E_ZNS1_27distribution_nullary_kernelIim10ulonglong2S7_SF_ZZZS5_IS7_EvS9_mlSA_ENKSB_clEvENKSC_clEvEUlmE_EEvS9_T2_RKT3_T4_EUlimE_EEvlNS_15PhiloxCudaStateET1_SJ_)
        /*0188*/ 	.word	0x00000038


	//----- nvinfo : EIATTR_FRAME_SIZE
	.align		4
.L_102:
        /*018c*/ 	.byte	0x04, 0x11
        /*018e*/ 	.short	(.L_104 - .L_103)
	.align		4
.L_103:
        /*0190*/ 	.word	index@($__internal_143_$__cuda_sm20_rem_u64)
        /*0194*/ 	.word	0x00000000


	//----- nvinfo : EIATTR_FRAME_SIZE
	.align		4
.L_104:
        /*0198*/ 	.byte	0x04, 0x11
        /*019a*/ 	.short	(.L_106 - .L_105)
	.align		4
.L_105:
        /*019c*/ 	.word	index@($__internal_142_$__cuda_sm20_div_s64)
        /*01a0*/ 	.word	0x00000000


	//----- nvinfo : EIATTR_FRAME_SIZE
	.align		4
.L_106:
        /*01a4*/ 	.byte	0x04, 0x11
        /*01a6*/ 	.short	(.L_108 - .L_107)
	.align		4
.L_107:
        /*01a8*/ 	.word	index@(_ZN2at6native60_GLOBAL__N__fdc43544_27_DistributionRandomKernel_cu_f88cee4443distribution_elementwise_grid_stride_kernelImLi2EZZZNS0_9templates4cuda21random_from_to_kernelIPNS_17CUDAGeneratorImplEEEvRNS_18TensorIteratorBaseEmlT_ENKUlvE_clEvENKUlvE1_clEvEUlP24curandStatePhilox4_32_10E_ZNS1_27distribution_nullary_kernelIim10ulonglong2S7_SF_ZZZS5_IS7_EvS9_mlSA_ENKSB_clEvENKSC_clEvEUlmE_EEvS9_T2_RKT3_T4_EUlimE_EEvlNS_15PhiloxCudaStateET1_SJ_)
        /*01ac*/ 	.word	0x00000000


	//----- nvinfo : EIATTR_REGCOUNT
	.align		4
.L_108:
        /*01b0*/ 	.byte	0x04, 0x2f
        /*01b2*/ 	.short	(.L_110 - .L_109)
	.align		4
.L_109:
        /*01b4*/ 	.word	index@(_ZN2at6native60_GLOBAL__N__fdc43544_27_DistributionRandomKernel_cu_f88cee4443distribution_elementwise_grid_stride_kernelImLi2EZZZNS0_9templates4cuda21random_from_to_kernelIPNS_17CUDAGeneratorImplEEEvRNS_18TensorIteratorBaseEmlT_ENKUlvE_clEvENKUlvE1_clEvEUlP24curandStatePhilox4_32_10E_ZNS1_27distribution_nullary_kernelIim10ulonglong2S7_SF_ZZZS5_IS7_EvS9_mlSA_ENKSB_clEvENKSC_clEvEUlmE_EEvS9_T2_RKT3_T4_EUlimE0_EEvlNS_15PhiloxCudaStateET1_SJ_)
        /*01b8*/ 	.word	0x00000038


	//----- nvinfo : EIATTR_FRAME_SIZE
	.align		4
.L_110:
        /*01bc*/ 	.byte	0x04, 0x11
        /*01be*/ 	.short	(.L_112 - .L_111)
	.align		4
.L_111:
        /*01c0*/ 	.word	index@($__internal_141_$__cuda_sm20_rem_u64)
        /*01c4*/ 	.word	0x00000000


	//----- nvinfo : EIATTR_FRAME_SIZE
	.align		4
.L_112:
        /*01c8*/ 	.byte	0x04, 0x11
        /*01ca*/ 	.short	(.L_114 - .L_113)
	.align		4
.L_113:
        /*01cc*/ 	.word	index@($__internal_140_$__cuda_sm20_div_s64)
        /*01d0*/ 	.word	0x00000000


	//----- nvinfo : EIATTR_FRAME_SIZE
	.align		4
.L_114:
        /*01d4*/ 	.byte	0x04, 0x11
        /*01d6*/ 	.short	(.L_116 - .L_115)
	.align		4
.L_115:
        /*01d8*/ 	.word	index@(_ZN2at6native60_GLOBAL__N__fdc43544_27_DistributionRandomKernel_cu_f88cee4443distribution_elementwise_grid_stride_kernelImLi2EZZZNS0_9templates4cuda21random_from_to_kernelIPNS_17CUDAGeneratorImplEEEvRNS_18TensorIteratorBaseEmlT_ENKUlvE_clEvENKUlvE1_clEvEUlP24curandStatePhilox4_32_10E_ZNS1_27distribution_nullary_kernelIim10ulonglong2S7_SF_ZZZS5_IS7_EvS9_mlSA_ENKSB_clEvENKSC_clEvEUlmE_EEvS9_T2_RKT3_T4_EUlimE0_EEvlNS_15PhiloxCudaStateET1_SJ_)
        /*01dc*/ 	.word	0x00000000


	//----- nvinfo : EIATTR_REGCOUNT
	.align		4
.L_116:
        /*01e0*/ 	.byte	0x04, 0x2f
        /*01e2*/ 	.short	(.L_118 - .L_117)
	.align		4
.L_117:
        /*01e4*/ 	.word	index@(_ZN2at6native60_GLOBAL__N__fdc43544_27_DistributionRandomKernel_cu_f88cee4443distribution_elementwise_grid_stride_kernelIjLi4EZZZNS0_9templates4cuda21random_from_to_kernelIPNS_17CUDAGeneratorImplEEEvRNS_18TensorIteratorBaseEmlT_ENKUlvE_clEvENKUlvE1_clEvEUlP24curandStatePhilox4_32_10E0_ZNS1_27distribution_nullary_kernelIij5uint4S7_SF_ZZZS5_IS7_EvS9_mlSA_ENKSB_clEvENKSC_clEvEUljE_EEvS9_T2_RKT3_T4_EUlijE_EEvlNS_15PhiloxCudaStateET1_SJ_)
        /*01e8*/ 	.word	0x0000003c


	//----- nvinfo : EIATTR_FRAME_SIZE
	.align		4
.L_118:
        /*01ec*/ 	.byte	0x04, 0x11
        /*01ee*/ 	.short	(.L_120 - .L_119)
	.align		4
.L_119:
        /*01f0*/ 	.word	index@($__internal_139_$__cuda_sm20_rem_u64)
        /*01f4*/ 	.word	0x00000000


	//----- nvinfo : EIATTR_FRAME_SIZE
	.align		4
.L_120:
        /*01f8*/ 	.byte	0x04, 0x11
        /*01fa*/ 	.short	(.L_122 - .L_121)
	.align		4
.L_121:
        /*01fc*/ 	.word	index@($__internal_138_$__cuda_sm20_div_s64)
        /*0200*/ 	.word	0x00000000


	//----- nvinfo : EIATTR_FRAME_SIZE
	.align		4
.L_122:
        /*0204*/ 	.byte	0x04, 0x11
        /*0206*/ 	.short	(.L_124 - .L_123)
	.align		4
.L_123:
        /*0208*/ 	.word	index@(_ZN2at6native60_GLOBAL__N__fdc43544_27_DistributionRandomKernel_cu_f88cee4443distribution_elementwise_grid_stride_kernelIjLi4EZZZNS0_9templates4cuda21random_from_to_kernelIPNS_17CUDAGeneratorImplEEEvRNS_18TensorIteratorBaseEmlT_ENKUlvE_clEvENKUlvE1_clEvEUlP24curandStatePhilox4_32_10E0_ZNS1_27distribution_nullary_kernelIij5uint4S7_SF_ZZZS5_IS7_EvS9_mlSA_ENKSB_clEvENKSC_clEvEUljE_EEvS9_T2_RKT3_T4_EUlijE_EEvlNS_15PhiloxCudaStateET1_SJ_)
        /*020c*/ 	.word	0x00000000


	//----- nvinfo : EIATTR_REGCOUNT
	.align		4
.L_124:
        /*0210*/ 	.byte	0x04, 0x2f
        /*0212*/ 	.short	(.L_126 - .L_125)
	.align		4
.L_125:
        /*0214*/ 	.word	index@(_ZN2at6native60_GLOBAL__N__fdc43544_27_DistributionRandomKernel_cu_f88cee4443distribution_elementwise_grid_stride_kernelIjLi4EZZZNS0_9templates4cuda21random_from_to_kernelIPNS_17CUDAGeneratorImplEEEvRNS_18TensorIteratorBaseEmlT_ENKUlvE_clEvENKUlvE1_clEvEUlP24curandStatePhilox4_32_10E0_ZNS1_27distribution_nullary_kernelIij5uint4S7_SF_ZZZS5_IS7_EvS9_mlSA_ENKSB_clEvENKSC_clEvEUljE_EEvS9_T2_RKT3_T4_EUlijE0_EEvlNS_15PhiloxCudaStateET1_SJ_)
        /*0218*/ 	.word	0x00000032


	//----- nvinfo : EIATTR_FRAME_SIZE
	.align		4
.L_126:
        /*021c*/ 	.byte	0x04, 0x11
        /*021e*/ 	.short	(.L_128 - .L_127)
	.align		4
.L_127:
        /*0220*/ 	.word	index@($__internal_137_$__cuda_sm20_rem_u64)
        /*0224*/ 	.word	0x00000000


	//----- nvinfo : EIATTR_FRAME_SIZE
	.align		4
.L_128:
        /*0228*/ 	.byte	0x04, 0x11
        /*022a*/ 	.short	(.L_130 - .L_129)
	.align		4
.L_129:
        /*022c*/ 	.word	index@($__internal_136_$__cuda_sm20_div_s64)
        /*0230*/ 	.word	0x00000000


	//----- nvinfo : EIATTR_FRAME_SIZE
	.align		4
.L_130:
        /*0234*/ 	.byte	0x04, 0x11
        /*0236*/ 	.short	(.L_132 - .L_131)
	.align		4
.L_131:
        /*0238*/ 	.word	index@(_ZN2at6native60_GLOBAL__N__fdc43544_27_DistributionRandomKernel_cu_f88cee4443distribution_elementwise_grid_stride_kernelIjLi4EZZZNS0_9templates4cuda21random_from_to_kernelIPNS_17CUDAGeneratorImplEEEvRNS_18TensorIteratorBaseEmlT_ENKUlvE_clEvENKUlvE1_clEvEUlP24curandStatePhilox4_32_10E0_ZNS1_27distribution_nullary_kernelIij5uint4S7_SF_ZZZS5_IS7_EvS9_mlSA_ENKSB_clEvENKSC_clEvEUljE_EEvS9_T2_RKT3_T4_EUlijE0_EEvlNS_15PhiloxCudaStateET1_SJ_)
        /*023c*/ 	.word	0x00000000


	//----- nvinfo : EIATTR_REGCOUNT
	.align		4
.L_132:
        /*0240*/ 	.byte	0x04, 0x2f
        /*0242*/ 	.short	(.L_134 - .L_133)
	.align		4
.L_133:
        /*0244*/ 	.word	index@(_ZN2at6native60_GLOBAL__N__fdc43544_27_DistributionRandomKernel_cu_f88cee4443distribution_elementwise_grid_stride_kernelImLi2EZZZNS0_9templates4cuda21random_from_to_kernelIPNS_17CUDAGeneratorImplEEEvRNS_18TensorIteratorBaseEmlT_ENKUlvE_clEvENKUlvE2_clEvEUlP24curandStatePhilox4_32_10E_ZNS1_27distribution_nullary_kernelIlm10ulonglong2S7_SF_ZZZS5_IS7_EvS9_mlSA_ENKSB_clEvENKSC_clEvEUlmE_EEvS9_T2_RKT3_T4_EUlimE_EEvlNS_15PhiloxCudaStateET1_SJ_)
        /*0248*/ 	.word	0x00000038


	//----- nvinfo : EIATTR_FRAME_SIZE
	.align		4
.L_134:
        /*024c*/ 	.byte	0x04, 0x11
        /*024e*/ 	.short	(.L_136 - .L_135)
	.align		4
.L_135:
        /*0250*/ 	.word	index@($__internal_135_$__cuda_sm20_rem_u64)
        /*0254*/ 	.word	0x00000000


	//----- nvinfo : EIATTR_FRAME_SIZE
	.align		4
.L_136:
        /*0258*/ 	.byte	0x04, 0x11
        /*025a*/ 	.short	(.L_138 - .L_137)
	.align		4
.L_137:
        /*025c*/ 	.word	index@($__internal_134_$__cuda_sm20_div_s64)
        /*0260*/ 	.word	0x00000000


	//----- nvinfo : EIATTR_FRAME_SIZE
	.align		4
.L_138:
        /*0264*/ 	.byte	0x04, 0x11
        /*0266*/ 	.short	(.L_140 - .L_139)
	.align		4
.L_139:
        /*0268*/ 	.word	index@(_ZN2at6native60_GLOBAL__N__fdc43544_27_DistributionRandomKernel_cu_f88cee4443distribution_elementwise_grid_stride_kernelImLi2EZZZNS0_9templates4cuda21random_from_to_kernelIPNS_17CUDAGeneratorImplEEEvRNS_18TensorIteratorBaseEmlT_ENKUlvE_clEvENKUlvE2_clEvEUlP24curandStatePhilox4_32_10E_ZNS1_27distribution_nullary_kernelIlm10ulonglong2S7_SF_ZZZS5_IS7_EvS9_mlSA_ENKSB_clEvENKSC_clEvEUlmE_EEvS9_T2_RKT3_T4_EUlimE_EEvlNS_15PhiloxCudaStateET1_SJ_)
        /*026c*/ 	.word	0x00000000


	//----- nvinfo : EIATTR_REGCOUNT
	.align		4
.L_140:
        /*0270*/ 	.byte	0x04, 0x2f
        /*0272*/ 	.short	(.L_142 - .L_141)
	.align		4
.L_141:
        /*0274*/ 	.word	index@(_ZN2at6native60_GLOBAL__N__fdc43544_27_DistributionRandomKernel_cu_f88cee4443distribution_elementwise_grid_stride_kernelImLi2EZZZNS0_9templates4cuda21random_from_to_kernelIPNS_17CUDAGeneratorImplEEEvRNS_18TensorIteratorBaseEmlT_ENKUlvE_clEvENKUlvE2_clEvEUlP24curandStatePhilox4_32_10E_ZNS1_27distribution_nullary_kernelIlm10ulonglong2S7_SF_ZZZS5_IS7_EvS9_mlSA_ENKSB_clEvENKSC_clEvEUlmE_EEvS9_T2_RKT3_T4_EUlimE0_EEvlNS_15PhiloxCudaStateET1_SJ_)
        /*0278*/ 	.word	0x00000038


	//----- nvinfo : EIATTR_FRAME_SIZE
	.align		4
.L_142:
        /*027c*/ 	.byte	0x04, 0x11
        /*027e*/ 	.short	(.L_144 - .L_143)
	.align		4
.L_143:
        /*0280*/ 	.word	index@($__internal_133_$__cuda_sm20_rem_u64)
        /*0284*/ 	.word	0x00000000


	//----- nvinfo : EIATTR_FRAME_SIZE
	.align		4
.L_144:
        /*0288*/ 	.byte	0x04, 0x11
        /*028a*/ 	.short	(.L_146 - .L_145)
	.align		4
.L_145:
        /*028c*/ 	.word	index@($__internal_132_$__cuda_sm20_div_s64)
        /*0290*/ 	.word	0x00000000


	//----- nvinfo : EIATTR_FRAME_SIZE
	.align		4
.L_146:
        /*0294*/ 	.byte	0x04, 0x11
        /*0296*/ 	.short	(.L_148 - .L_147)
	.align		4
.L_147:
        /*0298*/ 	.word	index@(_ZN2at6native60_GLOBAL__N__fdc43544_27_DistributionRandomKernel_cu_f88cee4443distribution_elementwise_grid_stride_kernelImLi2EZZZNS0_9templates4cuda21random_from_to_kernelIPNS_17CUDAGeneratorImplEEEvRNS_18TensorIteratorBaseEmlT_ENKUlvE_clEvENKUlvE2_clEvEUlP24curandStatePhilox4_32_10E_ZNS1_27distribution_nullary_kernelIlm10ulonglong2S7_SF_ZZZS5_IS7_EvS9_mlSA_ENKSB_clEvENKSC_clEvEUlmE_EEvS9_T2_RKT3_T4_EUlimE0_EEvlNS_15PhiloxCudaStateET1_SJ_)
        /*029c*/ 	.word	0x00000000


	//----- nvinfo : EIATTR_REGCOUNT
	.align		4
.L_148:
        /*02a0*/ 	.byte	0x04, 0x2f
        /*02a2*/ 	.short	(.L_150 - .L_149)
	.align		4
.L_149:
        /*02a4*/ 	.word	index@(_ZN2at6native60_GLOBAL__N__fdc43544_27_DistributionRandomKernel_cu_f88cee4443distribution_elementwise_grid_stride_kernelIjLi4EZZZNS0_9templates4cuda21random_from_to_kernelIPNS_17CUDAGeneratorImplEEEvRNS_18TensorIteratorBaseEmlT_ENKUlvE_clEvENKUlvE2_clEvEUlP24curandStatePhilox4_32_10E0_ZNS1_27distribution_nullary_kernelIlj5uint4S7_SF_ZZZS5_IS7_EvS9_mlSA_ENKSB_clEvENKSC_clEvEUljE_EEvS9_T2_RKT3_T4_EUlijE_EEvlNS_15PhiloxCudaStateET1_SJ_)
        /*02a8*/ 	.word	0x0000003c


	//----- nvinfo : EIATTR_FRAME_SIZE
	.align		4
.L_150:
        /*02ac*/ 	.byte	0x04, 0x11
        /*02ae*/ 	.short	(.L_152 - .L_151)
	.align		4
.L_151:
        /*02b0*/ 	.word	index@($__internal_131_$__cuda_sm20_rem_u64)
        /*02b4*/ 	.word	0x00000000


	//----- nvinfo : EIATTR_FRAME_SIZE
	.align		4
.L_152:
        /*02b8*/ 	.byte	0x04, 0x11
        /*02ba*/ 	.short	(.L_154 - .L_153)
	.align		4
.L_153:
        /*02bc*/ 	.word	index@($__internal_130_$__cuda_sm20_div_s64)
        /*02c0*/ 	.word	0x00000000


	//----- nvinfo : EIATTR_FRAME_SIZE
	.align		4
.L_154:
        /*02c4*/ 	.byte	0x04, 0x11
        /*02c6*/ 	.short	(.L_156 - .L_155)
	.align		4
.L_155:
        /*02c8*/ 	.word	index@(_ZN2at6native60_GLOBAL__N__fdc43544_27_DistributionRandomKernel_cu_f88cee4443distribution_elementwise_grid_stride_kernelIjLi4EZZZNS0_9templates4cuda21random_from_to_kernelIPNS_17CUDAGeneratorImplEEEvRNS_18TensorIteratorBaseEmlT_ENKUlvE_clEvENKUlvE2_clEvEUlP24curandStatePhilox4_32_10E0_ZNS1_27distribution_nullary_kernelIlj5uint4S7_SF_ZZZS5_IS7_EvS9_mlSA_ENKSB_clEvENKSC_clEvEUljE_EEvS9_T2_RKT3_T4_EUlijE_EEvlNS_15PhiloxCudaStateET1_SJ_)
        /*02cc*/ 	.word	0x00000000


	//----- nvinfo : EIATTR_REGCOUNT
	.align		4
.L_156:
        /*02d0*/ 	.byte	0x04, 0x2f
        /*02d2*/ 	.short	(.L_158 - .L_157)
	.align		4
.L_157:
        /*02d4*/ 	.word	index@(_ZN2at6native60_GLOBAL__N__fdc43544_27_DistributionRandomKernel_cu_f88cee4443distribution_elementwise_grid_stride_kernelIjLi4EZZZNS0_9templates4cuda21random_from_to_kernelIPNS_17CUDAGeneratorImplEEEvRNS_18TensorIteratorBaseEmlT_ENKUlvE_clEvENKUlvE2_clEvEUlP24curandStatePhilox4_32_10E0_ZNS1_27distribution_nullary_kernelIlj5uint4S7_SF_ZZZS5_IS7_EvS9_mlSA_ENKSB_clEvENKSC_clEvEUljE_EEvS9_T2_RKT3_T4_EUlijE0_EEvlNS_15PhiloxCudaStateET1_SJ_)
        /*02d8*/ 	.word	0x00000032


	//----- nvinfo : EIATTR_FRAME_SIZE
	.align		4
.L_158:
        /*02dc*/ 	.byte	0x04, 0x11
        /*02de*/ 	.short	(.L_160 - .L_159)
	.align		4
.L_159:
        /*02e0*/ 	.word	index@($__internal_129_$__cuda_sm20_rem_u64)
        /*02e4*/ 	.word	0x00000000


	//----- nvinfo : EIATTR_FRAME_SIZE
	.align		4
.L_160:
        /*02e8*/ 	.byte	0x04, 0x11
        /*02ea*/ 	.short	(.L_162 - .L_161)
	.align		4
.L_161:
        /*02ec*/ 	.word	index@($__internal_128_$__cuda_sm20_div_s64)
        /*02f0*/ 	.word	0x00000000


	//----- nvinfo : EIATTR_FRAME_SIZE
	.align		4
.L_162:
        /*02f4*/ 	.byte	0x04, 0x11
        /*02f6*/ 	.short	(.L_164 - .L_163)
	.align		4
.L_163:
        /*02f8*/ 	.word	index@(_ZN2at6native60_GLOBAL__N__fdc43544_27_DistributionRandomKernel_cu_f88cee4443distribution_elementwise_grid_stride_kernelIjLi4EZZZNS0_9templates4cuda21random_from_to_kernelIPNS_17CUDAGeneratorImplEEEvRNS_18TensorIteratorBaseEmlT_ENKUlvE_clEvENKUlvE2_clEvEUlP24curandStatePhilox4_32_10E0_ZNS1_27distribution_nullary_kernelIlj5uint4S7_SF_ZZZS5_IS7_EvS9_mlSA_ENKSB_clEvENKSC_clEvEUljE_EEvS9_T2_RKT3_T4_EUlijE0_EEvlNS_15PhiloxCudaStateET1_SJ_)
        /*02fc*/ 	.word	0x00000000


	//----- nvinfo : EIATTR_REGCOUNT
	.align		4
.L_164:
        /*0300*/ 	.byte	0x04, 0x2f
        /*0302*/ 	.short	(.L_166 - .L_165)
	.align		4
.L_165:
        /*0304*/ 	.word	index@(_ZN2at6native60_GLOBAL__N__fdc43544_27_DistributionRandomKernel_cu_f88cee4443distribution_elementwise_grid_stride_kernelImLi2EZZZNS0_9templates4cuda21random_from_to_kernelIPNS_17CUDAGeneratorImplEEEvRNS_18TensorIteratorBaseEmlT_ENKUlvE_clEvENKUlvE3_clEvEUlP24curandStatePhilox4_32_10E_ZNS1_27distribution_nullary_kernelIsm10ulonglong2S7_SF_ZZZS5_IS7_EvS9_mlSA_ENKSB_clEvENKSC_clEvEUlmE_EEvS9_T2_RKT3_T4_EUlimE_EEvlNS_15PhiloxCudaStateET1_SJ_)
        /*0308*/ 	.word	0x00000038


	//----- nvinfo : EIATTR_FRAME_SIZE
	.align		4
.L_166:
        /*030c*/ 	.byte	0x04, 0x11
        /*030e*/ 	.short	(.L_168 - .L_167)
	.align		4
.L_167:
        /*0310*/ 	.word	index@($__internal_127_$__cuda_sm20_rem_u64)
        /*0314*/ 	.word	0x00000000


	//----- nvinfo : EIATTR_FRAME_SIZE
	.align		4
.L_168:
        /*0318*/ 	.byte	0x04, 0x11
        /*031a*/ 	.short	(.L_170 - .L_169)
	.align		4
.L_169:
        /*031c*/ 	.word	index@($__internal_126_$__cuda_sm20_div_s64)
        /*0320*/ 	.word	0x00000000


	//----- nvinfo : EIATTR_FRAME_SIZE
	.align		4
.L_170:
        /*0324*/ 	.byte	0x04, 0x11
        /*0326*/ 	.short	(.L_172 - .L_171)
	.align		4
.L_171:
        /*0328*/ 	.word	index@(_ZN2at6native60_GLOBAL__N__fdc43544_27_DistributionRandomKernel_cu_f88cee4443distribution_elementwise_grid_stride_kernelImLi2EZZZNS0_9templates4cuda21random_from_to_kernelIPNS_17CUDAGeneratorImplEEEvRNS_18TensorIteratorBaseEmlT_ENKUlvE_clEvENKUlvE3_clEvEUlP24curandStatePhilox4_32_10E_ZNS1_27distribution_nullary_kernelIsm10ulonglong2S7_SF_ZZZS5_IS7_EvS9_mlSA_ENKSB_clEvENKSC_clEvEUlmE_EEvS9_T2_RKT3_T4_EUlimE_EEvlNS_15PhiloxCudaStateET1_SJ_)
        /*032c*/ 	.word	0x00000000


	//----- nvinfo : EIATTR_REGCOUNT
	.align		4
.L_172:
        /*0330*/ 	.byte	0x04, 0x2f
        /*0332*/ 	.short	(.L_174 - .L_173)
	.align		4
.L_173:
        /*0334*/ 	.word	index@(_ZN2at6native60_GLOBAL__N__fdc43544_27_DistributionRandomKernel_cu_f88cee4443distribution_elementwise_grid_stride_kernelImLi2EZZZNS0_9templates4cuda21random_from_to_kernelIPNS_17CUDAGeneratorImplEEEvRNS_18TensorIteratorBaseEmlT_ENKUlvE_clEvENKUlvE3_clEvEUlP24curandStatePhilox4_32_10E_ZNS1_27distribution_nullary_kernelIsm10ulonglong2S7_SF_ZZZS5_IS7_EvS9_mlSA_ENKSB_clEvENKSC_clEvEUlmE_EEvS9_T2_RKT3_T4_EUlimE0_EEvlNS_15PhiloxCudaStateET1_SJ_)
        /*0338*/ 	.word	0x00000038


	//----- nvinfo : EIATTR_FRAME_SIZE
	.align		4
.L_174:
        /*033c*/ 	.byte	0x04, 0x11
        /*033e*/ 	.short	(.L_176 - .L_175)
	.align		4
.L_175:
        /*0340*/ 	.word	index@($__internal_125_$__cuda_sm20_rem_u64)
        /*0344*/ 	.word	0x00000000


	//----- nvinfo : EIATTR_FRAME_SIZE
	.align		4
.L_176:
        /*0348*/ 	.byte	0x04, 0x11
        /*034a*/ 	.short	(.L_178 - .L_177)
	.align		4
.L_177:
        /*034c*/ 	.word	index@($__internal_124_$__cuda_sm20_div_s64)
        /*0350*/ 	.word	0x00000000


	//----- nvinfo : EIATTR_FRAME_SIZE
	.align		4
.L_178:
        /*0354*/ 	.byte	0x04, 0x11
        /*0356*/ 	.short	(.L_180 - .L_179)
	.align		4
.L_179:
        /*0358*/ 	.word	index@(_ZN2at6native60_GLOBAL__N__fdc43544_27_DistributionRandomKernel_cu_f88cee4443distribution_elementwise_grid_stride_kernelImLi2EZZZNS0_9templates4cuda21random_from_to_kernelIPNS_17CUDAGeneratorImplEEEvRNS_18TensorIteratorBaseEmlT_ENKUlvE_clEvENKUlvE3_clEvEUlP24curandStatePhilox4_32_10E_ZNS1_27distribution_nullary_kernelIsm10ulonglong2S7_SF_ZZZS5_IS7_EvS9_mlSA_ENKSB_clEvENKSC_clEvEUlmE_EEvS9_T2_RKT3_T4_EUlimE0_EEvlNS_15PhiloxCudaStateET1_SJ_)
        /*035c*/ 	.word	0x00000000


	//----- nvinfo : EIATTR_REGCOUNT
	.align		4
.L_180:
        /*0360*/ 	.byte	0x04, 0x2f
        /*0362*/ 	.short	(.L_182 - .L_181)
	.align		4
.L_181:
        /*0364*/ 	.word	index@(_ZN2at6native60_GLOBAL__N__fdc43544_27_DistributionRandomKernel_cu_f88cee4443distribution_elementwise_grid_stride_kernelIjLi4EZZZNS0_9templates4cuda21random_from_to_kernelIPNS_17CUDAGeneratorImplEEEvRNS_18TensorIteratorBaseEmlT_ENKUlvE_clEvENKUlvE3_clEvEUlP24curandStatePhilox4_32_10E0_ZNS1_27distribution_nullary_kernelIsj5uint4S7_SF_ZZZS5_IS7_EvS9_mlSA_ENKSB_clEvENKSC_clEvEUljE_EEvS9_T2_RKT3_T4_EUlijE_EEvlNS_15PhiloxCudaStateET1_SJ_)
        /*0368*/ 	.word	0x0000003c


	//----- nvinfo : EIATTR_FRAME_SIZE
	.align		4
.L_182:
        /*036c*/ 	.byte	0x04, 0x11
        /*036e*/ 	.short	(.L_184 - .L_183)
	.align		4
.L_183:
        /*0370*/ 	.word	index@($__internal_123_$__cuda_sm20_rem_u64)
        /*0374*/ 	.word	0x00000000


	//----- nvinfo : EIATTR_FRAME_SIZE
	.align		4
.L_184:
        /*0378*/ 	.byte	0x04, 0x11
        /*037a*/ 	.short	(.L_186 - .L_185)
	.align		4
.L_185:
        /*037c*/ 	.word	index@($__internal_122_$__cuda_sm20_div_s64)
        /*0380*/ 	.word	0x00000000


	//----- nvinfo : EIATTR_FRAME_SIZE
	.align		4
.L_186:
        /*0384*/ 	.byte	0x04, 0x11
        /*0386*/ 	.short	(.L_188 - .L_187)
	.align		4
.L_187:
        /*0388*/ 	.word	index@(_ZN2at6native60_GLOBAL__N__fdc43544_27_DistributionRandomKernel_cu_f88cee4443distribution_elementwise_grid_stride_kernelIjLi4EZZZNS0_9templates4cuda21random_from_to_kernelIPNS_17CUDAGeneratorImplEEEvRNS_18TensorIteratorBaseEmlT_ENKUlvE_clEvENKUlvE3_clEvEUlP24curandStatePhilox4_32_10E0_ZNS1_27distribution_nullary_kernelIsj5uint4S7_SF_ZZZS5_IS7_EvS9_mlSA_ENKSB_clEvENKSC_clEvEUljE_EEvS9_T2_RKT3_T4_EUlijE_EEvlNS_15PhiloxCudaStateET1_SJ_)
        /*038c*/ 	.word	0x00000000


	//----- nvinfo : EIATTR_REGCOUNT
	.align		4
.L_188:
        /*0390*/ 	.byte	0x04, 0x2f
        /*0392*/ 	.short	(.L_190 - .L_189)
	.align		4
.L_189:
        /*0394*/ 	.word	index@(_ZN2at6native60_GLOBAL__N__fdc43544_27_DistributionRandomKernel_cu_f88cee4443distribution_elementwise_grid_stride_kernelIjLi4EZZZNS0_9templates4cuda21random_from_to_kernelIPNS_17CUDAGeneratorImplEEEvRNS_18TensorIteratorBaseEmlT_ENKUlvE_clEvENKUlvE3_clEvEUlP24curandStatePhilox4_32_10E0_ZNS1_27distribution_nullary_kernelIsj5uint4S7_SF_ZZZS5_IS7_EvS9_mlSA_ENKSB_clEvENKSC_clEvEUljE_EEvS9_T2_RKT3_T4_EUlijE0_EEvlNS_15PhiloxCudaStateET1_SJ_)
        /*0398*/ 	.word	0x00000032


	//----- nvinfo : EIATTR_FRAME_SIZE
	.align		4
.L_190:
        /*039c*/ 	.byte	0x04, 0x11
        /*039e*/ 	.short	(.L_192 - .L_191)
	.align		4
.L_191:
        /*03a0*/ 	.word	index@($__internal_121_$__cuda_sm20_rem_u64)
        /*03a4*/ 	.word	0x00000000


	//----- nvinfo : EIATTR_FRAME_SIZE
	.align		4
.L_192:
        /*03a8*/ 	.byte	0x04, 0x11
        /*03aa*/ 	.short	(.L_194 - .L_193)
	.align		4
.L_193:
        /*03ac*/ 	.word	index@($__internal_120_$__cuda_sm20_div_s64)
        /*03b0*/ 	.word	0x00000000


	//----- nvinfo : EIATTR_FRAME_SIZE
	.align		4
.L_194:
        /*03b4*/ 	.byte	0x04, 0x11
        /*03b6*/ 	.short	(.L_196 - .L_195)
	.align		4
.L_195:
        /*03b8*/ 	.word	index@(_ZN2at6native60_GLOBAL__N__fdc43544_27_DistributionRandomKernel_cu_f88cee4443distribution_elementwise_grid_stride_kernelIjLi4EZZZNS0_9templates4cuda21random_from_to_kernelIPNS_17CUDAGeneratorImplEEEvRNS_18TensorIteratorBaseEmlT_ENKUlvE_clEvENKUlvE3_clEvEUlP24curandStatePhilox4_32_10E0_ZNS1_27distribution_nullary_kernelIsj5uint4S7_SF_ZZZS5_IS7_EvS9_mlSA_ENKSB_clEvENKSC_clEvEUljE_EEvS9_T2_RKT3_T4_EUlijE0_EEvlNS_15PhiloxCudaStateET1_SJ_)
        /*03bc*/ 	.word	0x00000000


	//----- nvinfo : EIATTR_REGCOUNT
	.align		4
.L_196:
        /*03c0*/ 	.byte	0x04, 0x2f
        /*03c2*/ 	.short	(.L_198 - .L_197)
	.align		4
.L_197:
        /*03c4*/ 	.word	index@(_ZN2at6native60_GLOBAL__N__fdc43544_27_DistributionRandomKernel_cu_f88cee4443distribution_elementwise_grid_stride_kernelImLi2EZZZNS0_9templates4cuda21random_from_to_kernelIPNS_17CUDAGeneratorImplEEEvRNS_18TensorIteratorBaseEmlT_ENKUlvE_clEvENKUlvE4_clEvEUlP24curandStatePhilox4_32_10E_ZNS1_27distribution_nullary_kernelIdm10ulonglong2S7_SF_ZZZS5_IS7_EvS9_mlSA_ENKSB_clEvENKSC_clEvEUlmE_EEvS9_T2_RKT3_T4_EUlimE_EEvlNS_15PhiloxCudaStateET1_SJ_)
        /*03c8*/ 	.word	0x00000038


	//----- nvinfo : EIATTR_FRAME_SIZE
	.align		4
.L_198:
        /*03cc*/ 	.byte	0x04, 0x11
        /*03ce*/ 	.short	(.L_200 - .L_199)
	.align		4
.L_199:
        /*03d0*/ 	.word	index@($__internal_119_$__cuda_sm20_rem_u64)
        /*03d4*/ 	.word	0x00000000


	//----- nvinfo : EIATTR_FRAME_SIZE
	.align		4
.L_200:
        /*03d8*/ 	.byte	0x04, 0x11
        /*03da*/ 	.short	(.L_202 - .L_201)
	.align		4
.L_201:
        /*03dc*/ 	.word	index@($__internal_118_$__cuda_sm20_div_s64)
        /*03e0*/ 	.word	0x00000000


	//----- nvinfo : EIATTR_FRAME_SIZE
	.align		4
.L_202:
        /*03e4*/ 	.byte	0x04, 0x11
        /*03e6*/ 	.short	(.L_204 - .L_203)
	.align		4
.L_203:
        /*03e8*/ 	.word	index@(_ZN2at6native60_GLOBAL__N__fdc43544_27_DistributionRandomKernel_cu_f88cee4443distribution_elementwise_grid_stride_kernelImLi2EZZZNS0_9templates4cuda21random_from_to_kernelIPNS_17CUDAGeneratorImplEEEvRNS_18TensorIteratorBaseEmlT_ENKUlvE_clEvENKUlvE4_clEvEUlP24curandStatePhilox4_32_10E_ZNS1_27distribution_nullary_kernelIdm10ulonglong2S7_SF_ZZZS5_IS7_EvS9_mlSA_ENKSB_clEvENKSC_clEvEUlmE_EEvS9_T2_RKT3_T4_EUlimE_EEvlNS_15PhiloxCudaStateET1_SJ_)
        /*03ec*/ 	.word	0x00000000


	//----- nvinfo : EIATTR_REGCOUNT
	.align		4
.L_204:
        /*03f0*/ 	.byte	0x04, 0x2f
        /*03f2*/ 	.short	(.L_206 - .L_205)
	.align		4
.L_205:
        /*03f4*/ 	.word	index@(_ZN2at6native60_GLOBAL__N__fdc43544_27_DistributionRandomKernel_cu_f88cee4443distribution_elementwise_grid_stride_kernelImLi2EZZZNS0_9templates4cuda21random_from_to_kernelIPNS_17CUDAGeneratorImplEEEvRNS_18TensorIteratorBaseEmlT_ENKUlvE_clEvENKUlvE4_clEvEUlP24curandStatePhilox4_32_10E_ZNS1_27distribution_nullary_kernelIdm10ulonglong2S7_SF_ZZZS5_IS7_EvS9_mlSA_ENKSB_clEvENKSC_clEvEUlmE_EEvS9_T2_RKT3_T4_EUlimE0_EEvlNS_15PhiloxCudaStateET1_SJ_)
        /*03f8*/ 	.word	0x00000038


	//----- nvinfo : EIATTR_FRAME_SIZE
	.align		4
.L_206:
        /*03fc*/ 	.byte	0x04, 0x11
        /*03fe*/ 	.short	(.L_208 - .L_207)
	.align		4
.L_207:
        /*0400*/ 	.word	index@($__internal_117_$__cuda_sm20_rem_u64)
        /*0404*/ 	.word	0x00000000


	//----- nvinfo : EIATTR_FRAME_SIZE
	.align		4
.L_208:
        /*0408*/ 	.byte	0x04, 0x11
        /*040a*/ 	.short	(.L_210 - .L_209)
	.align		4
.L_209:
        /*040c*/ 	.word	index@($__internal_116_$__cuda_sm20_div_s64)
        /*0410*/ 	.word	0x00000000


	//----- nvinfo : EIATTR_FRAME_SIZE
	.align		4
.L_210:
        /*0414*/ 	.byte	0x04, 0x11
        /*0416*/ 	.short	(.L_212 - .L_211)
	.align		4
.L_211:
        /*0418*/ 	.word	index@(_ZN2at6native60_GLOBAL__N__fdc43544_27_DistributionRandomKernel_cu_f88cee4443distribution_elementwise_grid_stride_kernelImLi2EZZZNS0_9templates4cuda21random_from_to_kernelIPNS_17CUDAGeneratorImplEEEvRNS_18TensorIteratorBaseEmlT_ENKUlvE_clEvENKUlvE4_clEvEUlP24curandStatePhilox4_32_10E_ZNS1_27distribution_nullary_kernelIdm10ulonglong2S7_SF_ZZZS5_IS7_EvS9_mlSA_ENKSB_clEvENKSC_clEvEUlmE_EEvS9_T2_RKT3_T4_EUlimE0_EEvlNS_15PhiloxCudaStateET1_SJ_)
        /*041c*/ 	.word	0x00000000


	//----- nvinfo : EIATTR_REGCOUNT
	.align		4
.L_212:
        /*0420*/ 	.byte	0x04, 0x2f
        /*0422*/ 	.short	(.L_214 - .L_213)
	.align		4
.L_213:
        /*0424*/ 	.word	index@(_ZN2at6native60_GLOBAL__N__fdc43544_27_DistributionRandomKernel_cu_f88cee4443distribution_elementwise_grid_stride_kernelIjLi4EZZZNS0_9templates4cuda21random_from_to_kernelIPNS_17CUDAGeneratorImplEEEvRNS_18TensorIteratorBaseEmlT_ENKUlvE_clEvENKUlvE4_clEvEUlP24curandStatePhilox4_32_10E0_ZNS1_27distribution_nullary_kernelIdj5uint4S7_SF_ZZZS5_IS7_EvS9_mlSA_ENKSB_clEvENKSC_clEvEUljE_EEvS9_T2_RKT3_T4_EUlijE_EEvlNS_15PhiloxCudaStateET1_SJ_)
        /*0428*/ 	.word	0x0000003c


	//----- nvinfo : EIATTR_FRAME_SIZE
	.align		4
.L_214:
        /*042c*/ 	.byte	0x04, 0x11
        /*042e*/ 	.short	(.L_216 - .L_215)
	.align		4
.L_215:
        /*0430*/ 	.word	index@($__internal_115_$__cuda_sm20_rem_u64)
        /*0434*/ 	.word	0x00000000


	//----- nvinfo : EIATTR_FRAME_SIZE
	.align		4
.L_216:
        /*0438*/ 	.byte	0x04, 0x11
        /*043a*/ 	.short	(.L_218 - .L_217)
	.align		4
.L_217:
        /*043c*/ 	.word	index@($__internal_114_$__cuda_sm20_div_s64)
        /*0440*/ 	.word	0x00000000


	//----- nvinfo : EIATTR_FRAME_SIZE
	.align		4
.L_218:
        /*0444*/ 	.byte	0x04, 0x11
        /*0446*/ 	.short	(.L_220 - .L_219)
	.align		4
.L_219:
        /*0448*/ 	.word	index@(_ZN2at6native60_GLOBAL__N__fdc43544_27_DistributionRandomKernel_cu_f88cee4443distribution_elementwise_grid_stride_kernelIjLi4EZZZNS0_9templates4cuda21random_from_to_kernelIPNS_17CUDAGeneratorImplEEEvRNS_18TensorIteratorBaseEmlT_ENKUlvE_clEvENKUlvE4_clEvEUlP24curandStatePhilox4_32_10E0_ZNS1_27distribution_nullary_kernelIdj5uint4S7_SF_ZZZS5_IS7_EvS9_mlSA_ENKSB_clEvENKSC_clEvEUljE_EEvS9_T2_RKT3_T4_EUlijE_EEvlNS_15PhiloxCudaStateET1_SJ_)
        /*044c*/ 	.word	0x00000000


	//----- nvinfo : EIATTR_REGCOUNT
	.align		4
.L_220:
        /*0450*/ 	.byte	0x04, 0x2f
        /*0452*/ 	.short	(.L_222 - .L_221)
	.align		4
.L_221:
        /*0454*/ 	.word	index@(_ZN2at6native60_GLOBAL__N__fdc43544_27_DistributionRandomKernel_cu_f88cee4443distribution_elementwise_grid_stride_kernelIjLi4EZZZNS0_9templates4cuda21random_from_to_kernelIPNS_17CUDAGeneratorImplEEEvRNS_18TensorIteratorBaseEmlT_ENKUlvE_clEvENKUlvE4_clEvEUlP24curandStatePhilox4_32_10E0_ZNS1_27distribution_nullary_kernelIdj5uint4S7_SF_ZZZS5_IS7_EvS9_mlSA_ENKSB_clEvENKSC_clEvEUljE_EEvS9_T2_RKT3_T4_EUlijE0_EEvlNS_15PhiloxCudaStateET1_SJ_)
        /*0458*/ 	.word	0x00000032


	//----- nvinfo : EIATTR_FRAME_SIZE
	.align		4
.L_222:
        /*045c*/ 	.byte	0x04, 0x11
        /*045e*/ 	.short	(.L_224 - .L_223)
	.align		4
.L_223:
        /*0460*/ 	.word	index@($__internal_113_$__cuda_sm20_rem_u64)
        /*0464*/ 	.word	0x00000000


	//----- nvinfo : EIATTR_FRAME_SIZE
	.align		4
.L_224:
        /*0468*/ 	.byte	0x04, 0x11
        /*046a*/ 	.short	(.L_226 - .L_225)
	.align		4
.L_225:
        /*046c*/ 	.word	index@($__internal_112_$__cuda_sm20_div_s64)
        /*0470*/ 	.word	0x00000000


	//----- nvinfo : EIATTR_FRAME_SIZE
	.align		4
.L_226:
        /*0474*/ 	.byte	0x04, 0x11
        /*0476*/ 	.short	(.L_228 - .L_227)
	.align		4
.L_227:
        /*0478*/ 	.word	index@(_ZN2at6native60_GLOBAL__N__fdc43544_27_DistributionRandomKernel_cu_f88cee4443distribution_elementwise_grid_stride_kernelIjLi4EZZZNS0_9templates4cuda21random_from_to_kernelIPNS_17CUDAGeneratorImplEEEvRNS_18TensorIteratorBaseEmlT_ENKUlvE_clEvENKUlvE4_clEvEUlP24curandStatePhilox4_32_10E0_ZNS1_27distribution_nullary_kernelIdj5uint4S7_SF_ZZZS5_IS7_EvS9_mlSA_ENKSB_clEvENKSC_clEvEUljE_EEvS9_T2_RKT3_T4_EUlijE0_EEvlNS_15PhiloxCudaStateET1_SJ_)
        /*047c*/ 	.word	0x00000000


	//----- nvinfo : EIATTR_REGCOUNT
	.align		4
.L_228:
        /*0480*/ 	.byte	0x04, 0x2f
        /*0482*/ 	.short	(.L_230 - .L_229)
	.align		4
.L_229:
        /*0484*/ 	.word	index@(_ZN2at6native60_GLOBAL__N__fdc43544_27_DistributionRandomKernel_cu_f88cee4443distribution_elementwise_grid_stride_kernelImLi2EZZZNS0_9templates4cuda21random_from_to_kernelIPNS_17CUDAGeneratorImplEEEvRNS_18TensorIteratorBaseEmlT_ENKUlvE_clEvENKUlvE5_clEvEUlP24curandStatePhilox4_32_10E_ZNS1_27distribution_nullary_kernelIfm10ulonglong2S7_SF_ZZZS5_IS7_EvS9_mlSA_ENKSB_clEvENKSC_clEvEUlmE_EEvS9_T2_RKT3_T4_EUlimE_EEvlNS_15PhiloxCudaStateET1_SJ_)
        /*0488*/ 	.word	0x00000038


	//----- nvinfo : EIATTR_FRAME_SIZE
	.align		4
.L_230:
        /*048c*/ 	.byte	0x04, 0x11
        /*048e*/ 	.short	(.L_232 - .L_231)
	.align		4
.L_231:
        /*0490*/ 	.word	index@($__internal_111_$__cuda_sm20_rem_u64)
        /*0494*/ 	.word	0x00000000


	//----- nvinfo : EIATTR_FRAME_SIZE
	.align		4
.L_232:
        /*0498*/ 	.byte	0x04, 0x11
        /*049a*/ 	.short	(.L_234 - .L_233)
	.align		4
.L_233:
        /*049c*/ 	.word	index@($__internal_110_$__cuda_sm20_div_s64)
        /*04a0*/ 	.word	0x00000000


	//----- nvinfo : EIATTR_FRAME_SIZE
	.align		4
.L_234:
        /*04a4*/ 	.byte	0x04, 0x11
        /*04a6*/ 	.short	(.L_236 - .L_235)
	.align		4
.L_235:
        /*04a8*/ 	.word	index@(_ZN2at6native60_GLOBAL__N__fdc43544_27_DistributionRandomKernel_cu_f88cee4443distribution_elementwise_grid_stride_kernelImLi2EZZZNS0_9templates4cuda21random_from_to_kernelIPNS_17CUDAGeneratorImplEEEvRNS_18TensorIteratorBaseEmlT_ENKUlvE_clEvENKUlvE5_clEvEUlP24curandStatePhilox4_32_10E_ZNS1_27distribution_nullary_kernelIfm10ulonglong2S7_SF_ZZZS5_IS7_EvS9_mlSA_ENKSB_clEvENKSC_clEvEUlmE_EEvS9_T2_RKT3_T4_EUlimE_EEvlNS_15PhiloxCudaStateET1_SJ_)
        /*04ac*/ 	.word	0x00000000


	//----- nvinfo : EIATTR_REGCOUNT
	.align		4
.L_236:
        /*04b0*/ 	.byte	0x04, 0x2f
        /*04b2*/ 	.short	(.L_238 - .L_237)
	.align		4
.L_237:
        /*04b4*/ 	.word	index@(_ZN2at6native60_GLOBAL__N__fdc43544_27_DistributionRandomKernel_cu_f88cee4443distribution_elementwise_grid_stride_kernelImLi2EZZZNS0_9templates4cuda21random_from_to_kernelIPNS_17CUDAGeneratorImplEEEvRNS_18TensorIteratorBaseEmlT_ENKUlvE_clEvENKUlvE5_clEvEUlP24curandStatePhilox4_32_10E_ZNS1_27distribution_nullary_kernelIfm10ulonglong2S7_SF_ZZZS5_IS7_EvS9_mlSA_ENKSB_clEvENKSC_clEvEUlmE_EEvS9_T2_RKT3_T4_EUlimE0_EEvlNS_15PhiloxCudaStateET1_SJ_)
        /*04b8*/ 	.word	0x00000038


	//----- nvinfo : EIATTR_FRAME_SIZE
	.align		4
.L_238:
        /*04bc*/ 	.byte	0x04, 0x11
        /*04be*/ 	.short	(.L_240 - .L_239)
	.align		4
.L_239:
        /*04c0*/ 	.word	index@($__internal_109_$__cuda_sm20_rem_u64)
        /*04c4*/ 	.word	0x00000000


	//----- nvinfo : EIATTR_FRAME_SIZE
	.align		4
.L_240:
        /*04c8*/ 	.byte	0x04, 0x11
        /*04ca*/ 	.short	(.L_242 - .L_241)
	.align		4
.L_241:
        /*04cc*/ 	.word	index@($__internal_108_$__cuda_sm20_div_s64)
        /*04d0*/ 	.word	0x00000000


	//----- nvinfo : EIATTR_FRAME_SIZE
	.align		4
.L_242:
        /*04d4*/ 	.byte	0x04, 0x11
        /*04d6*/ 	.short	(.L_244 - .L_243)
	.align		4
.L_243:
        /*04d8*/ 	.word	index@(_ZN2at6native60_GLOBAL__N__fdc43544_27_DistributionRandomKernel_cu_f88cee4443distribution_elementwise_grid_stride_kernelImLi2EZZZNS0_9templates4cuda21random_from_to_kernelIPNS_17CUDAGeneratorImplEEEvRNS_18TensorIteratorBaseEmlT_ENKUlvE_clEvENKUlvE5_clEvEUlP24curandStatePhilox4_32_10E_ZNS1_27distribution_nullary_kernelIfm10ulonglong2S7_SF_ZZZS5_IS7_EvS9_mlSA_ENKSB_clEvENKSC_clEvEUlmE_EEvS9_T2_RKT3_T4_EUlimE0_EEvlNS_15PhiloxCudaStateET1_SJ_)
        /*04dc*/ 	.word	0x00000000


	//----- nvinfo : EIATTR_REGCOUNT
	.align		4
.L_244:
        /*04e0*/ 	.byte	0x04, 0x2f
        /*04e2*/ 	.short	(.L_246 - .L_245)
	.align		4
.L_245:
        /*04e4*/ 	.word	index@(_ZN2at6native60_GLOBAL__N__fdc43544_27_DistributionRandomKernel_cu_f88cee4443distribution_elementwise_grid_stride_kernelIjLi4EZZZNS0_9templates4cuda21random_from_to_kernelIPNS_17CUDAGeneratorImplEEEvRNS_18TensorIteratorBaseEmlT_ENKUlvE_clEvENKUlvE5_clEvEUlP24curandStatePhilox4_32_10E0_ZNS1_27distribution_nullary_kernelIfj5uint4S7_SF_ZZZS5_IS7_EvS9_mlSA_ENKSB_clEvENKSC_clEvEUljE_EEvS9_T2_RKT3_T4_EUlijE_EEvlNS_15PhiloxCudaStateET1_SJ_)
        /*04e8*/ 	.word	0x0000003c


	//----- nvinfo : EIATTR_FRAME_SIZE
	.align		4
.L_246:
        /*04ec*/ 	.byte	0x04, 0x11
        /*04ee*/ 	.short	(.L_248 - .L_247)
	.align		4
.L_247:
        /*04f0*/ 	.word	index@($__internal_107_$__cuda_sm20_rem_u64)
        /*04f4*/ 	.word	0x00000000


	//----- nvinfo : EIATTR_FRAME_SIZE
	.align		4
.L_248:
        /*04f8*/ 	.byte	0x04, 0x11
        /*04fa*/ 	.short	(.L_250 - .L_249)
	.align		4
.L_249:
        /*04fc*/ 	.word	index@($__internal_106_$__cuda_sm20_div_s64)
        /*0500*/ 	.word	0x00000000


	//----- nvinfo : EIATTR_FRAME_SIZE
	.align		4
.L_250:
        /*0504*/ 	.byte	0x04, 0x11
        /*0506*/ 	.short	(.L_252 - .L_251)
	.align		4
.L_251:
        /*0508*/ 	.word	index@(_ZN2at6native60_GLOBAL__N__fdc43544_27_DistributionRandomKernel_cu_f88cee4443distribution_elementwise_grid_stride_kernelIjLi4EZZZNS0_9templates4cuda21random_from_to_kernelIPNS_17CUDAGeneratorImplEEEvRNS_18TensorIteratorBaseEmlT_ENKUlvE_clEvENKUlvE5_clEvEUlP24curandStatePhilox4_32_10E0_ZNS1_27distribution_nullary_kernelIfj5uint4S7_SF_ZZZS5_IS7_EvS9_mlSA_ENKSB_clEvENKSC_clEvEUljE_EEvS9_T2_RKT3_T4_EUlijE_EEvlNS_15PhiloxCudaStateET1_SJ_)
        /*050c*/ 	.word	0x00000000


	//----- nvinfo : EIATTR_REGCOUNT
	.align		4
.L_252:
        /*0510*/ 	.byte	0x04, 0x2f
        /*0512*/ 	.short	(.L_254 - .L_253)
	.align		4
.L_253:
        /*0514*/ 	.word	index@(_ZN2at6native60_GLOBAL__N__fdc43544_27_DistributionRandomKernel_cu_f88cee4443distribution_elementwise_grid_stride_kernelIjLi4EZZZNS0_9templates4cuda21random_from_to_kernelIPNS_17CUDAGeneratorImplEEEvRNS_18TensorIteratorBaseEmlT_ENKUlvE_clEvENKUlvE5_clEvEUlP24curandStatePhilox4_32_10E0_ZNS1_27distribution_nullary_kernelIfj5uint4S7_SF_ZZZS5_IS7_EvS9_mlSA_ENKSB_clEvENKSC_clEvEUljE_EEvS9_T2_RKT3_T4_EUlijE0_EEvlNS_15PhiloxCudaStateET1_SJ_)
        /*0518*/ 	.word	0x00000032


	//----- nvinfo : EIATTR_FRAME_SIZE
	.align		4
.L_254:
        /*051c*/ 	.byte	0x04, 0x11
        /*051e*/ 	.short	(.L_256 - .L_255)
	.align		4
.L_255:
        /*0520*/ 	.word	index@($__internal_105_$__cuda_sm20_rem_u64)
        /*0524*/ 	.word	0x00000000


	//----- nvinfo : EIATTR_FRAME_SIZE
	.align		4
.L_256:
        /*0528*/ 	.byte	0x04, 0x11
        /*052a*/ 	.short	(.L_258 - .L_257)
	.align		4
.L_257:
        /*052c*/ 	.word	index@($__internal_104_$__cuda_sm20_div_s64)
        /*0530*/ 	.word	0x00000000


	//----- nvinfo : EIATTR_FRAME_SIZE
	.align		4
.L_258:
        /*0534*/ 	.byte	0x04, 0x11
        /*0536*/ 	.short	(.L_260 - .L_259)
	.align		4
.L_259:
        /*0538*/ 	.word	index@(_ZN2at6native60_GLOBAL__N__fdc43544_27_DistributionRandomKernel_cu_f88cee4443distribution_elementwise_grid_stride_kernelIjLi4EZZZNS0_9templates4cuda21random_from_to_kernelIPNS_17CUDAGeneratorImplEEEvRNS_18TensorIteratorBaseEmlT_ENKUlvE_clEvENKUlvE5_clEvEUlP24curandStatePhilox4_32_10E0_ZNS1_27distribution_nullary_kernelIfj5uint4S7_SF_ZZZS5_IS7_EvS9_mlSA_ENKSB_clEvENKSC_clEvEUljE_EEvS9_T2_RKT3_T4_EUlijE0_EEvlNS_15PhiloxCudaStateET1_SJ_)
        /*053c*/ 	.word	0x00000000


	//----- nvinfo : EIATTR_REGCOUNT
	.align		4
.L_260:
        /*0540*/ 	.byte	0x04, 0x2f
        /*0542*/ 	.short	(.L_262 - .L_261)
	.align		4
.L_261:
        /*0544*/ 	.word	index@(_ZN2at6native60_GLOBAL__N__fdc43544_27_DistributionRandomKernel_cu_f88cee4443distribution_elementwise_grid_stride_kernelImLi2EZZZNS0_9templates4cuda21random_from_to_kernelIPNS_17CUDAGeneratorImplEEEvRNS_18TensorIteratorBaseEmlT_ENKUlvE_clEvENKUlvE6_clEvEUlP24curandStatePhilox4_32_10E_ZNS1_27distribution_nullary_kernelIbm10ulonglong2S7_SF_ZZZS5_IS7_EvS9_mlSA_ENKSB_clEvENKSC_clEvEUlmE_EEvS9_T2_RKT3_T4_EUlimE_EEvlNS_15PhiloxCudaStateET1_SJ_)
        /*0548*/ 	.word	0x00000038


	//----- nvinfo : EIATTR_FRAME_SIZE
	.align		4
.L_262:
        /*054c*/ 	.byte	0x04, 0x11
        /*054e*/ 	.short	(.L_264 - .L_263)
	.align		4
.L_263:
        /*0550*/ 	.word	index@($__internal_103_$__cuda_sm20_rem_u64)
        /*0554*/ 	.word	0x00000000


	//----- nvinfo : EIATTR_FRAME_SIZE
	.align		4
.L_264:
        /*0558*/ 	.byte	0x04, 0x11
        /*055a*/ 	.short	(.L_266 - .L_265)
	.align		4
.L_265:
        /*055c*/ 	.word	index@($__internal_102_$__cuda_sm20_div_s64)
        /*0560*/ 	.word	0x00000000


	//----- nvinfo : EIATTR_FRAME_SIZE
	.align		4
.L_266:
        /*0564*/ 	.byte	0x04, 0x11
        /*0566*/ 	.short	(.L_268 - .L_267)
	.align		4
.L_267:
        /*0568*/ 	.word	index@(_ZN2at6native60_GLOBAL__N__fdc43544_27_DistributionRandomKernel_cu_f88cee4443distribution_elementwise_grid_stride_kernelImLi2EZZZNS0_9templates4cuda21random_from_to_kernelIPNS_17CUDAGeneratorImplEEEvRNS_18TensorIteratorBaseEmlT_ENKUlvE_clEvENKUlvE6_clEvEUlP24curandStatePhilox4_32_10E_ZNS1_27distribution_nullary_kernelIbm10ulonglong2S7_SF_ZZZS5_IS7_EvS9_mlSA_ENKSB_clEvENKSC_clEvEUlmE_EEvS9_T2_RKT3_T4_EUlimE_EEvlNS_15PhiloxCudaStateET1_SJ_)
        /*056c*/ 	.word	0x00000000


	//----- nvinfo : EIATTR_REGCOUNT
	.align		4
.L_268:
        /*0570*/ 	.byte	0x04, 0x2f
        /*0572*/ 	.short	(.L_270 - .L_269)
	.align		4
.L_269:
        /*0574*/ 	.word	index@(_ZN2at6native60_GLOBAL__N__fdc43544_27_DistributionRandomKernel_cu_f88cee4443distribution_elementwise_grid_stride_kernelImLi2EZZZNS0_9templates4cuda21random_from_to_kernelIPNS_17CUDAGeneratorImplEEEvRNS_18TensorIteratorBaseEmlT_ENKUlvE_clEvENKUlvE6_clEvEUlP24curandStatePhilox4_32_10E_ZNS1_27distribution_nullary_kernelIbm10ulonglong2S7_SF_ZZZS5_IS7_EvS9_mlSA_ENKSB_clEvENKSC_clEvEUlmE_EEvS9_T2_RKT3_T4_EUlimE0_EEvlNS_15PhiloxCudaStateET1_SJ_)
        /*0578*/ 	.word	0x00000038


	//----- nvinfo : EIATTR_FRAME_SIZE
	.align		4
.L_270:
        /*057c*/ 	.byte	0x04, 0x11
        /*057e*/ 	.short	(.L_272 - .L_271)
	.align		4
.L_271:
        /*0580*/ 	.word	index@($__internal_101_$__cuda_sm20_rem_u64)
        /*0584*/ 	.word	0x00000000


	//----- nvinfo : EIATTR_FRAME_SIZE
	.align		4
.L_272:
        /*0588*/ 	.byte	0x04, 0x11
        /*058a*/ 	.short	(.L_274 - .L_273)
	.align		4
.L_273:
        /*058c*/ 	.word	index@($__internal_100_$__cuda_sm20_div_s64)
        /*0590*/ 	.word	0x00000000


	//----- nvinfo : EIATTR_FRAME_SIZE
	.align		4
.L_274:
        /*0594*/ 	.byte	0x04, 0x11
        /*0596*/ 	.short	(.L_276 - .L_275)
	.align		4
.L_275:
        /*0598*/ 	.word	index@(_ZN2at6native60_GLOBAL__N__fdc43544_27_DistributionRandomKernel_cu_f88cee4443distribution_elementwise_grid_stride_kernelImLi2EZZZNS0_9templates4cuda21random_from_to_kernelIPNS_17CUDAGeneratorImplEEEvRNS_18TensorIteratorBaseEmlT_ENKUlvE_clEvENKUlvE6_clEvEUlP24curandStatePhilox4_32_10E_ZNS1_27distribution_nullary_kernelIbm10ulonglong2S7_SF_ZZZS5_IS7_EvS9_mlSA_ENKSB_clEvENKSC_clEvEUlmE_EEvS9_T2_RKT3_T4_EUlimE0_EEvlNS_15PhiloxCudaStateET1_SJ_)
        /*059c*/ 	.word	0x00000000


	//----- nvinfo : EIATTR_REGCOUNT
	.align		4
.L_276:
        /*05a0*/ 	.byte	0x04, 0x2f
        /*05a2*/ 	.short	(.L_278 - .L_277)
	.align		4
.L_277:
        /*05a4*/ 	.word	index@(_ZN2at6native60_GLOBAL__N__fdc43544_27_DistributionRandomKernel_cu_f88cee4443distribution_elementwise_grid_stride_kernelIjLi4EZZZNS0_9templates4cuda21random_from_to_kernelIPNS_17CUDAGeneratorImplEEEvRNS_18TensorIteratorBaseEmlT_ENKUlvE_clEvENKUlvE6_clEvEUlP24curandStatePhilox4_32_10E0_ZNS1_27distribution_nullary_kernelIbj5uint4S7_SF_ZZZS5_IS7_EvS9_mlSA_ENKSB_clEvENKSC_clEvEUljE_EEvS9_T2_RKT3_T4_EUlijE_EEvlNS_15PhiloxCudaStateET1_SJ_)
        /*05a8*/ 	.word	0x0000003c


	//----- nvinfo : EIATTR_FRAME_SIZE
	.align		4
.L_278:
        /*05ac*/ 	.byte	0x04, 0x11
        /*05ae*/ 	.short	(.L_280 - .L_279)
	.align		4
.L_279:
        /*05b0*/ 	.word	index@($__internal_99_$__cuda_sm20_rem_u64)
        /*05b4*/ 	.word	0x00000000


	//----- nvinfo : EIATTR_FRAME_SIZE
	.align		4
.L_280:
        /*05b8*/ 	.byte	0x04, 0x11
        /*05ba*/ 	.short	(.L_282 - .L_281)
	.align		4
.L_281:
        /*05bc*/ 	.word	index@($__internal_98_$__cuda_sm20_div_s64)
        /*05c0*/ 	.word	0x00000000


	//----- nvinfo : EIATTR_FRAME_SIZE
	.align		4
.L_282:
        /*05c4*/ 	.byte	0x04, 0x11
        /*05c6*/ 	.short	(.L_284 - .L_283)
	.align		4
.L_283:
        /*05c8*/ 	.word	index@(_ZN2at6native60_GLOBAL__N__fdc43544_27_DistributionRandomKernel_cu_f88cee4443distribution_elementwise_grid_stride_kernelIjLi4EZZZNS0_9templates4cuda21random_from_to_kernelIPNS_17CUDAGeneratorImplEEEvRNS_18TensorIteratorBaseEmlT_ENKUlvE_clEvENKUlvE6_clEvEUlP24curandStatePhilox4_32_10E0_ZNS1_27distribution_nullary_kernelIbj5uint4S7_SF_ZZZS5_IS7_EvS9_mlSA_ENKSB_clEvENKSC_clEvEUljE_EEvS9_T2_RKT3_T4_EUlijE_EEvlNS_15PhiloxCudaStateET1_SJ_)
        /*05cc*/ 	.word	0x00000000


	//----- nvinfo : EIATTR_REGCOUNT
	.align		4
.L_284:
        /*05d0*/ 	.byte	0x04, 0x2f
        /*05d2*/ 	.short	(.L_286 - .L_285)
	.align		4
.L_285:
        /*05d4*/ 	.word	index@(_ZN2at6native60_GLOBAL__N__fdc43544_27_DistributionRandomKernel_cu_f88cee4443distribution_elementwise_grid_stride_kernelIjLi4EZZZNS0_9templates4cuda21random_from_to_kernelIPNS_17CUDAGeneratorImplEEEvRNS_18TensorIteratorBaseEmlT_ENKUlvE_clEvENKUlvE6_clEvEUlP24curandStatePhilox4_32_10E0_ZNS1_27distribution_nullary_kernelIbj5uint4S7_SF_ZZZS5_IS7_EvS9_mlSA_ENKSB_clEvENKSC_clEvEUljE_EEvS9_T2_RKT3_T4_EUlijE0_EEvlNS_15PhiloxCudaStateET1_SJ_)
        /*05d8*/ 	.word	0x00000032


	//----- nvinfo : EIATTR_FRAME_SIZE
	.align		4
.L_286:
        /*05dc*/ 	.byte	0x04, 0x11
        /*05de*/ 	.short	(.L_288 - .L_287)
	.align		4
.L_287:
        /*05e0*/ 	.word	index@($__internal_97_$__cuda_sm20_rem_u64)
        /*05e4*/ 	.word	0x00000000


	//----- nvinfo : EIATTR_FRAME_SIZE
	.align		4
.L_288:
        /*05e8*/ 	.byte	0x04, 0x11
        /*05ea*/ 	.short	(.L_290 - .L_289)
	.align		4
.L_289:
        /*05ec*/ 	.word	index@($__internal_96_$__cuda_sm20_div_s64)
        /*05f0*/ 	.word	0x00000000


	//----- nvinfo : EIATTR_FRAME_SIZE
	.align		4
.L_290:
        /*05f4*/ 	.byte	0x04, 0x11
        /*05f6*/ 	.short	(.L_292 - .L_291)
	.align		4
.L_291:
        /*05f8*/ 	.word	index@(_ZN2at6native60_GLOBAL__N__fdc43544_27_DistributionRandomKernel_cu_f88cee4443distribution_elementwise_grid_stride_kernelIjLi4EZZZNS0_9templates4cuda21random_from_to_kernelIPNS_17CUDAGeneratorImplEEEvRNS_18TensorIteratorBaseEmlT_ENKUlvE_clEvENKUlvE6_clEvEUlP24curandStatePhilox4_32_10E0_ZNS1_27distribution_nullary_kernelIbj5uint4S7_SF_ZZZS5_IS7_EvS9_mlSA_ENKSB_clEvENKSC_clEvEUljE_EEvS9_T2_RKT3_T4_EUlijE0_EEvlNS_15PhiloxCudaStateET1_SJ_)
        /*05fc*/ 	.word	0x00000000


	//----- nvinfo : EIATTR_REGCOUNT
	.align		4
.L_292:
        /*0600*/ 	.byte	0x04, 0x2f
        /*0602*/ 	.short	(.L_294 - .L_293)
	.align		4
.L_293:
        /*0604*/ 	.word	index@(_ZN2at6native60_GLOBAL__N__fdc43544_27_DistributionRandomKernel_cu_f88cee4443distribution_elementwise_grid_stride_kernelImLi2EZZZNS0_9templates4cuda21random_from_to_kernelIPNS_17CUDAGeneratorImplEEEvRNS_18TensorIteratorBaseEmlT_ENKUlvE_clEvENKUlvE7_clEvEUlP24curandStatePhilox4_32_10E_ZNS1_27distribution_nullary_kernelIN3c104HalfEm10ulonglong2S7_SF_ZZZS5_IS7_EvS9_mlSA_ENKSB_clEvENKSC_clEvEUlmE_EEvS9_T2_RKT3_T4_EUlimE_EEvlNS_15PhiloxCudaStateET1_SL_)
        /*0608*/ 	.word	0x00000038


	//----- nvinfo : EIATTR_FRAME_SIZE
	.align		4
.L_294:
        /*060c*/ 	.byte	0x04, 0x11
        /*060e*/ 	.short	(.L_296 - .L_295)
	.align		4
.L_295:
        /*0610*/ 	.word	index@($__internal_95_$__cuda_sm20_rem_u64)
        /*0614*/ 	.word	0x00000000


	//----- nvinfo : EIATTR_FRAME_SIZE
	.align		4
.L_296:
        /*0618*/ 	.byte	0x04, 0x11
        /*061a*/ 	.short	(.L_298 - .L_297)
	.align		4
.L_297:
        /*061c*/ 	.word	index@($__internal_94_$__cuda_sm20_div_s64)
        /*0620*/ 	.word	0x00000000


	//----- nvinfo : EIATTR_FRAME_SIZE
	.align		4
.L_298:
        /*0624*/ 	.byte	0x04, 0x11
        /*0626*/ 	.short	(.L_300 - .L_299)
	.align		4
.L_299:
        /*0628*/ 	.word	index@(_ZN2at6native60_GLOBAL__N__fdc43544_27_DistributionRandomKernel_cu_f88cee4443distribution_elementwise_grid_stride_kernelImLi2EZZZNS0_9templates4cuda21random_from_to_kernelIPNS_17CUDAGeneratorImplEEEvRNS_18TensorIteratorBaseEmlT_ENKUlvE_clEvENKUlvE7_clEvEUlP24curandStatePhilox4_32_10E_ZNS1_27distribution_nullary_kernelIN3c104HalfEm10ulonglong2S7_SF_ZZZS5_IS7_EvS9_mlSA_ENKSB_clEvENKSC_clEvEUlmE_EEvS9_T2_RKT3_T4_EUlimE_EEvlNS_15PhiloxCudaStateET1_SL_)
        /*062c*/ 	.word	0x00000000


	//----- nvinfo : EIATTR_REGCOUNT
	.align		4
.L_300:
        /*0630*/ 	.byte	0x04, 0x2f
        /*0632*/ 	.short	(.L_302 - .L_301)
	.align		4
.L_301:
        /*0634*/ 	.word	index@(_ZN2at6native60_GLOBAL__N__fdc43544_27_DistributionRandomKernel_cu_f88cee4443distribution_elementwise_grid_stride_kernelImLi2EZZZNS0_9templates4cuda21random_from_to_kernelIPNS_17CUDAGeneratorImplEEEvRNS_18TensorIteratorBaseEmlT_ENKUlvE_clEvENKUlvE7_clEvEUlP24curandStatePhilox4_32_10E_ZNS1_27distribution_nullary_kernelIN3c104HalfEm10ulonglong2S7_SF_ZZZS5_IS7_EvS9_mlSA_ENKSB_clEvENKSC_clEvEUlmE_EEvS9_T2_RKT3_T4_EUlimE0_EEvlNS_15PhiloxCudaStateET1_SL_)
        /*0638*/ 	.word	0x00000038


	//----- nvinfo : EIATTR_FRAME_SIZE
	.align		4
.L_302:
        /*063c*/ 	.byte	0x04, 0x11
        /*063e*/ 	.short	(.L_304 - .L_303)
	.align		4
.L_303:
        /*0640*/ 	.word	index@($__internal_93_$__cuda_sm20_rem_u64)
        /*0644*/ 	.word	0x00000000


	//----- nvinfo : EIATTR_FRAME_SIZE
	.align		4
.L_304:
        /*0648*/ 	.byte	0x04, 0x11
        /*064a*/ 	.short	(.L_306 - .L_305)
	.align		4
.L_305:
        /*064c*/ 	.word	index@($__internal_92_$__cuda_sm20_div_s64)
        /*0650*/ 	.word	0x00000000


	//----- nvinfo : EIATTR_FRAME_SIZE
	.align		4
.L_306:
        /*0654*/ 	.byte	0x04, 0x11
        /*0656*/ 	.short	(.L_308 - .L_307)
	.align		4
.L_307:
        /*0658*/ 	.word	index@(_ZN2at6native60_GLOBAL__N__fdc43544_27_DistributionRandomKernel_cu_f88cee4443distribution_elementwise_grid_stride_kernelImLi2EZZZNS0_9templates4cuda21random_from_to_kernelIPNS_17CUDAGeneratorImplEEEvRNS_18TensorIteratorBaseEmlT_ENKUlvE_clEvENKUlvE7_clEvEUlP24curandStatePhilox4_32_10E_ZNS1_27distribution_nullary_kernelIN3c104HalfEm10ulonglong2S7_SF_ZZZS5_IS7_EvS9_mlSA_ENKSB_clEvENKSC_clEvEUlmE_EEvS9_T2_RKT3_T4_EUlimE0_EEvlNS_15PhiloxCudaStateET1_SL_)
        /*065c*/ 	.word	0x00000000


	//----- nvinfo : EIATTR_REGCOUNT
	.align		4
.L_308:
        /*0660*/ 	.byte	0x04, 0x2f
        /*0662*/ 	.short	(.L_310 - .L_309)
	.align		4
.L_309:
        /*0664*/ 	.word	index@(_ZN2at6native60_GLOBAL__N__fdc43544_27_DistributionRandomKernel_cu_f88cee4443distribution_elementwise_grid_stride_kernelIjLi4EZZZNS0_9templates4cuda21random_from_to_kernelIPNS_17CUDAGeneratorImplEEEvRNS_18TensorIteratorBaseEmlT_ENKUlvE_clEvENKUlvE7_clEvEUlP24curandStatePhilox4_32_10E0_ZNS1_27distribution_nullary_kernelIN3c104HalfEj5uint4S7_SF_ZZZS5_IS7_EvS9_mlSA_ENKSB_clEvENKSC_clEvEUljE_EEvS9_T2_RKT3_T4_EUlijE_EEvlNS_15PhiloxCudaStateET1_SL_)
        /*0668*/ 	.word	0x0000003c


	//----- nvinfo : EIATTR_FRAME_SIZE
	.align		4
.L_310:
        /*066c*/ 	.byte	0x04, 0x11
        /*066e*/ 	.short	(.L_312 - .L_311)
	.align		4
.L_311:
        /*0670*/ 	.word	index@($__internal_91_$__cuda_sm20_rem_u64)
        /*0674*/ 	.word	0x00000000


	//----- nvinfo : EIATTR_FRAME_SIZE
	.align		4
.L_312:
        /*0678*/ 	.byte	0x04, 0x11
        /*067a*/ 	.short	(.L_314 - .L_313)
	.align		4
.L_313:
        /*067c*/ 	.word	index@($__internal_90_$__cuda_sm20_div_s64)
        /*0680*/ 	.word	0x00000000


	//----- nvinfo : EIATTR_FRAME_SIZE
	.align		4
.L_314:
        /*0684*/ 	.byte	0x04, 0x11
        /*0686*/ 	.short	(.L_316 - .L_315)
	.align		4
.L_315:
        /*0688*/ 	.word	index@(_ZN2at6native60_GLOBAL__N__fdc43544_27_DistributionRandomKernel_cu_f88cee4443distribution_elementwise_grid_stride_kernelIjLi4EZZZNS0_9templates4cuda21random_from_to_kernelIPNS_17CUDAGeneratorImplEEEvRNS_18TensorIteratorBaseEmlT_ENKUlvE_clEvENKUlvE7_clEvEUlP24curandStatePhilox4_32_10E0_ZNS1_27distribution_nullary_kernelIN3c104HalfEj5uint4S7_SF_ZZZS5_IS7_EvS9_mlSA_ENKSB_clEvENKSC_clEvEUljE_EEvS9_T2_RKT3_T4_EUlijE_EEvlNS_15PhiloxCudaStateET1_SL_)
        /*068c*/ 	.word	0x00000000


	//----- nvinfo : EIATTR_REGCOUNT
	.align		4
.L_316:
        /*0690*/ 	.byte	0x04, 0x2f
        /*0692*/ 	.short	(.L_318 - .L_317)
	.align		4
.L_317:
        /*0694*/ 	.word	index@(_ZN2at6native60_GLOBAL__N__fdc43544_27_DistributionRandomKernel_cu_f88cee4443distribution_elementwise_grid_stride_kernelIjLi4EZZZNS0_9templates4cuda21random_from_to_kernelIPNS_17CUDAGeneratorImplEEEvRNS_18TensorIteratorBaseEmlT_ENKUlvE_clEvENKUlvE7_clEvEUlP24curandStatePhilox4_32_10E0_ZNS1_27distribution_nullary_kernelIN3c104HalfEj5uint4S7_SF_ZZZS5_IS7_EvS9_mlSA_ENKSB_clEvENKSC_clEvEUljE_EEvS9_T2_RKT3_T4_EUlijE0_EEvlNS_15PhiloxCudaStateET1_SL_)
        /*0698*/ 	.word	0x00000032


	//----- nvinfo : EIATTR_FRAME_SIZE
	.align		4
.L_318:
        /*069c*/ 	.byte	0x04, 0x11
        /*069e*/ 	.short	(.L_320 - .L_319)
	.align		4
.L_319:
        /*06a0*/ 	.word	index@($__internal_89_$__cuda_sm20_rem_u64)
        /*06a4*/ 	.word	0x00000000


	//----- nvinfo : EIATTR_FRAME_SIZE
	.align		4
.L_320:
        /*06a8*/ 	.byte	0x04, 0x11
        /*06aa*/ 	.short	(.L_322 - .L_321)
	.align		4
.L_321:
        /*06ac*/ 	.word	index@($__internal_88_$__cuda_sm20_div_s64)
        /*06b0*/ 	.word	0x00000000


	//----- nvinfo : EIATTR_FRAME_SIZE
	.align		4
.L_322:
        /*06b4*/ 	.byte	0x04, 0x11
        /*06b6*/ 	.short	(.L_324 - .L_323)
	.align		4
.L_323:
        /*06b8*/ 	.word	index@(_ZN2at6native60_GLOBAL__N__fdc43544_27_DistributionRandomKernel_cu_f88cee4443distribution_elementwise_grid_stride_kernelIjLi4EZZZNS0_9templates4cuda21random_from_to_kernelIPNS_17CUDAGeneratorImplEEEvRNS_18TensorIteratorBaseEmlT_ENKUlvE_clEvENKUlvE7_clEvEUlP24curandStatePhilox4_32_10E0_ZNS1_27distribution_nullary_kernelIN3c104HalfEj5uint4S7_SF_ZZZS5_IS7_EvS9_mlSA_ENKSB_clEvENKSC_clEvEUljE_EEvS9_T2_RKT3_T4_EUlijE0_EEvlNS_15PhiloxCudaStateET1_SL_)
        /*06bc*/ 	.word	0x00000000


	//----- nvinfo : EIATTR_REGCOUNT
	.align		4
.L_324:
        /*06c0*/ 	.byte	0x04, 0x2f
        /*06c2*/ 	.short	(.L_326 - .L_325)
	.align		4
.L_325:
        /*06c4*/ 	.word	index@(_ZN2at6native60_GLOBAL__N__fdc43544_27_DistributionRandomKernel_cu_f88cee4443distribution_elementwise_grid_stride_kernelImLi2EZZZNS0_9templates4cuda21random_from_to_kernelIPNS_17CUDAGeneratorImplEEEvRNS_18TensorIteratorBaseEmlT_ENKUlvE_clEvENKUlvE8_clEvEUlP24curandStatePhilox4_32_10E_ZNS1_27distribution_nullary_kernelIN3c108BFloat16Em10ulonglong2S7_SF_ZZZS5_IS7_EvS9_mlSA_ENKSB_clEvENKSC_clEvEUlmE_EEvS9_T2_RKT3_T4_EUlimE_EEvlNS_15PhiloxCudaStateET1_SL_)
        /*06c8*/ 	.word	0x00000038


	//----- nvinfo : EIATTR_FRAME_SIZE
	.align		4
.L_326:
        /*06cc*/ 	.byte	0x04, 0x11
        /*06ce*/ 	.short	(.L_328 - .L_327)
	.align		4
.L_327:
        /*06d0*/ 	.word	index@($__internal_87_$__cuda_sm20_rem_u64)
        /*06d4*/ 	.word	0x00000000


	//----- nvinfo : EIATTR_FRAME_SIZE
	.align		4
.L_328:
        /*06d8*/ 	.byte	0x04, 0x11
        /*06da*/ 	.short	(.L_330 - .L_329)
	.align		4
.L_329:
        /*06dc*/ 	.word	index@($__internal_86_$__cuda_sm20_div_s64)
        /*06e0*/ 	.word	0x00000000


	//----- nvinfo : EIATTR_FRAME_SIZE
	.align		4
.L_330:
        /*06e4*/ 	.byte	0x04, 0x11
        /*06e6*/ 	.short	(.L_332 - .L_331)
	.align		4
.L_331:
        /*06e8*/ 	.word	index@(_ZN2at6native60_GLOBAL__N__fdc43544_27_DistributionRandomKernel_cu_f88cee4443distribution_elementwise_grid_stride_kernelImLi2EZZZNS0_9templates4cuda21random_from_to_kernelIPNS_17CUDAGeneratorImplEEEvRNS_18TensorIteratorBaseEmlT_ENKUlvE_clEvENKUlvE8_clEvEUlP24curandStatePhilox4_32_10E_ZNS1_27distribution_nullary_kernelIN3c108BFloat16Em10ulonglong2S7_SF_ZZZS5_IS7_EvS9_mlSA_ENKSB_clEvENKSC_clEvEUlmE_EEvS9_T2_RKT3_T4_EUlimE_EEvlNS_15PhiloxCudaStateET1_SL_)
        /*06ec*/ 	.word	0x00000000


	//----- nvinfo : EIATTR_REGCOUNT
	.align		4
.L_332:
        /*06f0*/ 	.byte	0x04, 0x2f
        /*06f2*/ 	.short	(.L_334 - .L_333)
	.align		4
.L_333:
        /*06f4*/ 	.word	index@(_ZN2at6native60_GLOBAL__N__fdc43544_27_DistributionRandomKernel_cu_f88cee4443distribution_elementwise_grid_stride_kernelImLi2EZZZNS0_9templates4cuda21random_from_to_kernelIPNS_17CUDAGeneratorImplEEEvRNS_18TensorIteratorBaseEmlT_ENKUlvE_clEvENKUlvE8_clEvEUlP24curandStatePhilox4_32_10E_ZNS1_27distribution_nullary_kernelIN3c108BFloat16Em10ulonglong2S7_SF_ZZZS5_IS7_EvS9_mlSA_ENKSB_clEvENKSC_clEvEUlmE_EEvS9_T2_RKT3_T4_EUlimE0_EEvlNS_15PhiloxCudaStateET1_SL_)
        /*06f8*/ 	.word	0x00000038


	//----- nvinfo : EIATTR_FRAME_SIZE
	.align		4
.L_334:
        /*06fc*/ 	.byte	0x04, 0x11
        /*06fe*/ 	.short	(.L_336 - .L_335)
	.align		4
.L_335:
        /*0700*/ 	.word	index@($__internal_85_$__cuda_sm20_rem_u64)
        /*0704*/ 	.word	0x00000000


	//----- nvinfo : EIATTR_FRAME_SIZE
	.align		4
.L_336:
        /*0708*/ 	.byte	0x04, 0x11
        /*070a*/ 	.short	(.L_338 - .L_337)
	.align		4
.L_337:
        /*070c*/ 	.word	index@($__internal_84_$__cuda_sm20_div_s64)
        /*0710*/ 	.word	0x00000000


	//----- nvinfo : EIATTR_FRAME_SIZE
	.align		4
.L_338:
        /*0714*/ 	.byte	0x04, 0x11
        /*0716*/ 	.short	(.L_340 - .L_339)
	.align		4
.L_339:
        /*0718*/ 	.word	index@(_ZN2at6native60_GLOBAL__N__fdc43544_27_DistributionRandomKernel_cu_f88cee4443distribution_elementwise_grid_stride_kernelImLi2EZZZNS0_9templates4cuda21random_from_to_kernelIPNS_17CUDAGeneratorImplEEEvRNS_18TensorIteratorBaseEmlT_ENKUlvE_clEvENKUlvE8_clEvEUlP24curandStatePhilox4_32_10E_ZNS1_27distribution_nullary_kernelIN3c108BFloat16Em10ulonglong2S7_SF_ZZZS5_IS7_EvS9_mlSA_ENKSB_clEvENKSC_clEvEUlmE_EEvS9_T2_RKT3_T4_EUlimE0_EEvlNS_15PhiloxCudaStateET1_SL_)
        /*071c*/ 	.word	0x00000000


	//----- nvinfo : EIATTR_REGCOUNT
	.align		4
.L_340:
        /*0720*/ 	.byte	0x04, 0x2f
        /*0722*/ 	.short	(.L_342 - .L_341)
	.align		4
.L_341:
        /*0724*/ 	.word	index@(_ZN2at6native60_GLOBAL__N__fdc43544_27_DistributionRandomKernel_cu_f88cee4443distribution_elementwise_grid_stride_kernelIjLi4EZZZNS0_9templates4cuda21random_from_to_kernelIPNS_17CUDAGeneratorImplEEEvRNS_18TensorIteratorBaseEmlT_ENKUlvE_clEvENKUlvE8_clEvEUlP24curandStatePhilox4_32_10E0_ZNS1_27distribution_nullary_kernelIN3c108BFloat16Ej5uint4S7_SF_ZZZS5_IS7_EvS9_mlSA_ENKSB_clEvENKSC_clEvEUljE_EEvS9_T2_RKT3_T4_EUlijE_EEvlNS_15PhiloxCudaStateET1_SL_)
        /*0728*/ 	.word	0x0000003c


	//----- nvinfo : EIATTR_FRAME_SIZE
	.align		4
.L_342:
        /*072c*/ 	.byte	0x04, 0x11
        /*072e*/ 	.short	(.L_344 - .L_343)
	.align		4
.L_343:
        /*0730*/ 	.word	index@($__internal_83_$__cuda_sm20_rem_u64)
        /*0734*/ 	.word	0x00000000


	//----- nvinfo : EIATTR_FRAME_SIZE
	.align		4
.L_344:
        /*0738*/ 	.byte	0x04, 0x11
        /*073a*/ 	.short	(.L_346 - .L_345)
	.align		4
.L_345:
        /*073c*/ 	.word	index@($__internal_82_$__cuda_sm20_div_s64)
        /*0740*/ 	.word	0x00000000


	//----- nvinfo : EIATTR_FRAME_SIZE
	.align		4
.L_346:
        /*0744*/ 	.byte	0x04, 0x11
        /*0746*/ 	.short	(.L_348 - .L_347)
	.align		4
.L_347:
        /*0748*/ 	.word	index@(_ZN2at6native60_GLOBAL__N__fdc43544_27_DistributionRandomKernel_cu_f88cee4443distribution_elementwise_grid_stride_kernelIjLi4EZZZNS0_9templates4cuda21random_from_to_kernelIPNS_17CUDAGeneratorImplEEEvRNS_18TensorIteratorBaseEmlT_ENKUlvE_clEvENKUlvE8_clEvEUlP24curandStatePhilox4_32_10E0_ZNS1_27distribution_nullary_kernelIN3c108BFloat16Ej5uint4S7_SF_ZZZS5_IS7_EvS9_mlSA_ENKSB_clEvENKSC_clEvEUljE_EEvS9_T2_RKT3_T4_EUlijE_EEvlNS_15PhiloxCudaStateET1_SL_)
        /*074c*/ 	.word	0x00000000


	//----- nvinfo : EIATTR_REGCOUNT
	.align		4
.L_348:
        /*0750*/ 	.byte	0x04, 0x2f
        /*0752*/ 	.short	(.L_350 - .L_349)
	.align		4
.L_349:
        /*0754*/ 	.word	index@(_ZN2at6native60_GLOBAL__N__fdc43544_27_DistributionRandomKernel_cu_f88cee4443distribution_elementwise_grid_stride_kernelIjLi4EZZZNS0_9templates4cuda21random_from_to_kernelIPNS_17CUDAGeneratorImplEEEvRNS_18TensorIteratorBaseEmlT_ENKUlvE_clEvENKUlvE8_clEvEUlP24curandStatePhilox4_32_10E0_ZNS1_27distribution_nullary_kernelIN3c108BFloat16Ej5uint4S7_SF_ZZZS5_IS7_EvS9_mlSA_ENKSB_clEvENKSC_clEvEUljE_EEvS9_T2_RKT3_T4_EUlijE0_EEvlNS_15PhiloxCudaStateET1_SL_)
        /*0758*/ 	.word	0x00000032


	//----- nvinfo : EIATTR_FRAME_SIZE
	.align		4
.L_350:
        /*075c*/ 	.byte	0x04, 0x11
        /*075e*/ 	.short	(.L_352 - .L_351)
	.align		4
.L_351:
        /*0760*/ 	.word	index@($__internal_81_$__cuda_sm20_rem_u64)
        /*0764*/ 	.word	0x00000000


	//----- nvinfo : EIATTR_FRAME_SIZE
	.align		4
.L_352:
        /*0768*/ 	.byte	0x04, 0x11
        /*076a*/ 	.short	(.L_354 - .L_353)
	.align		4
.L_353:
        /*076c*/ 	.word	index@($__internal_80_$__cuda_sm20_div_s64)
        /*0770*/ 	.word	0x00000000


	//----- nvinfo : EIATTR_FRAME_SIZE
	.align		4
.L_354:
        /*0774*/ 	.byte	0x04, 0x11
        /*0776*/ 	.short	(.L_356 - .L_355)
	.align		4
.L_355:
        /*0778*/ 	.word	index@(_ZN2at6native60_GLOBAL__N__fdc43544_27_DistributionRandomKernel_cu_f88cee4443distribution_elementwise_grid_stride_kernelIjLi4EZZZNS0_9templates4cuda21random_from_to_kernelIPNS_17CUDAGeneratorImplEEEvRNS_18TensorIteratorBaseEmlT_ENKUlvE_clEvENKUlvE8_clEvEUlP24curandStatePhilox4_32_10E0_ZNS1_27distribution_nullary_kernelIN3c108BFloat16Ej5uint4S7_SF_ZZZS5_IS7_EvS9_mlSA_ENKSB_clEvENKSC_clEvEUljE_EEvS9_T2_RKT3_T4_EUlijE0_EEvlNS_15PhiloxCudaStateET1_SL_)
        /*077c*/ 	.word	0x00000000


	//----- nvinfo : EIATTR_REGCOUNT
	.align		4
.L_356:
        /*0780*/ 	.byte	0x04, 0x2f
        /*0782*/ 	.short	(.L_358 - .L_357)
	.align		4
.L_357:
        /*0784*/ 	.word	index@(_ZN2at6native60_GLOBAL__N__fdc43544_27_DistributionRandomKernel_cu_f88cee4443distribution_elementwise_grid_stride_kernelImLi2EZZZNS0_9templates4cuda21random_from_to_kernelIPNS_17CUDAGeneratorImplEEEvRNS_18TensorIteratorBaseEmlT_ENKUlvE_clEvENKUlvE9_clEvEUlP24curandStatePhilox4_32_10E_ZNS1_27distribution_nullary_kernelItm10ulonglong2S7_SF_ZZZS5_IS7_EvS9_mlSA_ENKSB_clEvENKSC_clEvEUlmE_EEvS9_T2_RKT3_T4_EUlimE_EEvlNS_15PhiloxCudaStateET1_SJ_)
        /*0788*/ 	.word	0x00000038


	//----- nvinfo : EIATTR_FRAME_SIZE
	.align		4
.L_358:
        /*078c*/ 	.byte	0x04, 0x11
        /*078e*/ 	.short	(.L_360 - .L_359)
	.align		4
.L_359:
        /*0790*/ 	.word	index@($__internal_79_$__cuda_sm20_rem_u64)
        /*0794*/ 	.word	0x00000000


	//----- nvinfo : EIATTR_FRAME_SIZE
	.align		4
.L_360:
        /*0798*/ 	.byte	0x04, 0x11
        /*079a*/ 	.short	(.L_362 - .L_361)
	.align		4
.L_361:
        /*079c*/ 	.word	index@($__internal_78_$__cuda_sm20_div_s64)
        /*07a0*/ 	.word	0x00000000


	//----- nvinfo : EIATTR_FRAME_SIZE
	.align		4
.L_362:
        /*07a4*/ 	.byte	0x04, 0x11
        /*07a6*/ 	.short	(.L_364 - .L_363)
	.align		4
.L_363:
        /*07a8*/ 	.word	index@(_ZN2at6native60_GLOBAL__N__fdc43544_27_DistributionRandomKernel_cu_f88cee4443distribution_elementwise_grid_stride_kernelImLi2EZZZNS0_9templates4cuda21random_from_to_kernelIPNS_17CUDAGeneratorImplEEEvRNS_18TensorIteratorBaseEmlT_ENKUlvE_clEvENKUlvE9_clEvEUlP24curandStatePhilox4_32_10E_ZNS1_27distribution_nullary_kernelItm10ulonglong2S7_SF_ZZZS5_IS7_EvS9_mlSA_ENKSB_clEvENKSC_clEvEUlmE_EEvS9_T2_RKT3_T4_EUlimE_EEvlNS_15PhiloxCudaStateET1_SJ_)
        /*07ac*/ 	.word	0x00000000


	//----- nvinfo : EIATTR_REGCOUNT
	.align		4
.L_364:
        /*07b0*/ 	.byte	0x04, 0x2f
        /*07b2*/ 	.short	(.L_366 - .L_365)
	.align		4
.L_365:
        /*07b4*/ 	.word	index@(_ZN2at6native60_GLOBAL__N__fdc43544_27_DistributionRandomKernel_cu_f88cee4443distribution_elementwise_grid_stride_kernelImLi2EZZZNS0_9templates4cuda21random_from_to_kernelIPNS_17CUDAGeneratorImplEEEvRNS_18TensorIteratorBaseEmlT_ENKUlvE_clEvENKUlvE9_clEvEUlP24curandStatePhilox4_32_10E_ZNS1_27distribution_nullary_kernelItm10ulonglong2S7_SF_ZZZS5_IS7_EvS9_mlSA_ENKSB_clEvENKSC_clEvEUlmE_EEvS9_T2_RKT3_T4_EUlimE0_EEvlNS_15PhiloxCudaStateET1_SJ_)
        /*07b8*/ 	.word	0x00000038


	//----- nvinfo : EIATTR_FRAME_SIZE
	.align		4
.L_366:
        /*07bc*/ 	.byte	0x04, 0x11
        /*07be*/ 	.short	(.L_368 - .L_367)
	.align		4
.L_367:
        /*07c0*/ 	.word	index@($__internal_77_$__cuda_sm20_rem_u64)
        /*07c4*/ 	.word	0x00000000


	//----- nvinfo : EIATTR_FRAME_SIZE
	.align		4
.L_368:
        /*07c8*/ 	.byte	0x04, 0x11
        /*07ca*/ 	.short	(.L_370 - .L_369)
	.align		4
.L_369:
        /*07cc*/ 	.word	index@($__internal_76_$__cuda_sm20_div_s64)
        /*07d0*/ 	.word	0x00000000


	//----- nvinfo : EIATTR_FRAME_SIZE
	.align		4
.L_370:
        /*07d4*/ 	.byte	0x04, 0x11
        /*07d6*/ 	.short	(.L_372 - .L_371)
	.align		4
.L_371:
        /*07d8*/ 	.word	index@(_ZN2at6native60_GLOBAL__N__fdc43544_27_DistributionRandomKernel_cu_f88cee4443distribution_elementwise_grid_stride_kernelImLi2EZZZNS0_9templates4cuda21random_from_to_kernelIPNS_17CUDAGeneratorImplEEEvRNS_18TensorIteratorBaseEmlT_ENKUlvE_clEvENKUlvE9_clEvEUlP24curandStatePhilox4_32_10E_ZNS1_27distribution_nullary_kernelItm10ulonglong2S7_SF_ZZZS5_IS7_EvS9_mlSA_ENKSB_clEvENKSC_clEvEUlmE_EEvS9_T2_RKT3_T4_EUlimE0_EEvlNS_15PhiloxCudaStateET1_SJ_)
        /*07dc*/ 	.word	0x00000000


	//----- nvinfo : EIATTR_REGCOUNT
	.align		4
.L_372:
        /*07e0*/ 	.byte	0x04, 0x2f
        /*07e2*/ 	.short	(.L_374 - .L_373)
	.align		4
.L_373:
        /*07e4*/ 	.word	index@(_ZN2at6native60_GLOBAL__N__fdc43544_27_DistributionRandomKernel_cu_f88cee4443distribution_elementwise_grid_stride_kernelIjLi4EZZZNS0_9templates4cuda21random_from_to_kernelIPNS_17CUDAGeneratorImplEEEvRNS_18TensorIteratorBaseEmlT_ENKUlvE_clEvENKUlvE9_clEvEUlP24curandStatePhilox4_32_10E0_ZNS1_27distribution_nullary_kernelItj5uint4S7_SF_ZZZS5_IS7_EvS9_mlSA_ENKSB_clEvENKSC_clEvEUljE_EEvS9_T2_RKT3_T4_EUlijE_EEvlNS_15PhiloxCudaStateET1_SJ_)
        /*07e8*/ 	.word	0x0000003c


	//----- nvinfo : EIATTR_FRAME_SIZE
	.align		4
.L_374:
        /*07ec*/ 	.byte	0x04, 0x11
        /*07ee*/ 	.short	(.L_376 - .L_375)
	.align		4
.L_375:
        /*07f0*/ 	.word	index@($__internal_75_$__cuda_sm20_rem_u64)
        /*07f4*/ 	.word	0x00000000


	//----- nvinfo : EIATTR_FRAME_SIZE
	.align		4
.L_376:
        /*07f8*/ 	.byte	0x04, 0x11
        /*07fa*/ 	.short	(.L_378 - .L_377)
	.align		4
.L_377:
        /*07fc*/ 	.word	index@($__internal_74_$__cuda_sm20_div_s64)
        /*0800*/ 	.word	0x00000000


	//----- nvinfo : EIATTR_FRAME_SIZE
	.align		4
.L_378:
        /*0804*/ 	.byte	0x04, 0x11
        /*0806*/ 	.short	(.L_380 - .L_379)
	.align		4
.L_379:
        /*0808*/ 	.word	index@(_ZN2at6native60_GLOBAL__N__fdc43544_27_DistributionRandomKernel_cu_f88cee4443distribution_elementwise_grid_stride_kernelIjLi4EZZZNS0_9templates4cuda21random_from_to_kernelIPNS_17CUDAGeneratorImplEEEvRNS_18TensorIteratorBaseEmlT_ENKUlvE_clEvENKUlvE9_clEvEUlP24curandStatePhilox4_32_10E0_ZNS1_27distribution_nullary_kernelItj5uint4S7_SF_ZZZS5_IS7_EvS9_mlSA_ENKSB_clEvENKSC_clEvEUljE_EEvS9_T2_RKT3_T4_EUlijE_EEvlNS_15PhiloxCudaStateET1_SJ_)
        /*080c*/ 	.word	0x00000000


	//----- nvinfo : EIATTR_REGCOUNT
	.align		4
.L_380:
        /*0810*/ 	.byte	0x04, 0x2f
        /*0812*/ 	.short	(.L_382 - .L_381)
	.align		4
.L_381:
        /*0814*/ 	.word	index@(_ZN2at6native60_GLOBAL__N__fdc43544_27_DistributionRandomKernel_cu_f88cee4443distribution_elementwise_grid_stride_kernelIjLi4EZZZNS0_9templates4cuda21random_from_to_kernelIPNS_17CUDAGeneratorImplEEEvRNS_18TensorIteratorBaseEmlT_ENKUlvE_clEvENKUlvE9_clEvEUlP24curandStatePhilox4_32_10E0_ZNS1_27distribution_nullary_kernelItj5uint4S7_SF_ZZZS5_IS7_EvS9_mlSA_ENKSB_clEvENKSC_clEvEUljE_EEvS9_T2_RKT3_T4_EUlijE0_EEvlNS_15PhiloxCudaStateET1_SJ_)
        /*0818*/ 	.word	0x00000032


	//----- nvinfo : EIATTR_FRAME_SIZE
	.align		4
.L_382:
        /*081c*/ 	.byte	0x04, 0x11
        /*081e*/ 	.short	(.L_384 - .L_383)
	.align		4
.L_383:
        /*0820*/ 	.word	index@($__internal_73_$__cuda_sm20_rem_u64)
        /*0824*/ 	.word	0x00000000


	//----- nvinfo : EIATTR_FRAME_SIZE
	.align		4
.L_384:
        /*0828*/ 	.byte	0x04, 0x11
        /*082a*/ 	.short	(.L_386 - .L_385)
	.align		4
.L_385:
        /*082c*/ 	.word	index@($__internal_72_$__cuda_sm20_div_s64)
        /*0830*/ 	.word	0x00000000


	//----- nvinfo : EIATTR_FRAME_SIZE
	.align		4
.L_386:
        /*0834*/ 	.byte	0x04, 0x11
        /*0836*/ 	.short	(.L_388 - .L_387)
	.align		4
.L_387:
        /*0838*/ 	.word	index@(_ZN2at6native60_GLOBAL__N__fdc43544_27_DistributionRandomKernel_cu_f88cee4443distribution_elementwise_grid_stride_kernelIjLi4EZZZNS0_9templates4cuda21random_from_to_kernelIPNS_17CUDAGeneratorImplEEEvRNS_18TensorIteratorBaseEmlT_ENKUlvE_clEvENKUlvE9_clEvEUlP24curandStatePhilox4_32_10E0_ZNS1_27distribution_nullary_kernelItj5uint4S7_SF_ZZZS5_IS7_EvS9_mlSA_ENKSB_clEvENKSC_clEvEUljE_EEvS9_T2_RKT3_T4_EUlijE0_EEvlNS_15PhiloxCudaStateET1_SJ_)
        /*083c*/ 	.word	0x00000000


	//----- nvinfo : EIATTR_REGCOUNT
	.align		4
.L_388:
        /*0840*/ 	.byte	0x04, 0x2f
        /*0842*/ 	.short	(.L_390 - .L_389)
	.align		4
.L_389:
        /*0844*/ 	.word	index@(_ZN2at6native60_GLOBAL__N__fdc43544_27_DistributionRandomKernel_cu_f88cee4443distribution_elementwise_grid_stride_kernelImLi2EZZZNS0_9templates4cuda21random_from_to_kernelIPNS_17CUDAGeneratorImplEEEvRNS_18TensorIteratorBaseEmlT_ENKUlvE_clEvENKUlvE10_clEvEUlP24curandStatePhilox4_32_10E_ZNS1_27distribution_nullary_kernelIjm10ulonglong2S7_SF_ZZZS5_IS7_EvS9_mlSA_ENKSB_clEvENKSC_clEvEUlmE_EEvS9_T2_RKT3_T4_EUlimE_EEvlNS_15PhiloxCudaStateET1_SJ_)
        /*0848*/ 	.word	0x00000038


	//----- nvinfo : EIATTR_FRAME_SIZE
	.align		4
.L_390:
        /*084c*/ 	.byte	0x04, 0x11
        /*084e*/ 	.short	(.L_392 - .L_391)
	.align		4
.L_391:
        /*0850*/ 	.word	index@($__internal_71_$__cuda_sm20_rem_u64)
        /*0854*/ 	.word	0x00000000


	//----- nvinfo : EIATTR_FRAME_SIZE
	.align		4
.L_392:
        /*0858*/ 	.byte	0x04, 0x11
        /*085a*/ 	.short	(.L_394 - .L_393)
	.align		4
.L_393:
        /*085c*/ 	.word	index@($__internal_70_$__cuda_sm20_div_s64)
        /*0860*/ 	.word	0x00000000


	//----- nvinfo : EIATTR_FRAME_SIZE
	.align		4
.L_394:
        /*0864*/ 	.byte	0x04, 0x11
        /*0866*/ 	.short	(.L_396 - .L_395)
	.align		4
.L_395:
        /*0868*/ 	.word	index@(_ZN2at6native60_GLOBAL__N__fdc43544_27_DistributionRandomKernel_cu_f88cee4443distribution_elementwise_grid_stride_kernelImLi2EZZZNS0_9templates4cuda21random_from_to_kernelIPNS_17CUDAGeneratorImplEEEvRNS_18TensorIteratorBaseEmlT_ENKUlvE_clEvENKUlvE10_clEvEUlP24curandStatePhilox4_32_10E_ZNS1_27distribution_nullary_kernelIjm10ulonglong2S7_SF_ZZZS5_IS7_EvS9_mlSA_ENKSB_clEvENKSC_clEvEUlmE_EEvS9_T2_RKT3_T4_EUlimE_EEvlNS_15PhiloxCudaStateET1_SJ_)
        /*086c*/ 	.word	0x00000000


	//----- nvinfo : EIATTR_REGCOUNT
	.align		4
.L_396:
        /*0870*/ 	.byte	0x04, 0x2f
        /*0872*/ 	.short	(.L_398 - .L_397)
	.align		4
.L_397:
        /*0874*/ 	.word	index@(_ZN2at6native60_GLOBAL__N__fdc43544_27_DistributionRandomKernel_cu_f88cee4443distribution_elementwise_grid_stride_kernelImLi2EZZZNS0_9templates4cuda21random_from_to_kernelIPNS_17CUDAGeneratorImplEEEvRNS_18TensorIteratorBaseEmlT_ENKUlvE_clEvENKUlvE10_clEvEUlP24curandStatePhilox4_32_10E_ZNS1_27distribution_nullary_kernelIjm10ulonglong2S7_SF_ZZZS5_IS7_EvS9_mlSA_ENKSB_clEvENKSC_clEvEUlmE_EEvS9_T2_RKT3_T4_EUlimE0_EEvlNS_15PhiloxCudaStateET1_SJ_)
        /*0878*/ 	.word	0x00000038


	//----- nvinfo : EIATTR_FRAME_SIZE
	.align		4
.L_398:
        /*087c*/ 	.byte	0x04, 0x11
        /*087e*/ 	.short	(.L_400 - .L_399)
	.align		4
.L_399:
        /*0880*/ 	.word	index@($__internal_69_$__cuda_sm20_rem_u64)
        /*0884*/ 	.word	0x00000000


	//----- nvinfo : EIATTR_FRAME_SIZE
	.align		4
.L_400:
        /*0888*/ 	.byte	0x04, 0x11
        /*088a*/ 	.short	(.L_402 - .L_401)
	.align		4
.L_401:
        /*088c*/ 	.word	index@($__internal_68_$__cuda_sm20_div_s64)
        /*0890*/ 	.word	0x00000000


	//----- nvinfo : EIATTR_FRAME_SIZE
	.align		4
.L_402:
        /*0894*/ 	.byte	0x04, 0x11
        /*0896*/ 	.short	(.L_404 - .L_403)
	.align		4
.L_403:
        /*0898*/ 	.word	index@(_ZN2at6native60_GLOBAL__N__fdc43544_27_DistributionRandomKernel_cu_f88cee4443distribution_elementwise_grid_stride_kernelImLi2EZZZNS0_9templates4cuda21random_from_to_kernelIPNS_17CUDAGeneratorImplEEEvRNS_18TensorIteratorBaseEmlT_ENKUlvE_clEvENKUlvE10_clEvEUlP24curandStatePhilox4_32_10E_ZNS1_27distribution_nullary_kernelIjm10ulonglong2S7_SF_ZZZS5_IS7_EvS9_mlSA_ENKSB_clEvENKSC_clEvEUlmE_EEvS9_T2_RKT3_T4_EUlimE0_EEvlNS_15PhiloxCudaStateET1_SJ_)
        /*089c*/ 	.word	0x00000000


	//----- nvinfo : EIATTR_REGCOUNT
	.align		4
.L_404:
        /*08a0*/ 	.byte	0x04, 0x2f
        /*08a2*/ 	.short	(.L_406 - .L_405)
	.align		4
.L_405:
        /*08a4*/ 	.word	index@(_ZN2at6native60_GLOBAL__N__fdc43544_27_DistributionRandomKernel_cu_f88cee4443distribution_elementwise_grid_stride_kernelIjLi4EZZZNS0_9templates4cuda21random_from_to_kernelIPNS_17CUDAGeneratorImplEEEvRNS_18TensorIteratorBaseEmlT_ENKUlvE_clEvENKUlvE10_clEvEUlP24curandStatePhilox4_32_10E0_ZNS1_27distribution_nullary_kernelIjj5uint4S7_SF_ZZZS5_IS7_EvS9_mlSA_ENKSB_clEvENKSC_clEvEUljE_EEvS9_T2_RKT3_T4_EUlijE_EEvlNS_15PhiloxCudaStateET1_SJ_)
        /*08a8*/ 	.word	0x0000003c


	//----- nvinfo : EIATTR_FRAME_SIZE
	.align		4
.L_406:
        /*08ac*/ 	.byte	0x04, 0x11
        /*08ae*/ 	.short	(.L_408 - .L_407)
	.align		4
.L_407:
        /*08b0*/ 	.word	index@($__internal_67_$__cuda_sm20_rem_u64)
        /*08b4*/ 	.word	0x00000000


	//----- nvinfo : EIATTR_FRAME_SIZE
	.align		4
.L_408:
        /*08b8*/ 	.byte	0x04, 0x11
        /*08ba*/ 	.short	(.L_410 - .L_409)
	.align		4
.L_409:
        /*08bc*/ 	.word	index@($__internal_66_$__cuda_sm20_div_s64)
        /*08c0*/ 	.word	0x00000000


	//----- nvinfo : EIATTR_FRAME_SIZE
	.align		4
.L_410:
        /*08c4*/ 	.byte	0x04, 0x11
        /*08c6*/ 	.short	(.L_412 - .L_411)
	.align		4
.L_411:
        /*08c8*/ 	.word	index@(_ZN2at6native60_GLOBAL__N__fdc43544_27_DistributionRandomKernel_cu_f88cee4443distribution_elementwise_grid_stride_kernelIjLi4EZZZNS0_9templates4cuda21random_from_to_kernelIPNS_17CUDAGeneratorImplEEEvRNS_18TensorIteratorBaseEmlT_ENKUlvE_clEvENKUlvE10_clEvEUlP24curandStatePhilox4_32_10E0_ZNS1_27distribution_nullary_kernelIjj5uint4S7_SF_ZZZS5_IS7_EvS9_mlSA_ENKSB_clEvENKSC_clEvEUljE_EEvS9_T2_RKT3_T4_EUlijE_EEvlNS_15PhiloxCudaStateET1_SJ_)
        /*08cc*/ 	.word	0x00000000


	//----- nvinfo : EIATTR_REGCOUNT
	.align		4
.L_412:
        /*08d0*/ 	.byte	0x04, 0x2f
        /*08d2*/ 	.short	(.L_414 - .L_413)
	.align		4
.L_413:
        /*08d4*/ 	.word	index@(_ZN2at6native60_GLOBAL__N__fdc43544_27_DistributionRandomKernel_cu_f88cee4443distribution_elementwise_grid_stride_kernelIjLi4EZZZNS0_9templates4cuda21random_from_to_kernelIPNS_17CUDAGeneratorImplEEEvRNS_18TensorIteratorBaseEmlT_ENKUlvE_clEvENKUlvE10_clEvEUlP24curandStatePhilox4_32_10E0_ZNS1_27distribution_nullary_kernelIjj5uint4S7_SF_ZZZS5_IS7_EvS9_mlSA_ENKSB_clEvENKSC_clEvEUljE_EEvS9_T2_RKT3_T4_EUlijE0_EEvlNS_15PhiloxCudaStateET1_SJ_)
        /*08d8*/ 	.word	0x00000032


	//----- nvinfo : EIATTR_FRAME_SIZE
	.align		4
.L_414:
        /*08dc*/ 	.byte	0x04, 0x11
        /*08de*/ 	.short	(.L_416 - .L_415)
	.align		4
.L_415:
        /*08e0*/ 	.word	index@($__internal_65_$__cuda_sm20_rem_u64)
        /*08e4*/ 	.word	0x00000000


	//----- nvinfo : EIATTR_FRAME_SIZE
	.align		4
.L_416:
        /*08e8*/ 	.byte	0x04, 0x11
        /*08ea*/ 	.short	(.L_418 - .L_417)
	.align		4
.L_417:
        /*08ec*/ 	.word	index@($__internal_64_$__cuda_sm20_div_s64)
        /*08f0*/ 	.word	0x00000000


	//----- nvinfo : EIATTR_FRAME_SIZE
	.align		4
.L_418:
        /*08f4*/ 	.byte	0x04, 0x11
        /*08f6*/ 	.short	(.L_420 - .L_419)
	.align		4
.L_419:
        /*08f8*/ 	.word	index@(_ZN2at6native60_GLOBAL__N__fdc43544_27_DistributionRandomKernel_cu_f88cee4443distribution_elementwise_grid_stride_kernelIjLi4EZZZNS0_9templates4cuda21random_from_to_kernelIPNS_17CUDAGeneratorImplEEEvRNS_18TensorIteratorBaseEmlT_ENKUlvE_clEvENKUlvE10_clEvEUlP24curandStatePhilox4_32_10E0_ZNS1_27distribution_nullary_kernelIjj5uint4S7_SF_ZZZS5_IS7_EvS9_mlSA_ENKSB_clEvENKSC_clEvEUljE_EEvS9_T2_RKT3_T4_EUlijE0_EEvlNS_15PhiloxCudaStateET1_SJ_)
        /*08fc*/ 	.word	0x00000000


	//----- nvinfo : EIATTR_REGCOUNT
	.align		4
.L_420:
        /*0900*/ 	.byte	0x04, 0x2f
        /*0902*/ 	.short	(.L_422 - .L_421)
	.align		4
.L_421:
        /*0904*/ 	.word	index@(_ZN2at6native60_GLOBAL__N__fdc43544_27_DistributionRandomKernel_cu_f88cee4443distribution_elementwise_grid_stride_kernelImLi2EZZZNS0_9templates4cuda21random_from_to_kernelIPNS_17CUDAGeneratorImplEEEvRNS_18TensorIteratorBaseEmlT_ENKUlvE_clEvENKUlvE11_clEvEUlP24curandStatePhilox4_32_10E_ZNS1_27distribution_nullary_kernelImm10ulonglong2S7_SF_ZZZS5_IS7_EvS9_mlSA_ENKSB_clEvENKSC_clEvEUlmE_EEvS9_T2_RKT3_T4_EUlimE_EEvlNS_15PhiloxCudaStateET1_SJ_)
        /*0908*/ 	.word	0x00000038


	//----- nvinfo : EIATTR_FRAME_SIZE
	.align		4
.L_422:
        /*090c*/ 	.byte	0x04, 0x11
        /*090e*/ 	.short	(.L_424 - .L_423)
	.align		4
.L_423:
        /*0910*/ 	.word	index@($__internal_63_$__cuda_sm20_rem_u64)
        /*0914*/ 	.word	0x00000000


	//----- nvinfo : EIATTR_FRAME_SIZE
	.align		4
.L_424:
        /*0918*/ 	.byte	0x04, 0x11
        /*091a*/ 	.short	(.L_426 - .L_425)
	.align		4
.L_425:
        /*091c*/ 	.word	index@($__internal_62_$__cuda_sm20_div_s64)
        /*0920*/ 	.word	0x00000000


	//----- nvinfo : EIATTR_FRAME_SIZE
	.align		4
.L_426:
        /*0924*/ 	.byte	0x04, 0x11
        /*0926*/ 	.short	(.L_428 - .L_427)
	.align		4
.L_427:
        /*0928*/ 	.word	index@(_ZN2at6native60_GLOBAL__N__fdc43544_27_DistributionRandomKernel_cu_f88cee4443distribution_elementwise_grid_stride_kernelImLi2EZZZNS0_9templates4cuda21random_from_to_kernelIPNS_17CUDAGeneratorImplEEEvRNS_18TensorIteratorBaseEmlT_ENKUlvE_clEvENKUlvE11_clEvEUlP24curandStatePhilox4_32_10E_ZNS1_27distribution_nullary_kernelImm10ulonglong2S7_SF_ZZZS5_IS7_EvS9_mlSA_ENKSB_clEvENKSC_clEvEUlmE_EEvS9_T2_RKT3_T4_EUlimE_EEvlNS_15PhiloxCudaStateET1_SJ_)
        /*092c*/ 	.word	0x00000000


	//----- nvinfo : EIATTR_REGCOUNT
	.align		4
.L_428:
        /*0930*/ 	.byte	0x04, 0x2f
        /*0932*/ 	.short	(.L_430 - .L_429)
	.align		4
.L_429:
        /*0934*/ 	.word	index@(_ZN2at6native60_GLOBAL__N__fdc43544_27_DistributionRandomKernel_cu_f88cee4443distribution_elementwise_grid_stride_kernelImLi2EZZZNS0_9templates4cuda21random_from_to_kernelIPNS_17CUDAGeneratorImplEEEvRNS_18TensorIteratorBaseEmlT_ENKUlvE_clEvENKUlvE11_clEvEUlP24curandStatePhilox4_32_10E_ZNS1_27distribution_nullary_kernelImm10ulonglong2S7_SF_ZZZS5_IS7_EvS9_mlSA_ENKSB_clEvENKSC_clEvEUlmE_EEvS9_T2_RKT3_T4_EUlimE0_EEvlNS_15PhiloxCudaStateET1_SJ_)
        /*0938*/ 	.word	0x00000038


	//----- nvinfo : EIATTR_FRAME_SIZE
	.align		4
.L_430:
        /*093c*/ 	.byte	0x04, 0x11
        /*093e*/ 	.short	(.L_432 - .L_431)
	.align		4
.L_431:
        /*0940*/ 	.word	index@($__internal_61_$__cuda_sm20_rem_u64)
        /*0944*/ 	.word	0x00000000


	//----- nvinfo : EIATTR_FRAME_SIZE
	.align		4
.L_432:
        /*0948*/ 	.byte	0x04, 0x11
        /*094a*/ 	.short	(.L_434 - .L_433)
	.align		4
.L_433:
        /*094c*/ 	.word	index@($__internal_60_$__cuda_sm20_div_s64)
        /*0950*/ 	.word	0x00000000


	//----- nvinfo : EIATTR_FRAME_SIZE
	.align		4
.L_434:
        /*0954*/ 	.byte	0x04, 0x11
        /*0956*/ 	.short	(.L_436 - .L_435)
	.align		4
.L_435:
        /*0958*/ 	.word	index@(_ZN2at6native60_GLOBAL__N__fdc43544_27_DistributionRandomKernel_cu_f88cee4443distribution_elementwise_grid_stride_kernelImLi2EZZZNS0_9templates4cuda21random_from_to_kernelIPNS_17CUDAGeneratorImplEEEvRNS_18TensorIteratorBaseEmlT_ENKUlvE_clEvENKUlvE11_clEvEUlP24curandStatePhilox4_32_10E_ZNS1_27distribution_nullary_kernelImm10ulonglong2S7_SF_ZZZS5_IS7_EvS9_mlSA_ENKSB_clEvENKSC_clEvEUlmE_EEvS9_T2_RKT3_T4_EUlimE0_EEvlNS_15PhiloxCudaStateET1_SJ_)
        /*095c*/ 	.word	0x00000000


	//----- nvinfo : EIATTR_REGCOUNT
	.align		4
.L_436:
        /*0960*/ 	.byte	0x04, 0x2f
        /*0962*/ 	.short	(.L_438 - .L_437)
	.align		4
.L_437:
        /*0964*/ 	.word	index@(_ZN2at6native60_GLOBAL__N__fdc43544_27_DistributionRandomKernel_cu_f88cee4443distribution_elementwise_grid_stride_kernelIjLi4EZZZNS0_9templates4cuda21random_from_to_kernelIPNS_17CUDAGeneratorImplEEEvRNS_18TensorIteratorBaseEmlT_ENKUlvE_clEvENKUlvE11_clEvEUlP24curandStatePhilox4_32_10E0_ZNS1_27distribution_nullary_kernelImj5uint4S7_SF_ZZZS5_IS7_EvS9_mlSA_ENKSB_clEvENKSC_clEvEUljE_EEvS9_T2_RKT3_T4_EUlijE_EEvlNS_15PhiloxCudaStateET1_SJ_)
        /*0968*/ 	.word	0x0000003c


	//----- nvinfo : EIATTR_FRAME_SIZE
	.align		4
.L_438:
        /*096c*/ 	.byte	0x04, 0x11
        /*096e*/ 	.short	(.L_440 - .L_439)
	.align		4
.L_439:
        /*0970*/ 	.word	index@($__internal_59_$__cuda_sm20_rem_u64)
        /*0974*/ 	.word	0x00000000


	//----- nvinfo : EIATTR_FRAME_SIZE
	.align		4
.L_440:
        /*0978*/ 	.byte	0x04, 0x11
        /*097a*/ 	.short	(.L_442 - .L_441)
	.align		4
.L_441:
        /*097c*/ 	.word	index@($__internal_58_$__cuda_sm20_div_s64)
        /*0980*/ 	.word	0x00000000


	//----- nvinfo : EIATTR_FRAME_SIZE
	.align		4
.L_442:
        /*0984*/ 	.byte	0x04, 0x11
        /*0986*/ 	.short	(.L_444 - .L_443)
	.align		4
.L_443:
        /*0988*/ 	.word	index@(_ZN2at6native60_GLOBAL__N__fdc43544_27_DistributionRandomKernel_cu_f88cee4443distribution_elementwise_grid_stride_kernelIjLi4EZZZNS0_9templates4cuda21random_from_to_kernelIPNS_17CUDAGeneratorImplEEEvRNS_18TensorIteratorBaseEmlT_ENKUlvE_clEvENKUlvE11_clEvEUlP24curandStatePhilox4_32_10E0_ZNS1_27distribution_nullary_kernelImj5uint4S7_SF_ZZZS5_IS7_EvS9_mlSA_ENKSB_clEvENKSC_clEvEUljE_EEvS9_T2_RKT3_T4_EUlijE_EEvlNS_15PhiloxCudaStateET1_SJ_)
        /*098c*/ 	.word	0x00000000


	//----- nvinfo : EIATTR_REGCOUNT
	.align		4
.L_444:
        /*0990*/ 	.byte	0x04, 0x2f
        /*0992*/ 	.short	(.L_446 - .L_445)
	.align		4
.L_445:
        /*0994*/ 	.word	index@(_ZN2at6native60_GLOBAL__N__fdc43544_27_DistributionRandomKernel_cu_f88cee4443distribution_elementwise_grid_stride_kernelIjLi4EZZZNS0_9templates4cuda21random_from_to_kernelIPNS_17CUDAGeneratorImplEEEvRNS_18TensorIteratorBaseEmlT_ENKUlvE_clEvENKUlvE11_clEvEUlP24curandStatePhilox4_32_10E0_ZNS1_27distribution_nullary_kernelImj5uint4S7_SF_ZZZS5_IS7_EvS9_mlSA_ENKSB_clEvENKSC_clEvEUljE_EEvS9_T2_RKT3_T4_EUlijE0_EEvlNS_15PhiloxCudaStateET1_SJ_)
        /*0998*/ 	.word	0x00000032


	//----- nvinfo : EIATTR_FRAME_SIZE
	.align		4
.L_446:
        /*099c*/ 	.byte	0x04, 0x11
        /*099e*/ 	.short	(.L_448 - .L_447)
	.align		4
.L_447:
        /*09a0*/ 	.word	index@($__internal_57_$__cuda_sm20_rem_u64)
        /*09a4*/ 	.word	0x00000000


	//----- nvinfo : EIATTR_FRAME_SIZE
	.align		4
.L_448:
        /*09a8*/ 	.byte	0x04, 0x11
        /*09aa*/ 	.short	(.L_450 - .L_449)
	.align		4
.L_449:
        /*09ac*/ 	.word	index@($__internal_56_$__cuda_sm20_div_s64)
        /*09b0*/ 	.word	0x00000000


	//----- nvinfo : EIATTR_FRAME_SIZE
	.align		4
.L_450:
        /*09b4*/ 	.byte	0x04, 0x11
        /*09b6*/ 	.short	(.L_452 - .L_451)
	.align		4
.L_451:
        /*09b8*/ 	.word	index@(_ZN2at6native60_GLOBAL__N__fdc43544_27_DistributionRandomKernel_cu_f88cee4443distribution_elementwise_grid_stride_kernelIjLi4EZZZNS0_9templates4cuda21random_from_to_kernelIPNS_17CUDAGeneratorImplEEEvRNS_18TensorIteratorBaseEmlT_ENKUlvE_clEvENKUlvE11_clEvEUlP24curandStatePhilox4_32_10E0_ZNS1_27distribution_nullary_kernelImj5uint4S7_SF_ZZZS5_IS7_EvS9_mlSA_ENKSB_clEvENKSC_clEvEUljE_EEvS9_T2_RKT3_T4_EUlijE0_EEvlNS_15PhiloxCudaStateET1_SJ_)
        /*09bc*/ 	.word	0x00000000


	//----- nvinfo : EIATTR_REGCOUNT
	.align		4
.L_452:
        /*09c0*/ 	.byte	0x04, 0x2f
        /*09c2*/ 	.short	(.L_454 - .L_453)
	.align		4
.L_453:
        /*09c4*/ 	.word	index@(_ZN2at6native60_GLOBAL__N__fdc43544_27_DistributionRandomKernel_cu_f88cee4443distribution_elementwise_grid_stride_kernelImLi2EZZZNS0_9templates4cuda32random_full_64_bits_range_kernelIPNS_17CUDAGeneratorImplEEEvRNS_18TensorIteratorBaseET_ENKUlvE_clEvENKUlvE_clEvEUlP24curandStatePhilox4_32_10E_ZNS1_27distribution_nullary_kernelIhm10ulonglong2S7_SF_ZZZS5_IS7_EvS9_SA_ENKSB_clEvENKSC_clEvEUlmE_EEvS9_T2_RKT3_T4_EUlimE_EEvlNS_15PhiloxCudaStateET1_SJ_)
        /*09c8*/ 	.word	0x00000032


	//----- nvinfo : EIATTR_FRAME_SIZE
	.align		4
.L_454:
        /*09cc*/ 	.byte	0x04, 0x11
        /*09ce*/ 	.short	(.L_456 - .L_455)
	.align		4
.L_455:
        /*09d0*/ 	.word	index@($__internal_55_$__cuda_sm20_div_s64)
        /*09d4*/ 	.word	0x00000000


	//----- nvinfo : EIATTR_FRAME_SIZE
	.align		4
.L_456:
        /*09d8*/ 	.byte	0x04, 0x11
        /*09da*/ 	.short	(.L_458 - .L_457)
	.align		4
.L_457:
        /*09dc*/ 	.word	index@(_ZN2at6native60_GLOBAL__N__fdc43544_27_DistributionRandomKernel_cu_f88cee4443distribution_elementwise_grid_stride_kernelImLi2EZZZNS0_9templates4cuda32random_full_64_bits_range_kernelIPNS_17CUDAGeneratorImplEEEvRNS_18TensorIteratorBaseET_ENKUlvE_clEvENKUlvE_clEvEUlP24curandStatePhilox4_32_10E_ZNS1_27distribution_nullary_kernelIhm10ulonglong2S7_SF_ZZZS5_IS7_EvS9_SA_ENKSB_clEvENKSC_clEvEUlmE_EEvS9_T2_RKT3_T4_EUlimE_EEvlNS_15PhiloxCudaStateET1_SJ_)
        /*09e0*/ 	.word	0x00000000


	//----- nvinfo : EIATTR_REGCOUNT
	.align		4
.L_458:
        /*09e4*/ 	.byte	0x04, 0x2f
        /*09e6*/ 	.short	(.L_460 - .L_459)
	.align		4
.L_459:
        /*09e8*/ 	.word	index@(_ZN2at6native60_GLOBAL__N__fdc43544_27_DistributionRandomKernel_cu_f88cee4443distribution_elementwise_grid_stride_kernelImLi2EZZZNS0_9templates4cuda32random_full_64_bits_range_kernelIPNS_17CUDAGeneratorImplEEEvRNS_18TensorIteratorBaseET_ENKUlvE_clEvENKUlvE_clEvEUlP24curandStatePhilox4_32_10E_ZNS1_27distribution_nullary_kernelIhm10ulonglong2S7_SF_ZZZS5_IS7_EvS9_SA_ENKSB_clEvENKSC_clEvEUlmE_EEvS9_T2_RKT3_T4_EUlimE0_EEvlNS_15PhiloxCudaStateET1_SJ_)
        /*09ec*/ 	.word	0x00000030


	//----- nvinfo : EIATTR_FRAME_SIZE
	.align		4
.L_460:
        /*09f0*/ 	.byte	0x04, 0x11
        /*09f2*/ 	.short	(.L_462 - .L_461)
	.align		4
.L_461:
        /*09f4*/ 	.word	index@($__internal_54_$__cuda_sm20_div_s64)
        /*09f8*/ 	.word	0x00000000


	//----- nvinfo : EIATTR_FRAME_SIZE
	.align		4
.L_462:
        /*09fc*/ 	.byte	0x04, 0x11
        /*09fe*/ 	.short	(.L_464 - .L_463)
	.align		4
.L_463:
        /*0a00*/ 	.word	index@(_ZN2at6native60_GLOBAL__N__fdc43544_27_DistributionRandomKernel_cu_f88cee4443distribution_elementwise_grid_stride_kernelImLi2EZZZNS0_9templates4cuda32random_full_64_bits_range_kernelIPNS_17CUDAGeneratorImplEEEvRNS_18TensorIteratorBaseET_ENKUlvE_clEvENKUlvE_clEvEUlP24curandStatePhilox4_32_10E_ZNS1_27distribution_nullary_kernelIhm10ulonglong2S7_SF_ZZZS5_IS7_EvS9_SA_ENKSB_clEvENKSC_clEvEUlmE_EEvS9_T2_RKT3_T4_EUlimE0_EEvlNS_15PhiloxCudaStateET1_SJ_)
        /*0a04*/ 	.word	0x00000000


	//----- nvinfo : EIATTR_REGCOUNT
	.align		4
.L_464:
        /*0a08*/ 	.byte	0x04, 0x2f
        /*0a0a*/ 	.short	(.L_466 - .L_465)
	.align		4
.L_465:
        /*0a0c*/ 	.word	index@(_ZN2at6native60_GLOBAL__N__fdc43544_27_DistributionRandomKernel_cu_f88cee4443distribution_elementwise_grid_stride_kernelImLi2EZZZNS0_9templates4cuda32random_full_64_bits_range_kernelIPNS_17CUDAGeneratorImplEEEvRNS_18TensorIteratorBaseET_ENKUlvE_clEvENKUlvE0_clEvEUlP24curandStatePhilox4_32_10E_ZNS1_27distribution_nullary_kernelIam10ulonglong2S7_SF_ZZZS5_IS7_EvS9_SA_ENKSB_clEvENKSC_clEvEUlmE_EEvS9_T2_RKT3_T4_EUlimE_EEvlNS_15PhiloxCudaStateET1_SJ_)
        /*0a10*/ 	.word	0x00000032


	//----- nvinfo : EIATTR_FRAME_SIZE
	.align		4
.L_466:
        /*0a14*/ 	.byte	0x04, 0x11
        /*0a16*/ 	.short	(.L_468 - .L_467)
	.align		4
.L_467:
        /*0a18*/ 	.word	index@($__internal_53_$__cuda_sm20_div_s64)
        /*0a1c*/ 	.word	0x00000000


	//----- nvinfo : EIATTR_FRAME_SIZE
	.align		4
.L_468:
        /*0a20*/ 	.byte	0x04, 0x11
        /*0a22*/ 	.short	(.L_470 - .L_469)
	.align		4
.L_469:
        /*0a24*/ 	.word	index@(_ZN2at6native60_GLOBAL__N__fdc43544_27_DistributionRandomKernel_cu_f88cee4443distribution_elementwise_grid_stride_kernelImLi2EZZZNS0_9templates4cuda32random_full_64_bits_range_kernelIPNS_17CUDAGeneratorImplEEEvRNS_18TensorIteratorBaseET_ENKUlvE_clEvENKUlvE0_clEvEUlP24curandStatePhilox4_32_10E_ZNS1_27distribution_nullary_kernelIam10ulonglong2S7_SF_ZZZS5_IS7_EvS9_SA_ENKSB_clEvENKSC_clEvEUlmE_EEvS9_T2_RKT3_T4_EUlimE_EEvlNS_15PhiloxCudaStateET1_SJ_)
        /*0a28*/ 	.word	0x00000000


	//----- nvinfo : EIATTR_REGCOUNT
	.align		4
.L_470:
        /*0a2c*/ 	.byte	0x04, 0x2f
        /*0a2e*/ 	.short	(.L_472 - .L_471)
	.align		4
.L_471:
        /*0a30*/ 	.word	index@(_ZN2at6native60_GLOBAL__N__fdc43544_27_DistributionRandomKernel_cu_f88cee4443distribution_elementwise_grid_stride_kernelImLi2EZZZNS0_9templates4cuda32random_full_64_bits_range_kernelIPNS_17CUDAGeneratorImplEEEvRNS_18TensorIteratorBaseET_ENKUlvE_clEvENKUlvE0_clEvEUlP24curandStatePhilox4_32_10E_ZNS1_27distribution_nullary_kernelIam10ulonglong2S7_SF_ZZZS5_IS7_EvS9_SA_ENKSB_clEvENKSC_clEvEUlmE_EEvS9_T2_RKT3_T4_EUlimE0_EEvlNS_15PhiloxCudaStateET1_SJ_)
        /*0a34*/ 	.word	0x00000030


	//----- nvinfo : EIATTR_FRAME_SIZE
	.align		4
.L_472:
        /*0a38*/ 	.byte	0x04, 0x11
        /*0a3a*/ 	.short	(.L_474 - .L_473)
	.align		4
.L_473:
        /*0a3c*/ 	.word	index@($__internal_52_$__cuda_sm20_div_s64)
        /*0a40*/ 	.word	0x00000000


	//----- nvinfo : EIATTR_FRAME_SIZE
	.align		4
.L_474:
        /*0a44*/ 	.byte	0x04, 0x11
        /*0a46*/ 	.short	(.L_476 - .L_475)
	.align		4
.L_475:
        /*0a48*/ 	.word	index@(_ZN2at6native60_GLOBAL__N__fdc43544_27_DistributionRandomKernel_cu_f88cee4443distribution_elementwise_grid_stride_kernelImLi2EZZZNS0_9templates4cuda32random_full_64_bits_range_kernelIPNS_17CUDAGeneratorImplEEEvRNS_18TensorIteratorBaseET_ENKUlvE_clEvENKUlvE0_clEvEUlP24curandStatePhilox4_32_10E_ZNS1_27distribution_nullary_kernelIam10ulonglong2S7_SF_ZZZS5_IS7_EvS9_SA_ENKSB_clEvENKSC_clEvEUlmE_EEvS9_T2_RKT3_T4_EUlimE0_EEvlNS_15PhiloxCudaStateET1_SJ_)
        /*0a4c*/ 	.word	0x00000000


	//----- nvinfo : EIATTR_REGCOUNT
	.align		4
.L_476:
        /*0a50*/ 	.byte	0x04, 0x2f
        /*0a52*/ 	.short	(.L_478 - .L_477)
	.align		4
.L_477:
        /*0a54*/ 	.word	index@(_ZN2at6native60_GLOBAL__N__fdc43544_27_DistributionRandomKernel_cu_f88cee4443distribution_elementwise_grid_stride_kernelImLi2EZZZNS0_9templates4cuda32random_full_64_bits_range_kernelIPNS_17CUDAGeneratorImplEEEvRNS_18TensorIteratorBaseET_ENKUlvE_clEvENKUlvE1_clEvEUlP24curandStatePhilox4_32_10E_ZNS1_27distribution_nullary_kernelIim10ulonglong2S7_SF_ZZZS5_IS7_EvS9_SA_ENKSB_clEvENKSC_clEvEUlmE_EEvS9_T2_RKT3_T4_EUlimE_EEvlNS_15PhiloxCudaStateET1_SJ_)
        /*0a58*/ 	.word	0x00000032


	//----- nvinfo : EIATTR_FRAME_SIZE
	.align		4
.L_478:
        /*0a5c*/ 	.byte	0x04, 0x11
        /*0a5e*/ 	.short	(.L_480 - .L_479)
	.align		4
.L_479:
        /*0a60*/ 	.word	index@($__internal_51_$__cuda_sm20_div_s64)
        /*0a64*/ 	.word	0x00000000


	//----- nvinfo : EIATTR_FRAME_SIZE
	.align		4
.L_480:
        /*0a68*/ 	.byte	0x04, 0x11
        /*0a6a*/ 	.short	(.L_482 - .L_481)
	.align		4
.L_481:
        /*0a6c*/ 	.word	index@(_ZN2at6native60_GLOBAL__N__fdc43544_27_DistributionRandomKernel_cu_f88cee4443distribution_elementwise_grid_stride_kernelImLi2EZZZNS0_9templates4cuda32random_full_64_bits_range_kernelIPNS_17CUDAGeneratorImplEEEvRNS_18TensorIteratorBaseET_ENKUlvE_clEvENKUlvE1_clEvEUlP24curandStatePhilox4_32_10E_ZNS1_27distribution_nullary_kernelIim10ulonglong2S7_SF_ZZZS5_IS7_EvS9_SA_ENKSB_clEvENKSC_clEvEUlmE_EEvS9_T2_RKT3_T4_EUlimE_EEvlNS_15PhiloxCudaStateET1_SJ_)
        /*0a70*/ 	.word	0x00000000


	//----- nvinfo : EIATTR_REGCOUNT
	.align		4
.L_482:
        /*0a74*/ 	.byte	0x04, 0x2f
        /*0a76*/ 	.short	(.L_484 - .L_483)
	.align		4
.L_483:
        /*0a78*/ 	.word	index@(_ZN2at6native60_GLOBAL__N__fdc43544_27_DistributionRandomKernel_cu_f88cee4443distribution_elementwise_grid_stride_kernelImLi2EZZZNS0_9templates4cuda32random_full_64_bits_range_kernelIPNS_17CUDAGeneratorImplEEEvRNS_18TensorIteratorBaseET_ENKUlvE_clEvENKUlvE1_clEvEUlP24curandStatePhilox4_32_10E_ZNS1_27distribution_nullary_kernelIim10ulonglong2S7_SF_ZZZS5_IS7_EvS9_SA_ENKSB_clEvENKSC_clEvEUlmE_EEvS9_T2_RKT3_T4_EUlimE0_EEvlNS_15PhiloxCudaStateET1_SJ_)
        /*0a7c*/ 	.word	0x00000030


	//----- nvinfo : EIATTR_FRAME_SIZE
	.align		4
.L_484:
        /*0a80*/ 	.byte	0x04, 0x11
        /*0a82*/ 	.short	(.L_486 - .L_485)
	.align		4
.L_485:
        /*0a84*/ 	.word	index@($__internal_50_$__cuda_sm20_div_s64)
        /*0a88*/ 	.word	0x00000000


	//----- nvinfo : EIATTR_FRAME_SIZE
	.align		4
.L_486:
        /*0a8c*/ 	.byte	0x04, 0x11
        /*0a8e*/ 	.short	(.L_488 - .L_487)
	.align		4
.L_487:
        /*0a90*/ 	.word	index@(_ZN2at6native60_GLOBAL__N__fdc43544_27_DistributionRandomKernel_cu_f88cee4443distribution_elementwise_grid_stride_kernelImLi2EZZZNS0_9templates4cuda32random_full_64_bits_range_kernelIPNS_17CUDAGeneratorImplEEEvRNS_18TensorIteratorBaseET_ENKUlvE_clEvENKUlvE1_clEvEUlP24curandStatePhilox4_32_10E_ZNS1_27distribution_nullary_kernelIim10ulonglong2S7_SF_ZZZS5_IS7_EvS9_SA_ENKSB_clEvENKSC_clEvEUlmE_EEvS9_T2_RKT3_T4_EUlimE0_EEvlNS_15PhiloxCudaStateET1_SJ_)
        /*0a94*/ 	.word	0x00000000


	//----- nvinfo : EIATTR_REGCOUNT
	.align		4
.L_488:
        /*0a98*/ 	.byte	0x04, 0x2f
        /*0a9a*/ 	.short	(.L_490 - .L_489)
	.align		4
.L_489:
        /*0a9c*/ 	.word	index@(_ZN2at6native60_GLOBAL__N__fdc43544_27_DistributionRandomKernel_cu_f88cee4443distribution_elementwise_grid_stride_kernelImLi2EZZZNS0_9templates4cuda32random_full_64_bits_range_kernelIPNS_17CUDAGeneratorImplEEEvRNS_18TensorIteratorBaseET_ENKUlvE_clEvENKUlvE2_clEvEUlP24curandStatePhilox4_32_10E_ZNS1_27distribution_nullary_kernelIlm10ulonglong2S7_SF_ZZZS5_IS7_EvS9_SA_ENKSB_clEvENKSC_clEvEUlmE_EEvS9_T2_RKT3_T4_EUlimE_EEvlNS_15PhiloxCudaStateET1_SJ_)
        /*0aa0*/ 	.word	0x00000033


	//----- nvinfo : EIATTR_FRAME_SIZE
	.align		4
.L_490:
        /*0aa4*/ 	.byte	0x04, 0x11
        /*0aa6*/ 	.short	(.L_492 - .L_491)
	.align		4
.L_491:
        /*0aa8*/ 	.word	index@($__internal_49_$__cuda_sm20_div_s64)
        /*0aac*/ 	.word	0x00000000


	//----- nvinfo : EIATTR_FRAME_SIZE
	.align		4
.L_492:
        /*0ab0*/ 	.byte	0x04, 0x11
        /*0ab2*/ 	.short	(.L_494 - .L_493)
	.align		4
.L_493:
        /*0ab4*/ 	.word	index@(_ZN2at6native60_GLOBAL__N__fdc43544_27_DistributionRandomKernel_cu_f88cee4443distribution_elementwise_grid_stride_kernelImLi2EZZZNS0_9templates4cuda32random_full_64_bits_range_kernelIPNS_17CUDAGeneratorImplEEEvRNS_18TensorIteratorBaseET_ENKUlvE_clEvENKUlvE2_clEvEUlP24curandStatePhilox4_32_10E_ZNS1_27distribution_nullary_kernelIlm10ulonglong2S7_SF_ZZZS5_IS7_EvS9_SA_ENKSB_clEvENKSC_clEvEUlmE_EEvS9_T2_RKT3_T4_EUlimE_EEvlNS_15PhiloxCudaStateET1_SJ_)
        /*0ab8*/ 	.word	0x00000000


	//----- nvinfo : EIATTR_REGCOUNT
	.align		4
.L_494:
        /*0abc*/ 	.byte	0x04, 0x2f
        /*0abe*/ 	.short	(.L_496 - .L_495)
	.align		4
.L_495:
        /*0ac0*/ 	.word	index@(_ZN2at6native60_GLOBAL__N__fdc43544_27_DistributionRandomKernel_cu_f88cee4443distribution_elementwise_grid_stride_kernelImLi2EZZZNS0_9templates4cuda32random_full_64_bits_range_kernelIPNS_17CUDAGeneratorImplEEEvRNS_18TensorIteratorBaseET_ENKUlvE_clEvENKUlvE2_clEvEUlP24curandStatePhilox4_32_10E_ZNS1_27distribution_nullary_kernelIlm10ulonglong2S7_SF_ZZZS5_IS7_EvS9_SA_ENKSB_clEvENKSC_clEvEUlmE_EEvS9_T2_RKT3_T4_EUlimE0_EEvlNS_15PhiloxCudaStateET1_SJ_)
        /*0ac4*/ 	.word	0x00000032


	//----- nvinfo : EIATTR_FRAME_SIZE
	.align		4
.L_496:
        /*0ac8*/ 	.byte	0x04, 0x11
        /*0aca*/ 	.short	(.L_498 - .L_497)
	.align		4
.L_497:
        /*0acc*/ 	.word	index@($__internal_48_$__cuda_sm20_div_s64)
        /*0ad0*/ 	.word	0x00000000


	//----- nvinfo : EIATTR_FRAME_SIZE
	.align		4
.L_498:
        /*0ad4*/ 	.byte	0x04, 0x11
        /*0ad6*/ 	.short	(.L_500 - .L_499)
	.align		4
.L_499:
        /*0ad8*/ 	.word	index@(_ZN2at6native60_GLOBAL__N__fdc43544_27_DistributionRandomKernel_cu_f88cee4443distribution_elementwise_grid_stride_kernelImLi2EZZZNS0_9templates4cuda32random_full_64_bits_range_kernelIPNS_17CUDAGeneratorImplEEEvRNS_18TensorIteratorBaseET_ENKUlvE_clEvENKUlvE2_clEvEUlP24curandStatePhilox4_32_10E_ZNS1_27distribution_nullary_kernelIlm10ulonglong2S7_SF_ZZZS5_IS7_EvS9_SA_ENKSB_clEvENKSC_clEvEUlmE_EEvS9_T2_RKT3_T4_EUlimE0_EEvlNS_15PhiloxCudaStateET1_SJ_)
        /*0adc*/ 	.word	0x00000000


	//----- nvinfo : EIATTR_REGCOUNT
	.align		4
.L_500:
        /*0ae0*/ 	.byte	0x04, 0x2f
        /*0ae2*/ 	.short	(.L_502 - .L_501)
	.align		4
.L_501:
        /*0ae4*/ 	.word	index@(_ZN2at6native60_GLOBAL__N__fdc43544_27_DistributionRandomKernel_cu_f88cee4443distribution_elementwise_grid_stride_kernelImLi2EZZZNS0_9templates4cuda32random_full_64_bits_range_kernelIPNS_17CUDAGeneratorImplEEEvRNS_18TensorIteratorBaseET_ENKUlvE_clEvENKUlvE3_clEvEUlP24curandStatePhilox4_32_10E_ZNS1_27distribution_nullary_kernelIsm10ulonglong2S7_SF_ZZZS5_IS7_EvS9_SA_ENKSB_clEvENKSC_clEvEUlmE_EEvS9_T2_RKT3_T4_EUlimE_EEvlNS_15PhiloxCudaStateET1_SJ_)
        /*0ae8*/ 	.word	0x00000032


	//----- nvinfo : EIATTR_FRAME_SIZE
	.align		4
.L_502:
        /*0aec*/ 	.byte	0x04, 0x11
        /*0aee*/ 	.short	(.L_504 - .L_503)
	.align		4
.L_503:
        /*0af0*/ 	.word	index@($__internal_47_$__cuda_sm20_div_s64)
        /*0af4*/ 	.word	0x00000000


	//----- nvinfo : EIATTR_FRAME_SIZE
	.align		4
.L_504:
        /*0af8*/ 	.byte	0x04, 0x11
        /*0afa*/ 	.short	(.L_506 - .L_505)
	.align		4
.L_505:
        /*0afc*/ 	.word	index@(_ZN2at6native60_GLOBAL__N__fdc43544_27_DistributionRandomKernel_cu_f88cee4443distribution_elementwise_grid_stride_kernelImLi2EZZZNS0_9templates4cuda32random_full_64_bits_range_kernelIPNS_17CUDAGeneratorImplEEEvRNS_18TensorIteratorBaseET_ENKUlvE_clEvENKUlvE3_clEvEUlP24curandStatePhilox4_32_10E_ZNS1_27distribution_nullary_kernelIsm10ulonglong2S7_SF_ZZZS5_IS7_EvS9_SA_ENKSB_clEvENKSC_clEvEUlmE_EEvS9_T2_RKT3_T4_EUlimE_EEvlNS_15PhiloxCudaStateET1_SJ_)
        /*0b00*/ 	.word	0x00000000


	//----- nvinfo : EIATTR_REGCOUNT
	.align		4
.L_506:
        /*0b04*/ 	.byte	0x04, 0x2f
        /*0b06*/ 	.short	(.L_508 - .L_507)
	.align		4
.L_507:
        /*0b08*/ 	.word	index@(_ZN2at6native60_GLOBAL__N__fdc43544_27_DistributionRandomKernel_cu_f88cee4443distribution_elementwise_grid_stride_kernelImLi2EZZZNS0_9templates4cuda32random_full_64_bits_range_kernelIPNS_17CUDAGeneratorImplEEEvRNS_18TensorIteratorBaseET_ENKUlvE_clEvENKUlvE3_clEvEUlP24curandStatePhilox4_32_10E_ZNS1_27distribution_nullary_kernelIsm10ulonglong2S7_SF_ZZZS5_IS7_EvS9_SA_ENKSB_clEvENKSC_clEvEUlmE_EEvS9_T2_RKT3_T4_EUlimE0_EEvlNS_15PhiloxCudaStateET1_SJ_)
        /*0b0c*/ 	.word	0x00000030


	//----- nvinfo : EIATTR_FRAME_SIZE
	.align		4
.L_508:
        /*0b10*/ 	.byte	0x04, 0x11
        /*0b12*/ 	.short	(.L_510 - .L_509)
	.align		4
.L_509:
        /*0b14*/ 	.word	index@($__internal_46_$__cuda_sm20_div_s64)
        /*0b18*/ 	.word	0x00000000


	//----- nvinfo : EIATTR_FRAME_SIZE
	.align		4
.L_510:
        /*0b1c*/ 	.byte	0x04, 0x11
        /*0b1e*/ 	.short	(.L_512 - .L_511)
	.align		4
.L_511:
        /*0b20*/ 	.word	index@(_ZN2at6native60_GLOBAL__N__fdc43544_27_DistributionRandomKernel_cu_f88cee4443distribution_elementwise_grid_stride_kernelImLi2EZZZNS0_9templates4cuda32random_full_64_bits_range_kernelIPNS_17CUDAGeneratorImplEEEvRNS_18TensorIteratorBaseET_ENKUlvE_clEvENKUlvE3_clEvEUlP24curandStatePhilox4_32_10E_ZNS1_27distribution_nullary_kernelIsm10ulonglong2S7_SF_ZZZS5_IS7_EvS9_SA_ENKSB_clEvENKSC_clEvEUlmE_EEvS9_T2_RKT3_T4_EUlimE0_EEvlNS_15PhiloxCudaStateET1_SJ_)
        /*0b24*/ 	.word	0x00000000


	//----- nvinfo : EIATTR_REGCOUNT
	.align		4
.L_512:
        /*0b28*/ 	.byte	0x04, 0x2f
        /*0b2a*/ 	.short	(.L_514 - .L_513)
	.align		4
.L_513:
        /*0b2c*/ 	.word	index@(_ZN2at6native60_GLOBAL__N__fdc43544_27_DistributionRandomKernel_cu_f88cee4443distribution_elementwise_grid_stride_kernelImLi2EZZZNS0_9templates4cuda32random_full_64_bits_range_kernelIPNS_17CUDAGeneratorImplEEEvRNS_18TensorIteratorBaseET_ENKUlvE_clEvENKUlvE4_clEvEUlP24curandStatePhilox4_32_10E_ZNS1_27distribution_nullary_kernelIdm10ulonglong2S7_SF_ZZZS5_IS7_EvS9_SA_ENKSB_clEvENKSC_clEvEUlmE_EEvS9_T2_RKT3_T4_EUlimE_EEvlNS_15PhiloxCudaStateET1_SJ_)
        /*0b30*/ 	.word	0x00000034


	//----- nvinfo : EIATTR_FRAME_SIZE
	.align		4
.L_514:
        /*0b34*/ 	.byte	0x04, 0x11
        /*0b36*/ 	.short	(.L_516 - .L_515)
	.align		4
.L_515:
        /*0b38*/ 	.word	index@($__internal_45_$__cuda_sm20_div_s64)
        /*0b3c*/ 	.word	0x00000000


	//----- nvinfo : EIATTR_FRAME_SIZE
	.align		4
.L_516:
        /*0b40*/ 	.byte	0x04, 0x11
        /*0b42*/ 	.short	(.L_518 - .L_517)
	.align		4
.L_517:
        /*0b44*/ 	.word	index@(_ZN2at6native60_GLOBAL__N__fdc43544_27_DistributionRandomKernel_cu_f88cee4443distribution_elementwise_grid_stride_kernelImLi2EZZZNS0_9templates4cuda32random_full_64_bits_range_kernelIPNS_17CUDAGeneratorImplEEEvRNS_18TensorIteratorBaseET_ENKUlvE_clEvENKUlvE4_clEvEUlP24curandStatePhilox4_32_10E_ZNS1_27distribution_nullary_kernelIdm10ulonglong2S7_SF_ZZZS5_IS7_EvS9_SA_ENKSB_clEvENKSC_clEvEUlmE_EEvS9_T2_RKT3_T4_EUlimE_EEvlNS_15PhiloxCudaStateET1_SJ_)
        /*0b48*/ 	.word	0x00000000


	//----- nvinfo : EIATTR_REGCOUNT
	.align		4
.L_518:
        /*0b4c*/ 	.byte	0x04, 0x2f
        /*0b4e*/ 	.short	(.L_520 - .L_519)
	.align		4
.L_519:
        /*0b50*/ 	.word	index@(_ZN2at6native60_GLOBAL__N__fdc43544_27_DistributionRandomKernel_cu_f88cee4443distribution_elementwise_grid_stride_kernelImLi2EZZZNS0_9templates4cuda32random_full_64_bits_range_kernelIPNS_17CUDAGeneratorImplEEEvRNS_18TensorIteratorBaseET_ENKUlvE_clEvENKUlvE4_clEvEUlP24curandStatePhilox4_32_10E_ZNS1_27distribution_nullary_kernelIdm10ulonglong2S7_SF_ZZZS5_IS7_EvS9_SA_ENKSB_clEvENKSC_clEvEUlmE_EEvS9_T2_RKT3_T4_EUlimE0_EEvlNS_15PhiloxCudaStateET1_SJ_)
        /*0b54*/ 	.word	0x00000032


	//----- nvinfo : EIATTR_FRAME_SIZE
	.align		4
.L_520:
        /*0b58*/ 	.byte	0x04, 0x11
        /*0b5a*/ 	.short	(.L_522 - .L_521)
	.align		4
.L_521:
        /*0b5c*/ 	.word	index@($__internal_44_$__cuda_sm20_div_s64)
        /*0b60*/ 	.word	0x00000000


	//----- nvinfo : EIATTR_FRAME_SIZE
	.align		4
.L_522:
        /*0b64*/ 	.byte	0x04, 0x11
        /*0b66*/ 	.short	(.L_524 - .L_523)
	.align		4
.L_523:
        /*0b68*/ 	.word	index@(_ZN2at6native60_GLOBAL__N__fdc43544_27_DistributionRandomKernel_cu_f88cee4443distribution_elementwise_grid_stride_kernelImLi2EZZZNS0_9templates4cuda32random_full_64_bits_range_kernelIPNS_17CUDAGeneratorImplEEEvRNS_18TensorIteratorBaseET_ENKUlvE_clEvENKUlvE4_clEvEUlP24curandStatePhilox4_32_10E_ZNS1_27distribution_nullary_kernelIdm10ulonglong2S7_SF_ZZZS5_IS7_EvS9_SA_ENKSB_clEvENKSC_clEvEUlmE_EEvS9_T2_RKT3_T4_EUlimE0_EEvlNS_15PhiloxCudaStateET1_SJ_)
        /*0b6c*/ 	.word	0x00000000


	//----- nvinfo : EIATTR_REGCOUNT
	.align		4
.L_524:
        /*0b70*/ 	.byte	0x04, 0x2f
        /*0b72*/ 	.short	(.L_526 - .L_525)
	.align		4
.L_525:
        /*0b74*/ 	.word	index@(_ZN2at6native60_GLOBAL__N__fdc43544_27_DistributionRandomKernel_cu_f88cee4443distribution_elementwise_grid_stride_kernelImLi2EZZZNS0_9templates4cuda32random_full_64_bits_range_kernelIPNS_17CUDAGeneratorImplEEEvRNS_18TensorIteratorBaseET_ENKUlvE_clEvENKUlvE5_clEvEUlP24curandStatePhilox4_32_10E_ZNS1_27distribution_nullary_kernelIfm10ulonglong2S7_SF_ZZZS5_IS7_EvS9_SA_ENKSB_clEvENKSC_clEvEUlmE_EEvS9_T2_RKT3_T4_EUlimE_EEvlNS_15PhiloxCudaStateET1_SJ_)
        /*0b78*/ 	.word	0x00000032


	//----- nvinfo : EIATTR_FRAME_SIZE
	.align		4
.L_526:
        /*0b7c*/ 	.byte	0x04, 0x11
        /*0b7e*/ 	.short	(.L_528 - .L_527)
	.align		4
.L_527:
        /*0b80*/ 	.word	index@($__internal_43_$__cuda_sm20_div_s64)
        /*0b84*/ 	.word	0x00000000


	//----- nvinfo : EIATTR_FRAME_SIZE
	.align		4
.L_528:
        /*0b88*/ 	.byte	0x04, 0x11
        /*0b8a*/ 	.short	(.L_530 - .L_529)
	.align		4
.L_529:
        /*0b8c*/ 	.word	index@(_ZN2at6native60_GLOBAL__N__fdc43544_27_DistributionRandomKernel_cu_f88cee4443distribution_elementwise_grid_stride_kernelImLi2EZZZNS0_9templates4cuda32random_full_64_bits_range_kernelIPNS_17CUDAGeneratorImplEEEvRNS_18TensorIteratorBaseET_ENKUlvE_clEvENKUlvE5_clEvEUlP24curandStatePhilox4_32_10E_ZNS1_27distribution_nullary_kernelIfm10ulonglong2S7_SF_ZZZS5_IS7_EvS9_SA_ENKSB_clEvENKSC_clEvEUlmE_EEvS9_T2_RKT3_T4_EUlimE_EEvlNS_15PhiloxCudaStateET1_SJ_)
        /*0b90*/ 	.word	0x00000000


	//----- nvinfo : EIATTR_REGCOUNT
	.align		4
.L_530:
        /*0b94*/ 	.byte	0x04, 0x2f
        /*0b96*/ 	.short	(.L_532 - .L_531)
	.align		4
.L_531:
        /*0b98*/ 	.word	index@(_ZN2at6native60_GLOBAL__N__fdc43544_27_DistributionRandomKernel_cu_f88cee4443distribution_elementwise_grid_stride_kernelImLi2EZZZNS0_9templates4cuda32random_full_64_bits_range_kernelIPNS_17CUDAGeneratorImplEEEvRNS_18TensorIteratorBaseET_ENKUlvE_clEvENKUlvE5_clEvEUlP24curandStatePhilox4_32_10E_ZNS1_27distribution_nullary_kernelIfm10ulonglong2S7_SF_ZZZS5_IS7_EvS9_SA_ENKSB_clEvENKSC_clEvEUlmE_EEvS9_T2_RKT3_T4_EUlimE0_EEvlNS_15PhiloxCudaStateET1_SJ_)
        /*0b9c*/ 	.word	0x00000032


	//----- nvinfo : EIATTR_FRAME_SIZE
	.align		4
.L_532:
        /*0ba0*/ 	.byte	0x04, 0x11
        /*0ba2*/ 	.short	(.L_534 - .L_533)
	.align		4
.L_533:
        /*0ba4*/ 	.word	index@($__internal_42_$__cuda_sm20_div_s64)
        /*0ba8*/ 	.word	0x00000000


	//----- nvinfo : EIATTR_FRAME_SIZE
	.align		4
.L_534:
        /*0bac*/ 	.byte	0x04, 0x11
        /*0bae*/ 	.short	(.L_536 - .L_535)
	.align		4
.L_535:
        /*0bb0*/ 	.word	index@(_ZN2at6native60_GLOBAL__N__fdc43544_27_DistributionRandomKernel_cu_f88cee4443distribution_elementwise_grid_stride_kernelImLi2EZZZNS0_9templates4cuda32random_full_64_bits_range_kernelIPNS_17CUDAGeneratorImplEEEvRNS_18TensorIteratorBaseET_ENKUlvE_clEvENKUlvE5_clEvEUlP24curandStatePhilox4_32_10E_ZNS1_27distribution_nullary_kernelIfm10ulonglong2S7_SF_ZZZS5_IS7_EvS9_SA_ENKSB_clEvENKSC_clEvEUlmE_EEvS9_T2_RKT3_T4_EUlimE0_EEvlNS_15PhiloxCudaStateET1_SJ_)
        /*0bb4*/ 	.word	0x00000000


	//----- nvinfo : EIATTR_REGCOUNT
	.align		4
.L_536:
        /*0bb8*/ 	.byte	0x04, 0x2f
        /*0bba*/ 	.short	(.L_538 - .L_537)
	.align		4
.L_537:
        /*0bbc*/ 	.word	index@(_ZN2at6native60_GLOBAL__N__fdc43544_27_DistributionRandomKernel_cu_f88cee4443distribution_elementwise_grid_stride_kernelImLi2EZZZNS0_9templates4cuda32random_full_64_bits_range_kernelIPNS_17CUDAGeneratorImplEEEvRNS_18TensorIteratorBaseET_ENKUlvE_clEvENKUlvE6_clEvEUlP24curandStatePhilox4_32_10E_ZNS1_27distribution_nullary_kernelIN3c108BFloat16Em10ulonglong2S7_SF_ZZZS5_IS7_EvS9_SA_ENKSB_clEvENKSC_clEvEUlmE_EEvS9_T2_RKT3_T4_EUlimE_EEvlNS_15PhiloxCudaStateET1_SL_)
        /*0bc0*/ 	.word	0x00000032


	//----- nvinfo : EIATTR_FRAME_SIZE
	.align		4
.L_538:
        /*0bc4*/ 	.byte	0x04, 0x11
        /*0bc6*/ 	.short	(.L_540 - .L_539)
	.align		4
.L_539:
        /*0bc8*/ 	.word	index@($__internal_41_$__cuda_sm20_div_s64)
        /*0bcc*/ 	.word	0x00000000


	//----- nvinfo : EIATTR_FRAME_SIZE
	.align		4
.L_540:
        /*0bd0*/ 	.byte	0x04, 0x11
        /*0bd2*/ 	.short	(.L_542 - .L_541)
	.align		4
.L_541:
        /*0bd4*/ 	.word	index@(_ZN2at6native60_GLOBAL__N__fdc43544_27_DistributionRandomKernel_cu_f88cee4443distribution_elementwise_grid_stride_kernelImLi2EZZZNS0_9templates4cuda32random_full_64_bits_range_kernelIPNS_17CUDAGeneratorImplEEEvRNS_18TensorIteratorBaseET_ENKUlvE_clEvENKUlvE6_clEvEUlP24curandStatePhilox4_32_10E_ZNS1_27distribution_nullary_kernelIN3c108BFloat16Em10ulonglong2S7_SF_ZZZS5_IS7_EvS9_SA_ENKSB_clEvENKSC_clEvEUlmE_EEvS9_T2_RKT3_T4_EUlimE_EEvlNS_15PhiloxCudaStateET1_SL_)
        /*0bd8*/ 	.word	0x00000000


	//----- nvinfo : EIATTR_REGCOUNT
	.align		4
.L_542:
        /*0bdc*/ 	.byte	0x04, 0x2f
        /*0bde*/ 	.short	(.L_544 - .L_543)
	.align		4
.L_543:
        /*0be0*/ 	.word	index@(_ZN2at6native60_GLOBAL__N__fdc43544_27_DistributionRandomKernel_cu_f88cee4443distribution_elementwise_grid_stride_kernelImLi2EZZZNS0_9templates4cuda32random_full_64_bits_range_kernelIPNS_17CUDAGeneratorImplEEEvRNS_18TensorIteratorBaseET_ENKUlvE_clEvENKUlvE6_clEvEUlP24curandStatePhilox4_32_10E_ZNS1_27distribution_nullary_kernelIN3c108BFloat16Em10ulonglong2S7_SF_ZZZS5_IS7_EvS9_SA_ENKSB_clEvENKSC_clEvEUlmE_EEvS9_T2_RKT3_T4_EUlimE0_EEvlNS_15PhiloxCudaStateET1_SL_)
        /*0be4*/ 	.word	0x00000032


	//----- nvinfo : EIATTR_FRAME_SIZE
	.align		4
.L_544:
        /*0be8*/ 	.byte	0x04, 0x11
        /*0bea*/ 	.short	(.L_546 - .L_545)
	.align		4
.L_545:
        /*0bec*/ 	.word	index@($__internal_40_$__cuda_sm20_div_s64)
        /*0bf0*/ 	.word	0x00000000


	//----- nvinfo : EIATTR_FRAME_SIZE
	.align		4
.L_546:
        /*0bf4*/ 	.byte	0x04, 0x11
        /*0bf6*/ 	.short	(.L_548 - .L_547)
	.align		4
.L_547:
        /*0bf8*/ 	.word	index@(_ZN2at6native60_GLOBAL__N__fdc43544_27_DistributionRandomKernel_cu_f88cee4443distribution_elementwise_grid_stride_kernelImLi2EZZZNS0_9templates4cuda32random_full_64_bits_range_kernelIPNS_17CUDAGeneratorImplEEEvRNS_18TensorIteratorBaseET_ENKUlvE_clEvENKUlvE6_clEvEUlP24curandStatePhilox4_32_10E_ZNS1_27distribution_nullary_kernelIN3c108BFloat16Em10ulonglong2S7_SF_ZZZS5_IS7_EvS9_SA_ENKSB_clEvENKSC_clEvEUlmE_EEvS9_T2_RKT3_T4_EUlimE0_EEvlNS_15PhiloxCudaStateET1_SL_)
        /*0bfc*/ 	.word	0x00000000


	//----- nvinfo : EIATTR_REGCOUNT
	.align		4
.L_548:
        /*0c00*/ 	.byte	0x04, 0x2f
        /*0c02*/ 	.short	(.L_550 - .L_549)
	.align		4
.L_549:
        /*0c04*/ 	.word	index@(_ZN2at6native60_GLOBAL__N__fdc43544_27_DistributionRandomKernel_cu_f88cee4443distribution_elementwise_grid_stride_kernelImLi2EZZZNS0_9templates4cuda13random_kernelIPNS_17CUDAGeneratorImplEEEvRNS_18TensorIteratorBaseET_ENKUlvE_clEvENKUlvE_clEvEUlP24curandStatePhilox4_32_10E_ZNS1_27distribution_nullary_kernelIhm10ulonglong2S7_SF_ZZZS5_IS7_EvS9_SA_ENKSB_clEvENKSC_clEvEUlmE_EEvS9_T2_RKT3_T4_EUlimE_EEvlNS_15PhiloxCudaStateET1_SJ_)
        /*0c08*/ 	.word	0x00000032


	//----- nvinfo : EIATTR_FRAME_SIZE
	.align		4
.L_550:
        /*0c0c*/ 	.byte	0x04, 0x11
        /*0c0e*/ 	.short	(.L_552 - .L_551)
	.align		4
.L_551:
        /*0c10*/ 	.word	index@($__internal_39_$__cuda_sm20_div_s64)
        /*0c14*/ 	.word	0x00000000


	//----- nvinfo : EIATTR_FRAME_SIZE
	.align		4
.L_552:
        /*0c18*/ 	.byte	0x04, 0x11
        /*0c1a*/ 	.short	(.L_554 - .L_553)
	.align		4
.L_553:
        /*0c1c*/ 	.word	index@(_ZN2at6native60_GLOBAL__N__fdc43544_27_DistributionRandomKernel_cu_f88cee4443distribution_elementwise_grid_stride_kernelImLi2EZZZNS0_9templates4cuda13random_kernelIPNS_17CUDAGeneratorImplEEEvRNS_18TensorIteratorBaseET_ENKUlvE_clEvENKUlvE_clEvEUlP24curandStatePhilox4_32_10E_ZNS1_27distribution_nullary_kernelIhm10ulonglong2S7_SF_ZZZS5_IS7_EvS9_SA_ENKSB_clEvENKSC_clEvEUlmE_EEvS9_T2_RKT3_T4_EUlimE_EEvlNS_15PhiloxCudaStateET1_SJ_)
        /*0c20*/ 	.word	0x00000000


	//----- nvinfo : EIATTR_REGCOUNT
	.align		4
.L_554:
        /*0c24*/ 	.byte	0x04, 0x2f
        /*0c26*/ 	.short	(.L_556 - .L_555)
	.align		4
.L_555:
        /*0c28*/ 	.word	index@(_ZN2at6native60_GLOBAL__N__fdc43544_27_DistributionRandomKernel_cu_f88cee4443distribution_elementwise_grid_stride_kernelImLi2EZZZNS0_9templates4cuda13random_kernelIPNS_17CUDAGeneratorImplEEEvRNS_18TensorIteratorBaseET_ENKUlvE_clEvENKUlvE_clEvEUlP24curandStatePhilox4_32_10E_ZNS1_27distribution_nullary_kernelIhm10ulonglong2S7_SF_ZZZS5_IS7_EvS9_SA_ENKSB_clEvENKSC_clEvEUlmE_EEvS9_T2_RKT3_T4_EUlimE0_EEvlNS_15PhiloxCudaStateET1_SJ_)
        /*0c2c*/ 	.word	0x00000030


	//----- nvinfo : EIATTR_FRAME_SIZE
	.align		4
.L_556:
        /*0c30*/ 	.byte	0x04, 0x11
        /*0c32*/ 	.short	(.L_558 - .L_557)
	.align		4
.L_557:
        /*0c34*/ 	.word	index@($__internal_38_$__cuda_sm20_div_s64)
        /*0c38*/ 	.word	0x00000000


	//----- nvinfo : EIATTR_FRAME_SIZE
	.align		4
.L_558:
        /*0c3c*/ 	.byte	0x04, 0x11
        /*0c3e*/ 	.short	(.L_560 - .L_559)
	.align		4
.L_559:
        /*0c40*/ 	.word	index@(_ZN2at6native60_GLOBAL__N__fdc43544_27_DistributionRandomKernel_cu_f88cee4443distribution_elementwise_grid_stride_kernelImLi2EZZZNS0_9templates4cuda13random_kernelIPNS_17CUDAGeneratorImplEEEvRNS_18TensorIteratorBaseET_ENKUlvE_clEvENKUlvE_clEvEUlP24curandStatePhilox4_32_10E_ZNS1_27distribution_nullary_kernelIhm10ulonglong2S7_SF_ZZZS5_IS7_EvS9_SA_ENKSB_clEvENKSC_clEvEUlmE_EEvS9_T2_RKT3_T4_EUlimE0_EEvlNS_15PhiloxCudaStateET1_SJ_)
        /*0c44*/ 	.word	0x00000000


	//----- nvinfo : EIATTR_REGCOUNT
	.align		4
.L_560:
        /*0c48*/ 	.byte	0x04, 0x2f
        /*0c4a*/ 	.short	(.L_562 - .L_561)
	.align		4
.L_561:
        /*0c4c*/ 	.word	index@(_ZN2at6native60_GLOBAL__N__fdc43544_27_DistributionRandomKernel_cu_f88cee4443distribution_elementwise_grid_stride_kernelIjLi4EZZZNS0_9templates4cuda13random_kernelIPNS_17CUDAGeneratorImplEEEvRNS_18TensorIteratorBaseET_ENKUlvE_clEvENKUlvE_clEvEUlP24curandStatePhilox4_32_10E0_ZNS1_27distribution_nullary_kernelIhj5uint4S7_SF_ZZZS5_IS7_EvS9_SA_ENKSB_clEvENKSC_clEvEUljE_EEvS9_T2_RKT3_T4_EUlijE_EEvlNS_15PhiloxCudaStateET1_SJ_)
        /*0c50*/ 	.word	0x0000003a


	//----- nvinfo : EIATTR_FRAME_SIZE
	.align		4
.L_562:
        /*0c54*/ 	.byte	0x04, 0x11
        /*0c56*/ 	.short	(.L_564 - .L_563)
	.align		4
.L_563:
        /*0c58*/ 	.word	index@($__internal_37_$__cuda_sm20_div_s64)
        /*0c5c*/ 	.word	0x00000000


	//----- nvinfo : EIATTR_FRAME_SIZE
	.align		4
.L_564:
        /*0c60*/ 	.byte	0x04, 0x11
        /*0c62*/ 	.short	(.L_566 - .L_565)
	.align		4
.L_565:
        /*0c64*/ 	.word	index@(_ZN2at6native60_GLOBAL__N__fdc43544_27_DistributionRandomKernel_cu_f88cee4443distribution_elementwise_grid_stride_kernelIjLi4EZZZNS0_9templates4cuda13random_kernelIPNS_17CUDAGeneratorImplEEEvRNS_18TensorIteratorBaseET_ENKUlvE_clEvENKUlvE_clEvEUlP24curandStatePhilox4_32_10E0_ZNS1_27distribution_nullary_kernelIhj5uint4S7_SF_ZZZS5_IS7_EvS9_SA_ENKSB_clEvENKSC_clEvEUljE_EEvS9_T2_RKT3_T4_EUlijE_EEvlNS_15PhiloxCudaStateET1_SJ_)
        /*0c68*/ 	.word	0x00000000


	//----- nvinfo : EIATTR_REGCOUNT
	.align		4
.L_566:
        /*0c6c*/ 	.byte	0x04, 0x2f
        /*0c6e*/ 	.short	(.L_568 - .L_567)
	.align		4
.L_567:
        /*0c70*/ 	.word	index@(_ZN2at6native60_GLOBAL__N__fdc43544_27_DistributionRandomKernel_cu_f88cee4443distribution_elementwise_grid_stride_kernelIjLi4EZZZNS0_9templates4cuda13random_kernelIPNS_17CUDAGeneratorImplEEEvRNS_18TensorIteratorBaseET_ENKUlvE_clEvENKUlvE_clEvEUlP24curandStatePhilox4_32_10E0_ZNS1_27distribution_nullary_kernelIhj5uint4S7_SF_ZZZS5_IS7_EvS9_SA_ENKSB_clEvENKSC_clEvEUljE_EEvS9_T2_RKT3_T4_EUlijE0_EEvlNS_15PhiloxCudaStateET1_SJ_)
        /*0c74*/ 	.word	0x00000030


	//----- nvinfo : EIATTR_FRAME_SIZE
	.align		4
.L_568:
        /*0c78*/ 	.byte	0x04, 0x11
        /*0c7a*/ 	.short	(.L_570 - .L_569)
	.align		4
.L_569:
        /*0c7c*/ 	.word	index@($__internal_36_$__cuda_sm20_div_s64)
        /*0c80*/ 	.word	0x00000000


	//----- nvinfo : EIATTR_FRAME_SIZE
	.align		4
.L_570:
        /*0c84*/ 	.byte	0x04, 0x11
        /*0c86*/ 	.short	(.L_572 - .L_571)
	.align		4
.L_571:
        /*0c88*/ 	.word	index@(_ZN2at6native60_GLOBAL__N__fdc43544_27_DistributionRandomKernel_cu_f88cee4443distribution_elementwise_grid_stride_kernelIjLi4EZZZNS0_9templates4cuda13random_kernelIPNS_17CUDAGeneratorImplEEEvRNS_18TensorIteratorBaseET_ENKUlvE_clEvENKUlvE_clEvEUlP24curandStatePhilox4_32_10E0_ZNS1_27distribution_nullary_kernelIhj5uint4S7_SF_ZZZS5_IS7_EvS9_SA_ENKSB_clEvENKSC_clEvEUljE_EEvS9_T2_RKT3_T4_EUlijE0_EEvlNS_15PhiloxCudaStateET1_SJ_)
        /*0c8c*/ 	.word	0x00000000


	//----- nvinfo : EIATTR_REGCOUNT
	.align		4
.L_572:
        /*0c90*/ 	.byte	0x04, 0x2f
        /*0c92*/ 	.short	(.L_574 - .L_573)
	.align		4
.L_573:
        /*0c94*/ 	.word	index@(_ZN2at6native60_GLOBAL__N__fdc43544_27_DistributionRandomKernel_cu_f88cee4443distribution_elementwise_grid_stride_kernelImLi2EZZZNS0_9templates4cuda13random_kernelIPNS_17CUDAGeneratorImplEEEvRNS_18TensorIteratorBaseET_ENKUlvE_clEvENKUlvE0_clEvEUlP24curandStatePhilox4_32_10E_ZNS1_27distribution_nullary_kernelIam10ulonglong2S7_SF_ZZZS5_IS7_EvS9_SA_ENKSB_clEvENKSC_clEvEUlmE_EEvS9_T2_RKT3_T4_EUlimE_EEvlNS_15PhiloxCudaStateET1_SJ_)
        /*0c98*/ 	.word	0x00000032


	//----- nvinfo : EIATTR_FRAME_SIZE
	.align		4
.L_574:
        /*0c9c*/ 	.byte	0x04, 0x11
        /*0c9e*/ 	.short	(.L_576 - .L_575)
	.align		4
.L_575:
        /*0ca0*/ 	.word	index@($__internal_35_$__cuda_sm20_div_s64)
        /*0ca4*/ 	.word	0x00000000


	//----- nvinfo : EIATTR_FRAME_SIZE
	.align		4
.L_576:
        /*0ca8*/ 	.byte	0x04, 0x11
        /*0caa*/ 	.short	(.L_578 - .L_577)
	.align		4
.L_577:
        /*0cac*/ 	.word	index@(_ZN2at6native60_GLOBAL__N__fdc43544_27_DistributionRandomKernel_cu_f88cee4443distribution_elementwise_grid_stride_kernelImLi2EZZZNS0_9templates4cuda13random_kernelIPNS_17CUDAGeneratorImplEEEvRNS_18TensorIteratorBaseET_ENKUlvE_clEvENKUlvE0_clEvEUlP24curandStatePhilox4_32_10E_ZNS1_27distribution_nullary_kernelIam10ulonglong2S7_SF_ZZZS5_IS7_EvS9_SA_ENKSB_clEvENKSC_clEvEUlmE_EEvS9_T2_RKT3_T4_EUlimE_EEvlNS_15PhiloxCudaStateET1_SJ_)
        /*0cb0*/ 	.word	0x00000000


	//----- nvinfo : EIATTR_REGCOUNT
	.align		4
.L_578:
        /*0cb4*/ 	.byte	0x04, 0x2f
        /*0cb6*/ 	.short	(.L_580 - .L_579)
	.align		4
.L_579:
        /*0cb8*/ 	.word	index@(_ZN2at6native60_GLOBAL__N__fdc43544_27_DistributionRandomKernel_cu_f88cee4443distribution_elementwise_grid_stride_kernelImLi2EZZZNS0_9templates4cuda13random_kernelIPNS_17CUDAGeneratorImplEEEvRNS_18TensorIteratorBaseET_ENKUlvE_clEvENKUlvE0_clEvEUlP24curandStatePhilox4_32_10E_ZNS1_27distribution_nullary_kernelIam10ulonglong2S7_SF_ZZZS5_IS7_EvS9_SA_ENKSB_clEvENKSC_clEvEUlmE_EEvS9_T2_RKT3_T4_EUlimE0_EEvlNS_15PhiloxCudaStateET1_SJ_)
        /*0cbc*/ 	.word	0x00000030


	//----- nvinfo : EIATTR_FRAME_SIZE
	.align		4
.L_580:
        /*0cc0*/ 	.byte	0x04, 0x11
        /*0cc2*/ 	.short	(.L_582 - .L_581)
	.align		4
.L_581:
        /*0cc4*/ 	.word	index@($__internal_34_$__cuda_sm20_div_s64)
        /*0cc8*/ 	.word	0x00000000


	//----- nvinfo : EIATTR_FRAME_SIZE
	.align		4
.L_582:
        /*0ccc*/ 	.byte	0x04, 0x11
        /*0cce*/ 	.short	(.L_584 - .L_583)
	.align		4
.L_583:
        /*0cd0*/ 	.word	index@(_ZN2at6native60_GLOBAL__N__fdc43544_27_DistributionRandomKernel_cu_f88cee4443distribution_elementwise_grid_stride_kernelImLi2EZZZNS0_9templates4cuda13random_kernelIPNS_17CUDAGeneratorImplEEEvRNS_18TensorIteratorBaseET_ENKUlvE_clEvENKUlvE0_clEvEUlP24curandStatePhilox4_32_10E_ZNS1_27distribution_nullary_kernelIam10ulonglong2S7_SF_ZZZS5_IS7_EvS9_SA_ENKSB_clEvENKSC_clEvEUlmE_EEvS9_T2_RKT3_T4_EUlimE0_EEvlNS_15PhiloxCudaStateET1_SJ_)
        /*0cd4*/ 	.word	0x00000000


	//----- nvinfo : EIATTR_REGCOUNT
	.align		4
.L_584:
        /*0cd8*/ 	.byte	0x04, 0x2f
        /*0cda*/ 	.short	(.L_586 - .L_585)
	.align		4
.L_585:
        /*0cdc*/ 	.word	index@(_ZN2at6native60_GLOBAL__N__fdc43544_27_DistributionRandomKernel_cu_f88cee4443distribution_elementwise_grid_stride_kernelIjLi4EZZZNS0_9templates4cuda13random_kernelIPNS_17CUDAGeneratorImplEEEvRNS_18TensorIteratorBaseET_ENKUlvE_clEvENKUlvE0_clEvEUlP24curandStatePhilox4_32_10E0_ZNS1_27distribution_nullary_kernelIaj5uint4S7_SF_ZZZS5_IS7_EvS9_SA_ENKSB_clEvENKSC_clEvEUljE_EEvS9_T2_RKT3_T4_EUlijE_EEvlNS_15PhiloxCudaStateET1_SJ_)
        /*0ce0*/ 	.word	0x0000003a


	//----- nvinfo : EIATTR_FRAME_SIZE
	.align		4
.L_586:
        /*0ce4*/ 	.byte	0x04, 0x11
        /*0ce6*/ 	.short	(.L_588 - .L_587)
	.align		4
.L_587:
        /*0ce8*/ 	.word	index@($__internal_33_$__cuda_sm20_div_s64)
        /*0cec*/ 	.word	0x00000000


	//----- nvinfo : EIATTR_FRAME_SIZE
	.align		4
.L_588:
        /*0cf0*/ 	.byte	0x04, 0x11
        /*0cf2*/ 	.short	(.L_590 - .L_589)
	.align		4
.L_589:
        /*0cf4*/ 	.word	index@(_ZN2at6native60_GLOBAL__N__fdc43544_27_DistributionRandomKernel_cu_f88cee4443distribution_elementwise_grid_stride_kernelIjLi4EZZZNS0_9templates4cuda13random_kernelIPNS_17CUDAGeneratorImplEEEvRNS_18TensorIteratorBaseET_ENKUlvE_clEvENKUlvE0_clEvEUlP24curandStatePhilox4_32_10E0_ZNS1_27distribution_nullary_kernelIaj5uint4S7_SF_ZZZS5_IS7_EvS9_SA_ENKSB_clEvENKSC_clEvEUljE_EEvS9_T2_RKT3_T4_EUlijE_EEvlNS_15PhiloxCudaStateET1_SJ_)
        /*0cf8*/ 	.word	0x00000000


	//----- nvinfo : EIATTR_REGCOUNT
	.align		4
.L_590:
        /*0cfc*/ 	.byte	0x04, 0x2f
        /*0cfe*/ 	.short	(.L_592 - .L_591)
	.align		4
.L_591:
        /*0d00*/ 	.word	index@(_ZN2at6native60_GLOBAL__N__fdc43544_27_DistributionRandomKernel_cu_f88cee4443distribution_elementwise_grid_stride_kernelIjLi4EZZZNS0_9templates4cuda13random_kernelIPNS_17CUDAGeneratorImplEEEvRNS_18TensorIteratorBaseET_ENKUlvE_clEvENKUlvE0_clEvEUlP24curandStatePhilox4_32_10E0_ZNS1_27distribution_nullary_kernelIaj5uint4S7_SF_ZZZS5_IS7_EvS9_SA_ENKSB_clEvENKSC_clEvEUljE_EEvS9_T2_RKT3_T4_EUlijE0_EEvlNS_15PhiloxCudaStateET1_SJ_)
        /*0d04*/ 	.word	0x00000030


	//----- nvinfo : EIATTR_FRAME_SIZE
	.align		4
.L_592:
        /*0d08*/ 	.byte	0x04, 0x11
        /*0d0a*/ 	.short	(.L_594 - .L_593)
	.align		4
.L_593:
        /*0d0c*/ 	.word	index@($__internal_32_$__cuda_sm20_div_s64)
        /*0d10*/ 	.word	0x00000000


	//----- nvinfo : EIATTR_FRAME_SIZE
	.align		4
.L_594:
        /*0d14*/ 	.byte	0x04, 0x11
        /*0d16*/ 	.short	(.L_596 - .L_595)
	.align		4
.L_595:
        /*0d18*/ 	.word	index@(_ZN2at6native60_GLOBAL__N__fdc43544_27_DistributionRandomKernel_cu_f88cee4443distribution_elementwise_grid_stride_kernelIjLi4EZZZNS0_9templates4cuda13random_kernelIPNS_17CUDAGeneratorImplEEEvRNS_18TensorIteratorBaseET_ENKUlvE_clEvENKUlvE0_clEvEUlP24curandStatePhilox4_32_10E0_ZNS1_27distribution_nullary_kernelIaj5uint4S7_SF_ZZZS5_IS7_EvS9_SA_ENKSB_clEvENKSC_clEvEUljE_EEvS9_T2_RKT3_T4_EUlijE0_EEvlNS_15PhiloxCudaStateET1_SJ_)
        /*0d1c*/ 	.word	0x00000000


	//----- nvinfo : EIATTR_REGCOUNT
	.align		4
.L_596:
        /*0d20*/ 	.byte	0x04, 0x2f
        /*0d22*/ 	.short	(.L_598 - .L_597)
	.align		4
.L_597:
        /*0d24*/ 	.word	index@(_ZN2at6native60_GLOBAL__N__fdc43544_27_DistributionRandomKernel_cu_f88cee4443distribution_elementwise_grid_stride_kernelImLi2EZZZNS0_9templates4cuda13random_kernelIPNS_17CUDAGeneratorImplEEEvRNS_18TensorIteratorBaseET_ENKUlvE_clEvENKUlvE1_clEvEUlP24curandStatePhilox4_32_10E_ZNS1_27distribution_nullary_kernelIim10ulonglong2S7_SF_ZZZS5_IS7_EvS9_SA_ENKSB_clEvENKSC_clEvEUlmE_EEvS9_T2_RKT3_T4_EUlimE_EEvlNS_15PhiloxCudaStateET1_SJ_)
        /*0d28*/ 	.word	0x00000032


	//----- nvinfo : EIATTR_FRAME_SIZE
	.align		4
.L_598:
        /*0d2c*/ 	.byte	0x04, 0x11
        /*0d2e*/ 	.short	(.L_600 - .L_599)
	.align		4
.L_599:
        /*0d30*/ 	.word	index@($__internal_31_$__cuda_sm20_div_s64)
        /*0d34*/ 	.word	0x00000000


	//----- nvinfo : EIATTR_FRAME_SIZE
	.align		4
.L_600:
        /*0d38*/ 	.byte	0x04, 0x11
        /*0d3a*/ 	.short	(.L_602 - .L_601)
	.align		4
.L_601:
        /*0d3c*/ 	.word	index@(_ZN2at6native60_GLOBAL__N__fdc43544_27_DistributionRandomKernel_cu_f88cee4443distribution_elementwise_grid_stride_kernelImLi2EZZZNS0_9templates4cuda13random_kernelIPNS_17CUDAGeneratorImplEEEvRNS_18TensorIteratorBaseET_ENKUlvE_clEvENKUlvE1_clEvEUlP24curandStatePhilox4_32_10E_ZNS1_27distribution_nullary_kernelIim10ulonglong2S7_SF_ZZZS5_IS7_EvS9_SA_ENKSB_clEvENKSC_clEvEUlmE_EEvS9_T2_RKT3_T4_EUlimE_EEvlNS_15PhiloxCudaStateET1_SJ_)
        /*0d40*/ 	.word	0x00000000


	//----- nvinfo : EIATTR_REGCOUNT
	.align		4
.L_602:
        /*0d44*/ 	.byte	0x04, 0x2f
        /*0d46*/ 	.short	(.L_604 - .L_603)
	.align		4
.L_603:
        /*0d48*/ 	.word	index@(_ZN2at6native60_GLOBAL__N__fdc43544_27_DistributionRandomKernel_cu_f88cee4443distribution_elementwise_grid_stride_kernelImLi2EZZZNS0_9templates4cuda13random_kernelIPNS_17CUDAGeneratorImplEEEvRNS_18TensorIteratorBaseET_ENKUlvE_clEvENKUlvE1_clEvEUlP24curandStatePhilox4_32_10E_ZNS1_27distribution_nullary_kernelIim10ulonglong2S7_SF_ZZZS5_IS7_EvS9_SA_ENKSB_clEvENKSC_clEvEUlmE_EEvS9_T2_RKT3_T4_EUlimE0_EEvlNS_15PhiloxCudaStateET1_SJ_)
        /*0d4c*/ 	.word	0x00000030


	//----- nvinfo : EIATTR_FRAME_SIZE
	.align		4
.L_604:
        /*0d50*/ 	.byte	0x04, 0x11
        /*0d52*/ 	.short	(.L_606 - .L_605)
	.align		4
.L_605:
        /*0d54*/ 	.word	index@($__internal_30_$__cuda_sm20_div_s64)
        /*0d58*/ 	.word	0x00000000


	//----- nvinfo : EIATTR_FRAME_SIZE
	.align		4
.L_606:
        /*0d5c*/ 	.byte	0x04, 0x11
        /*0d5e*/ 	.short	(.L_608 - .L_607)
	.align		4
.L_607:
        /*0d60*/ 	.word	index@(_ZN2at6native60_GLOBAL__N__fdc43544_27_DistributionRandomKernel_cu_f88cee4443distribution_elementwise_grid_stride_kernelImLi2EZZZNS0_9templates4cuda13random_kernelIPNS_17CUDAGeneratorImplEEEvRNS_18TensorIteratorBaseET_ENKUlvE_clEvENKUlvE1_clEvEUlP24curandStatePhilox4_32_10E_ZNS1_27distribution_nullary_kernelIim10ulonglong2S7_SF_ZZZS5_IS7_EvS9_SA_ENKSB_clEvENKSC_clEvEUlmE_EEvS9_T2_RKT3_T4_EUlimE0_EEvlNS_15PhiloxCudaStateET1_SJ_)
        /*0d64*/ 	.word	0x00000000


	//----- nvinfo : EIATTR_REGCOUNT
	.align		4
.L_608:
        /*0d68*/ 	.byte	0x04, 0x2f
        /*0d6a*/ 	.short	(.L_610 - .L_609)
	.align		4
.L_609:
        /*0d6c*/ 	.word	index@(_ZN2at6native60_GLOBAL__N__fdc43544_27_DistributionRandomKernel_cu_f88cee4443distribution_elementwise_grid_stride_kernelIjLi4EZZZNS0_9templates4cuda13random_kernelIPNS_17CUDAGeneratorImplEEEvRNS_18TensorIteratorBaseET_ENKUlvE_clEvENKUlvE1_clEvEUlP24curandStatePhilox4_32_10E0_ZNS1_27distribution_nullary_kernelIij5uint4S7_SF_ZZZS5_IS7_EvS9_SA_ENKSB_clEvENKSC_clEvEUljE_EEvS9_T2_RKT3_T4_EUlijE_EEvlNS_15PhiloxCudaStateET1_SJ_)
        /*0d70*/ 	.word	0x0000003a


	//----- nvinfo : EIATTR_FRAME_SIZE
	.align		4
.L_610:
        /*0d74*/ 	.byte	0x04, 0x11
        /*0d76*/ 	.short	(.L_612 - .L_611)
	.align		4
.L_611:
        /*0d78*/ 	.word	index@($__internal_29_$__cuda_sm20_div_s64)
        /*0d7c*/ 	.word	0x00000000


	//----- nvinfo : EIATTR_FRAME_SIZE
	.align		4
.L_612:
        /*0d80*/ 	.byte	0x04, 0x11
        /*0d82*/ 	.short	(.L_614 - .L_613)
	.align		4
.L_613:
        /*0d84*/ 	.word	index@(_ZN2at6native60_GLOBAL__N__fdc43544_27_DistributionRandomKernel_cu_f88cee4443distribution_elementwise_grid_stride_kernelIjLi4EZZZNS0_9templates4cuda13random_kernelIPNS_17CUDAGeneratorImplEEEvRNS_18TensorIteratorBaseET_ENKUlvE_clEvENKUlvE1_clEvEUlP24curandStatePhilox4_32_10E0_ZNS1_27distribution_nullary_kernelIij5uint4S7_SF_ZZZS5_IS7_EvS9_SA_ENKSB_clEvENKSC_clEvEUljE_EEvS9_T2_RKT3_T4_EUlijE_EEvlNS_15PhiloxCudaStateET1_SJ_)
        /*0d88*/ 	.word	0x00000000


	//----- nvinfo : EIATTR_REGCOUNT
	.align		4
.L_614:
        /*0d8c*/ 	.byte	0x04, 0x2f
        /*0d8e*/ 	.short	(.L_616 - .L_615)
	.align		4
.L_615:
        /*0d90*/ 	.word	index@(_ZN2at6native60_GLOBAL__N__fdc43544_27_DistributionRandomKernel_cu_f88cee4443distribution_elementwise_grid_stride_kernelIjLi4EZZZNS0_9templates4cuda13random_kernelIPNS_17CUDAGeneratorImplEEEvRNS_18TensorIteratorBaseET_ENKUlvE_clEvENKUlvE1_clEvEUlP24curandStatePhilox4_32_10E0_ZNS1_27distribution_nullary_kernelIij5uint4S7_SF_ZZZS5_IS7_EvS9_SA_ENKSB_clEvENKSC_clEvEUljE_EEvS9_T2_RKT3_T4_EUlijE0_EEvlNS_15PhiloxCudaStateET1_SJ_)
        /*0d94*/ 	.word	0x0000002e


	//----- nvinfo : EIATTR_FRAME_SIZE
	.align		4
.L_616:
        /*0d98*/ 	.byte	0x04, 0x11
        /*0d9a*/ 	.short	(.L_618 - .L_617)
	.align		4
.L_617:
        /*0d9c*/ 	.word	index@($__internal_28_$__cuda_sm20_div_s64)
        /*0da0*/ 	.word	0x00000000


	//----- nvinfo : EIATTR_FRAME_SIZE
	.align		4
.L_618:
        /*0da4*/ 	.byte	0x04, 0x11
        /*0da6*/ 	.short	(.L_620 - .L_619)
	.align		4
.L_619:
        /*0da8*/ 	.word	index@(_ZN2at6native60_GLOBAL__N__fdc43544_27_DistributionRandomKernel_cu_f88cee4443distribution_elementwise_grid_stride_kernelIjLi4EZZZNS0_9templates4cuda13random_kernelIPNS_17CUDAGeneratorImplEEEvRNS_18TensorIteratorBaseET_ENKUlvE_clEvENKUlvE1_clEvEUlP24curandStatePhilox4_32_10E0_ZNS1_27distribution_nullary_kernelIij5uint4S7_SF_ZZZS5_IS7_EvS9_SA_ENKSB_clEvENKSC_clEvEUljE_EEvS9_T2_RKT3_T4_EUlijE0_EEvlNS_15PhiloxCudaStateET1_SJ_)
        /*0dac*/ 	.word	0x00000000


	//----- nvinfo : EIATTR_REGCOUNT
	.align		4
.L_620:
        /*0db0*/ 	.byte	0x04, 0x2f
        /*0db2*/ 	.short	(.L_622 - .L_621)
	.align		4
.L_621:
        /*0db4*/ 	.word	index@(_ZN2at6native60_GLOBAL__N__fdc43544_27_DistributionRandomKernel_cu_f88cee4443distribution_elementwise_grid_stride_kernelImLi2EZZZNS0_9templates4cuda13random_kernelIPNS_17CUDAGeneratorImplEEEvRNS_18TensorIteratorBaseET_ENKUlvE_clEvENKUlvE2_clEvEUlP24curandStatePhilox4_32_10E_ZNS1_27distribution_nullary_kernelIlm10ulonglong2S7_SF_ZZZS5_IS7_EvS9_SA_ENKSB_clEvENKSC_clEvEUlmE_EEvS9_T2_RKT3_T4_EUlimE_EEvlNS_15PhiloxCudaStateET1_SJ_)
        /*0db8*/ 	.word	0x00000034


	//----- nvinfo : EIATTR_FRAME_SIZE
	.align		4
.L_622:
        /*0dbc*/ 	.byte	0x04, 0x11
        /*0dbe*/ 	.short	(.L_624 - .L_623)
	.align		4
.L_623:
        /*0dc0*/ 	.word	index@($__internal_27_$__cuda_sm20_div_s64)
        /*0dc4*/ 	.word	0x00000000


	//----- nvinfo : EIATTR_FRAME_SIZE
	.align		4
.L_624:
        /*0dc8*/ 	.byte	0x04, 0x11
        /*0dca*/ 	.short	(.L_626 - .L_625)
	.align		4
.L_625:
        /*0dcc*/ 	.word	index@(_ZN2at6native60_GLOBAL__N__fdc43544_27_DistributionRandomKernel_cu_f88cee4443distribution_elementwise_grid_stride_kernelImLi2EZZZNS0_9templates4cuda13random_kernelIPNS_17CUDAGeneratorImplEEEvRNS_18TensorIteratorBaseET_ENKUlvE_clEvENKUlvE2_clEvEUlP24curandStatePhilox4_32_10E_ZNS1_27distribution_nullary_kernelIlm10ulonglong2S7_SF_ZZZS5_IS7_EvS9_SA_ENKSB_clEvENKSC_clEvEUlmE_EEvS9_T2_RKT3_T4_EUlimE_EEvlNS_15PhiloxCudaStateET1_SJ_)
        /*0dd0*/ 	.word	0x00000000


	//----- nvinfo : EIATTR_REGCOUNT
	.align		4
.L_626:
        /*0dd4*/ 	.byte	0x04, 0x2f
        /*0dd6*/ 	.short	(.L_628 - .L_627)
	.align		4
.L_627:
        /*0dd8*/ 	.word	index@(_ZN2at6native60_GLOBAL__N__fdc43544_27_DistributionRandomKernel_cu_f88cee4443distribution_elementwise_grid_stride_kernelImLi2EZZZNS0_9templates4cuda13random_kernelIPNS_17CUDAGeneratorImplEEEvRNS_18TensorIteratorBaseET_ENKUlvE_clEvENKUlvE2_clEvEUlP24curandStatePhilox4_32_10E_ZNS1_27distribution_nullary_kernelIlm10ulonglong2S7_SF_ZZZS5_IS7_EvS9_SA_ENKSB_clEvENKSC_clEvEUlmE_EEvS9_T2_RKT3_T4_EUlimE0_EEvlNS_15PhiloxCudaStateET1_SJ_)
        /*0ddc*/ 	.word	0x00000032


	//----- nvinfo : EIATTR_FRAME_SIZE
	.align		4
.L_628:
        /*0de0*/ 	.byte	0x04, 0x11
        /*0de2*/ 	.short	(.L_630 - .L_629)
	.align		4
.L_629:
        /*0de4*/ 	.word	index@($__internal_26_$__cuda_sm20_div_s64)
        /*0de8*/ 	.word	0x00000000


	//----- nvinfo : EIATTR_FRAME_SIZE
	.align		4
.L_630:
        /*0dec*/ 	.byte	0x04, 0x11
        /*0dee*/ 	.short	(.L_632 - .L_631)
	.align		4
.L_631:
        /*0df0*/ 	.word	index@(_ZN2at6native60_GLOBAL__N__fdc43544_27_DistributionRandomKernel_cu_f88cee4443distribution_elementwise_grid_stride_kernelImLi2EZZZNS0_9templates4cuda13random_kernelIPNS_17CUDAGeneratorImplEEEvRNS_18TensorIteratorBaseET_ENKUlvE_clEvENKUlvE2_clEvEUlP24curandStatePhilox4_32_10E_ZNS1_27distribution_nullary_kernelIlm10ulonglong2S7_SF_ZZZS5_IS7_EvS9_SA_ENKSB_clEvENKSC_clEvEUlmE_EEvS9_T2_RKT3_T4_EUlimE0_EEvlNS_15PhiloxCudaStateET1_SJ_)
        /*0df4*/ 	.word	0x00000000


	//----- nvinfo : EIATTR_REGCOUNT
	.align		4
.L_632:
        /*0df8*/ 	.byte	0x04, 0x2f
        /*0dfa*/ 	.short	(.L_634 - .L_633)
	.align		4
.L_633:
        /*0dfc*/ 	.word	index@(_ZN2at6native60_GLOBAL__N__fdc43544_27_DistributionRandomKernel_cu_f88cee4443distribution_elementwise_grid_stride_kernelIjLi4EZZZNS0_9templates4cuda13random_kernelIPNS_17CUDAGeneratorImplEEEvRNS_18TensorIteratorBaseET_ENKUlvE_clEvENKUlvE2_clEvEUlP24curandStatePhilox4_32_10E0_ZNS1_27distribution_nullary_kernelIlj5uint4S7_SF_ZZZS5_IS7_EvS9_SA_ENKSB_clEvENKSC_clEvEUljE_EEvS9_T2_RKT3_T4_EUlijE_EEvlNS_15PhiloxCudaStateET1_SJ_)
        /*0e00*/ 	.word	0x0000003d


	//----- nvinfo : EIATTR_FRAME_SIZE
	.align		4
.L_634:
        /*0e04*/ 	.byte	0x04, 0x11
        /*0e06*/ 	.short	(.L_636 - .L_635)
	.align		4
.L_635:
        /*0e08*/ 	.word	index@($__internal_25_$__cuda_sm20_div_s64)
        /*0e0c*/ 	.word	0x00000000


	//----- nvinfo : EIATTR_FRAME_SIZE
	.align		4
.L_636:
        /*0e10*/ 	.byte	0x04, 0x11
        /*0e12*/ 	.short	(.L_638 - .L_637)
	.align		4
.L_637:
        /*0e14*/ 	.word	index@(_ZN2at6native60_GLOBAL__N__fdc43544_27_DistributionRandomKernel_cu_f88cee4443distribution_elementwise_grid_stride_kernelIjLi4EZZZNS0_9templates4cuda13random_kernelIPNS_17CUDAGeneratorImplEEEvRNS_18TensorIteratorBaseET_ENKUlvE_clEvENKUlvE2_clEvEUlP24curandStatePhilox4_32_10E0_ZNS1_27distribution_nullary_kernelIlj5uint4S7_SF_ZZZS5_IS7_EvS9_SA_ENKSB_clEvENKSC_clEvEUljE_EEvS9_T2_RKT3_T4_EUlijE_EEvlNS_15PhiloxCudaStateET1_SJ_)
        /*0e18*/ 	.word	0x00000000


	//----- nvinfo : EIATTR_REGCOUNT
	.align		4
.L_638:
        /*0e1c*/ 	.byte	0x04, 0x2f
        /*0e1e*/ 	.short	(.L_640 - .L_639)
	.align		4
.L_639:
        /*0e20*/ 	.word	index@(_ZN2at6native60_GLOBAL__N__fdc43544_27_DistributionRandomKernel_cu_f88cee4443distribution_elementwise_grid_stride_kernelIjLi4EZZZNS0_9templates4cuda13random_kernelIPNS_17CUDAGeneratorImplEEEvRNS_18TensorIteratorBaseET_ENKUlvE_clEvENKUlvE2_clEvEUlP24curandStatePhilox4_32_10E0_ZNS1_27distribution_nullary_kernelIlj5uint4S7_SF_ZZZS5_IS7_EvS9_SA_ENKSB_clEvENKSC_clEvEUljE_EEvS9_T2_RKT3_T4_EUlijE0_EEvlNS_15PhiloxCudaStateET1_SJ_)
        /*0e24*/ 	.word	0x00000030


	//----- nvinfo : EIATTR_FRAME_SIZE
	.align		4
.L_640:
        /*0e28*/ 	.byte	0x04, 0x11
        /*0e2a*/ 	.short	(.L_642 - .L_641)
	.align		4
.L_641:
        /*0e2c*/ 	.word	index@($__internal_24_$__cuda_sm20_div_s64)
        /*0e30*/ 	.word	0x00000000


	//----- nvinfo : EIATTR_FRAME_SIZE
	.align		4
.L_642:
        /*0e34*/ 	.byte	0x04, 0x11
        /*0e36*/ 	.short	(.L_644 - .L_643)
	.align		4
.L_643:
        /*0e38*/ 	.word	index@(_ZN2at6native60_GLOBAL__N__fdc43544_27_DistributionRandomKernel_cu_f88cee4443distribution_elementwise_grid_stride_kernelIjLi4EZZZNS0_9templates4cuda13random_kernelIPNS_17CUDAGeneratorImplEEEvRNS_18TensorIteratorBaseET_ENKUlvE_clEvENKUlvE2_clEvEUlP24curandStatePhilox4_32_10E0_ZNS1_27distribution_nullary_kernelIlj5uint4S7_SF_ZZZS5_IS7_EvS9_SA_ENKSB_clEvENKSC_clEvEUljE_EEvS9_T2_RKT3_T4_EUlijE0_EEvlNS_15PhiloxCudaStateET1_SJ_)
        /*0e3c*/ 	.word	0x00000000


	//----- nvinfo : EIATTR_REGCOUNT
	.align		4
.L_644:
        /*0e40*/ 	.byte	0x04, 0x2f
        /*0e42*/ 	.short	(.L_646 - .L_645)
	.align		4
.L_645:
        /*0e44*/ 	.word	index@(_ZN2at6native60_GLOBAL__N__fdc43544_27_DistributionRandomKernel_cu_f88cee4443distribution_elementwise_grid_stride_kernelImLi2EZZZNS0_9templates4cuda13random_kernelIPNS_17CUDAGeneratorImplEEEvRNS_18TensorIteratorBaseET_ENKUlvE_clEvENKUlvE3_clEvEUlP24curandStatePhilox4_32_10E_ZNS1_27distribution_nullary_kernelIsm10ulonglong2S7_SF_ZZZS5_IS7_EvS9_SA_ENKSB_clEvENKSC_clEvEUlmE_EEvS9_T2_RKT3_T4_EUlimE_EEvlNS_15PhiloxCudaStateET1_SJ_)
        /*0e48*/ 	.word	0x00000032


	//----- nvinfo : EIATTR_FRAME_SIZE
	.align		4
.L_646:
        /*0e4c*/ 	.byte	0x04, 0x11
        /*0e4e*/ 	.short	(.L_648 - .L_647)
	.align		4
.L_647:
        /*0e50*/ 	.word	index@($__internal_23_$__cuda_sm20_div_s64)
        /*0e54*/ 	.word	0x00000000


	//----- nvinfo : EIATTR_FRAME_SIZE
	.align		4
.L_648:
        /*0e58*/ 	.byte	0x04, 0x11
        /*0e5a*/ 	.short	(.L_650 - .L_649)
	.align		4
.L_649:
        /*0e5c*/ 	.word	index@(_ZN2at6native60_GLOBAL__N__fdc43544_27_DistributionRandomKernel_cu_f88cee4443distribution_elementwise_grid_stride_kernelImLi2EZZZNS0_9templates4cuda13random_kernelIPNS_17CUDAGeneratorImplEEEvRNS_18TensorIteratorBaseET_ENKUlvE_clEvENKUlvE3_clEvEUlP24curandStatePhilox4_32_10E_ZNS1_27distribution_nullary_kernelIsm10ulonglong2S7_SF_ZZZS5_IS7_EvS9_SA_ENKSB_clEvENKSC_clEvEUlmE_EEvS9_T2_RKT3_T4_EUlimE_EEvlNS_15PhiloxCudaStateET1_SJ_)
        /*0e60*/ 	.word	0x00000000


	//----- nvinfo : EIATTR_REGCOUNT
	.align		4
.L_650:
        /*0e64*/ 	.byte	0x04, 0x2f
        /*0e66*/ 	.short	(.L_652 - .L_651)
	.align		4
.L_651:
        /*0e68*/ 	.word	index@(_ZN2at6native60_GLOBAL__N__fdc43544_27_DistributionRandomKernel_cu_f88cee4443distribution_elementwise_grid_stride_kernelImLi2EZZZNS0_9templates4cuda13random_kernelIPNS_17CUDAGeneratorImplEEEvRNS_18TensorIteratorBaseET_ENKUlvE_clEvENKUlvE3_clEvEUlP24curandStatePhilox4_32_10E_ZNS1_27distribution_nullary_kernelIsm10ulonglong2S7_SF_ZZZS5_IS7_EvS9_SA_ENKSB_clEvENKSC_clEvEUlmE_EEvS9_T2_RKT3_T4_EUlimE0_EEvlNS_15PhiloxCudaStateET1_SJ_)
        /*0e6c*/ 	.word	0x00000030


	//----- nvinfo : EIATTR_FRAME_SIZE
	.align		4
.L_652:
        /*0e70*/ 	.byte	0x04, 0x11
        /*0e72*/ 	.short	(.L_654 - .L_653)
	.align		4
.L_653:
        /*0e74*/ 	.word	index@($__internal_22_$__cuda_sm20_div_s64)
        /*0e78*/ 	.word	0x00000000


	//----- nvinfo : EIATTR_FRAME_SIZE
	.align		4
.L_654:
        /*0e7c*/ 	.byte	0x04, 0x11
        /*0e7e*/ 	.short	(.L_656 - .L_655)
	.align		4
.L_655:
        /*0e80*/ 	.word	index@(_ZN2at6native60_GLOBAL__N__fdc43544_27_DistributionRandomKernel_cu_f88cee4443distribution_elementwise_grid_stride_kernelImLi2EZZZNS0_9templates4cuda13random_kernelIPNS_17CUDAGeneratorImplEEEvRNS_18TensorIteratorBaseET_ENKUlvE_clEvENKUlvE3_clEvEUlP24curandStatePhilox4_32_10E_ZNS1_27distribution_nullary_kernelIsm10ulonglong2S7_SF_ZZZS5_IS7_EvS9_SA_ENKSB_clEvENKSC_clEvEUlmE_EEvS9_T2_RKT3_T4_EUlimE0_EEvlNS_15PhiloxCudaStateET1_SJ_)
        /*0e84*/ 	.word	0x00000000


	//----- nvinfo : EIATTR_REGCOUNT
	.align		4
.L_656:
        /*0e88*/ 	.byte	0x04, 0x2f
        /*0e8a*/ 	.short	(.L_658 - .L_657)
	.align		4
.L_657:
        /*0e8c*/ 	.word	index@(_ZN2at6native60_GLOBAL__N__fdc43544_27_DistributionRandomKernel_cu_f88cee4443distribution_elementwise_grid_stride_kernelIjLi4EZZZNS0_9templates4cuda13random_kernelIPNS_17CUDAGeneratorImplEEEvRNS_18TensorIteratorBaseET_ENKUlvE_clEvENKUlvE3_clEvEUlP24curandStatePhilox4_32_10E0_ZNS1_27distribution_nullary_kernelIsj5uint4S7_SF_ZZZS5_IS7_EvS9_SA_ENKSB_clEvENKSC_clEvEUljE_EEvS9_T2_RKT3_T4_EUlijE_EEvlNS_15PhiloxCudaStateET1_SJ_)
        /*0e90*/ 	.word	0x0000003a


	//----- nvinfo : EIATTR_FRAME_SIZE
	.align		4
.L_658:
        /*0e94*/ 	.byte	0x04, 0x11
        /*0e96*/ 	.short	(.L_660 - .L_659)
	.align		4
.L_659:
        /*0e98*/ 	.word	index@($__internal_21_$__cuda_sm20_div_s64)
        /*0e9c*/ 	.word	0x00000000


	//----- nvinfo : EIATTR_FRAME_SIZE
	.align		4
.L_660:
        /*0ea0*/ 	.byte	0x04, 0x11
        /*0ea2*/ 	.short	(.L_662 - .L_661)
	.align		4
.L_661:
        /*0ea4*/ 	.word	index@(_ZN2at6native60_GLOBAL__N__fdc43544_27_DistributionRandomKernel_cu_f88cee4443distribution_elementwise_grid_stride_kernelIjLi4EZZZNS0_9templates4cuda13random_kernelIPNS_17CUDAGeneratorImplEEEvRNS_18TensorIteratorBaseET_ENKUlvE_clEvENKUlvE3_clEvEUlP24curandStatePhilox4_32_10E0_ZNS1_27distribution_nullary_kernelIsj5uint4S7_SF_ZZZS5_IS7_EvS9_SA_ENKSB_clEvENKSC_clEvEUljE_EEvS9_T2_RKT3_T4_EUlijE_EEvlNS_15PhiloxCudaStateET1_SJ_)
        /*0ea8*/ 	.word	0x00000000


	//----- nvinfo : EIATTR_REGCOUNT
	.align		4
.L_662:
        /*0eac*/ 	.byte	0x04, 0x2f
        /*0eae*/ 	.short	(.L_664 - .L_663)
	.align		4
.L_663:
        /*0eb0*/ 	.word	index@(_ZN2at6native60_GLOBAL__N__fdc43544_27_DistributionRandomKernel_cu_f88cee4443distribution_elementwise_grid_stride_kernelIjLi4EZZZNS0_9templates4cuda13random_kernelIPNS_17CUDAGeneratorImplEEEvRNS_18TensorIteratorBaseET_ENKUlvE_clEvENKUlvE3_clEvEUlP24curandStatePhilox4_32_10E0_ZNS1_27distribution_nullary_kernelIsj5uint4S7_SF_ZZZS5_IS7_EvS9_SA_ENKSB_clEvENKSC_clEvEUljE_EEvS9_T2_RKT3_T4_EUlijE0_EEvlNS_15PhiloxCudaStateET1_SJ_)
        /*0eb4*/ 	.word	0x00000030


	//----- nvinfo : EIATTR_FRAME_SIZE
	.align		4
.L_664:
        /*0eb8*/ 	.byte	0x04, 0x11
        /*0eba*/ 	.short	(.L_666 - .L_665)
	.align		4
.L_665:
        /*0ebc*/ 	.word	index@($__internal_20_$__cuda_sm20_div_s64)
        /*0ec0*/ 	.word	0x00000000


	//----- nvinfo : EIATTR_FRAME_SIZE
	.align		4
.L_666:
        /*0ec4*/ 	.byte	0x04, 0x11
        /*0ec6*/ 	.short	(.L_668 - .L_667)
	.align		4
.L_667:
        /*0ec8*/ 	.word	index@(_ZN2at6native60_GLOBAL__N__fdc43544_27_DistributionRandomKernel_cu_f88cee4443distribution_elementwise_grid_stride_kernelIjLi4EZZZNS0_9templates4cuda13random_kernelIPNS_17CUDAGeneratorImplEEEvRNS_18TensorIteratorBaseET_ENKUlvE_clEvENKUlvE3_clEvEUlP24curandStatePhilox4_32_10E0_ZNS1_27distribution_nullary_kernelIsj5uint4S7_SF_ZZZS5_IS7_EvS9_SA_ENKSB_clEvENKSC_clEvEUljE_EEvS9_T2_RKT3_T4_EUlijE0_EEvlNS_15PhiloxCudaStateET1_SJ_)
        /*0ecc*/ 	.word	0x00000000


	//----- nvinfo : EIATTR_REGCOUNT
	.align		4
.L_668:
        /*0ed0*/ 	.byte	0x04, 0x2f
        /*0ed2*/ 	.short	(.L_670 - .L_669)
	.align		4
.L_669:
        /*0ed4*/ 	.word	index@(_ZN2at6native60_GLOBAL__N__fdc43544_27_DistributionRandomKernel_cu_f88cee4443distribution_elementwise_grid_stride_kernelImLi2EZZZNS0_9templates4cuda13random_kernelIPNS_17CUDAGeneratorImplEEEvRNS_18TensorIteratorBaseET_ENKUlvE_clEvENKUlvE4_clEvEUlP24curandStatePhilox4_32_10E_ZNS1_27distribution_nullary_kernelIdm10ulonglong2S7_SF_ZZZS5_IS7_EvS9_SA_ENKSB_clEvENKSC_clEvEUlmE_EEvS9_T2_RKT3_T4_EUlimE_EEvlNS_15PhiloxCudaStateET1_SJ_)
        /*0ed8*/ 	.word	0x00000036


	//----- nvinfo : EIATTR_FRAME_SIZE
	.align		4
.L_670:
        /*0edc*/ 	.byte	0x04, 0x11
        /*0ede*/ 	.short	(.L_672 - .L_671)
	.align		4
.L_671:
        /*0ee0*/ 	.word	index@($__internal_19_$__cuda_sm20_div_s64)
        /*0ee4*/ 	.word	0x00000000


	//----- nvinfo : EIATTR_FRAME_SIZE
	.align		4
.L_672:
        /*0ee8*/ 	.byte	0x04, 0x11
        /*0eea*/ 	.short	(.L_674 - .L_673)
	.align		4
.L_673:
        /*0eec*/ 	.word	index@(_ZN2at6native60_GLOBAL__N__fdc43544_27_DistributionRandomKernel_cu_f88cee4443distribution_elementwise_grid_stride_kernelImLi2EZZZNS0_9templates4cuda13random_kernelIPNS_17CUDAGeneratorImplEEEvRNS_18TensorIteratorBaseET_ENKUlvE_clEvENKUlvE4_clEvEUlP24curandStatePhilox4_32_10E_ZNS1_27distribution_nullary_kernelIdm10ulonglong2S7_SF_ZZZS5_IS7_EvS9_SA_ENKSB_clEvENKSC_clEvEUlmE_EEvS9_T2_RKT3_T4_EUlimE_EEvlNS_15PhiloxCudaStateET1_SJ_)
        /*0ef0*/ 	.word	0x00000000


	//----- nvinfo : EIATTR_REGCOUNT
	.align		4
.L_674:
        /*0ef4*/ 	.byte	0x04, 0x2f
        /*0ef6*/ 	.short	(.L_676 - .L_675)
	.align		4
.L_675:
        /*0ef8*/ 	.word	index@(_ZN2at6native60_GLOBAL__N__fdc43544_27_DistributionRandomKernel_cu_f88cee4443distribution_elementwise_grid_stride_kernelImLi2EZZZNS0_9templates4cuda13random_kernelIPNS_17CUDAGeneratorImplEEEvRNS_18TensorIteratorBaseET_ENKUlvE_clEvENKUlvE4_clEvEUlP24curandStatePhilox4_32_10E_ZNS1_27distribution_nullary_kernelIdm10ulonglong2S7_SF_ZZZS5_IS7_EvS9_SA_ENKSB_clEvENKSC_clEvEUlmE_EEvS9_T2_RKT3_T4_EUlimE0_EEvlNS_15PhiloxCudaStateET1_SJ_)
        /*0efc*/ 	.word	0x00000034


	//----- nvinfo : EIATTR_FRAME_SIZE
	.align		4
.L_676:
        /*0f00*/ 	.byte	0x04, 0x11
        /*0f02*/ 	.short	(.L_678 - .L_677)
	.align		4
.L_677:
        /*0f04*/ 	.word	index@($__internal_18_$__cuda_sm20_div_s64)
        /*0f08*/ 	.word	0x00000000


	//----- nvinfo : EIATTR_FRAME_SIZE
	.align		4
.L_678:
        /*0f0c*/ 	.byte	0x04, 0x11
        /*0f0e*/ 	.short	(.L_680 - .L_679)
	.align		4
.L_679:
        /*0f10*/ 	.word	index@(_ZN2at6native60_GLOBAL__N__fdc43544_27_DistributionRandomKernel_cu_f88cee4443distribution_elementwise_grid_stride_kernelImLi2EZZZNS0_9templates4cuda13random_kernelIPNS_17CUDAGeneratorImplEEEvRNS_18TensorIteratorBaseET_ENKUlvE_clEvENKUlvE4_clEvEUlP24curandStatePhilox4_32_10E_ZNS1_27distribution_nullary_kernelIdm10ulonglong2S7_SF_ZZZS5_IS7_EvS9_SA_ENKSB_clEvENKSC_clEvEUlmE_EEvS9_T2_RKT3_T4_EUlimE0_EEvlNS_15PhiloxCudaStateET1_SJ_)
        /*0f14*/ 	.word	0x00000000


	//----- nvinfo : EIATTR_REGCOUNT
	.align		4
.L_680:
        /*0f18*/ 	.byte	0x04, 0x2f
        /*0f1a*/ 	.short	(.L_682 - .L_681)
	.align		4
.L_681:
        /*0f1c*/ 	.word	index@(_ZN2at6native60_GLOBAL__N__fdc43544_27_DistributionRandomKernel_cu_f88cee4443distribution_elementwise_grid_stride_kernelIjLi4EZZZNS0_9templates4cuda13random_kernelIPNS_17CUDAGeneratorImplEEEvRNS_18TensorIteratorBaseET_ENKUlvE_clEvENKUlvE4_clEvEUlP24curandStatePhilox4_32_10E0_ZNS1_27distribution_nullary_kernelIdj5uint4S7_SF_ZZZS5_IS7_EvS9_SA_ENKSB_clEvENKSC_clEvEUljE_EEvS9_T2_RKT3_T4_EUlijE_EEvlNS_15PhiloxCudaStateET1_SJ_)
        /*0f20*/ 	.word	0x0000003c


	//----- nvinfo : EIATTR_FRAME_SIZE
	.align		4
.L_682:
        /*0f24*/ 	.byte	0x04, 0x11
        /*0f26*/ 	.short	(.L_684 - .L_683)
	.align		4
.L_683:
        /*0f28*/ 	.word	index@($__internal_17_$__cuda_sm20_div_s64)
        /*0f2c*/ 	.word	0x00000000


	//----- nvinfo : EIATTR_FRAME_SIZE
	.align		4
.L_684:
        /*0f30*/ 	.byte	0x04, 0x11
        /*0f32*/ 	.short	(.L_686 - .L_685)
	.align		4
.L_685:
        /*0f34*/ 	.word	index@(_ZN2at6native60_GLOBAL__N__fdc43544_27_DistributionRandomKernel_cu_f88cee4443distribution_elementwise_grid_stride_kernelIjLi4EZZZNS0_9templates4cuda13random_kernelIPNS_17CUDAGeneratorImplEEEvRNS_18TensorIteratorBaseET_ENKUlvE_clEvENKUlvE4_clEvEUlP24curandStatePhilox4_32_10E0_ZNS1_27distribution_nullary_kernelIdj5uint4S7_SF_ZZZS5_IS7_EvS9_SA_ENKSB_clEvENKSC_clEvEUljE_EEvS9_T2_RKT3_T4_EUlijE_EEvlNS_15PhiloxCudaStateET1_SJ_)
        /*0f38*/ 	.word	0x00000000


	//----- nvinfo : EIATTR_REGCOUNT
	.align		4
.L_686:
        /*0f3c*/ 	.byte	0x04, 0x2f
        /*0f3e*/ 	.short	(.L_688 - .L_687)
	.align		4
.L_687:
        /*0f40*/ 	.word	index@(_ZN2at6native60_GLOBAL__N__fdc43544_27_DistributionRandomKernel_cu_f88cee4443distribution_elementwise_grid_stride_kernelIjLi4EZZZNS0_9templates4cuda13random_kernelIPNS_17CUDAGeneratorImplEEEvRNS_18TensorIteratorBaseET_ENKUlvE_clEvENKUlvE4_clEvEUlP24curandStatePhilox4_32_10E0_ZNS1_27distribution_nullary_kernelIdj5uint4S7_SF_ZZZS5_IS7_EvS9_SA_ENKSB_clEvENKSC_clEvEUljE_EEvS9_T2_RKT3_T4_EUlijE0_EEvlNS_15PhiloxCudaStateET1_SJ_)
        /*0f44*/ 	.word	0x00000030


	//----- nvinfo : EIATTR_FRAME_SIZE
	.align		4
.L_688:
        /*0f48*/ 	.byte	0x04, 0x11
        /*0f4a*/ 	.short	(.L_690 - .L_689)
	.align		4
.L_689:
        /*0f4c*/ 	.word	index@($__internal_16_$__cuda_sm20_div_s64)
        /*0f50*/ 	.word	0x00000000


	//----- nvinfo : EIATTR_FRAME_SIZE
	.align		4
.L_690:
        /*0f54*/ 	.byte	0x04, 0x11
        /*0f56*/ 	.short	(.L_692 - .L_691)
	.align		4
.L_691:
        /*0f58*/ 	.word	index@(_ZN2at6native60_GLOBAL__N__fdc43544_27_DistributionRandomKernel_cu_f88cee4443distribution_elementwise_grid_stride_kernelIjLi4EZZZNS0_9templates4cuda13random_kernelIPNS_17CUDAGeneratorImplEEEvRNS_18TensorIteratorBaseET_ENKUlvE_clEvENKUlvE4_clEvEUlP24curandStatePhilox4_32_10E0_ZNS1_27distribution_nullary_kernelIdj5uint4S7_SF_ZZZS5_IS7_EvS9_SA_ENKSB_clEvENKSC_clEvEUljE_EEvS9_T2_RKT3_T4_EUlijE0_EEvlNS_15PhiloxCudaStateET1_SJ_)
        /*0f5c*/ 	.word	0x00000000


	//----- nvinfo : EIATTR_REGCOUNT
	.align		4
.L_692:
        /*0f60*/ 	.byte	0x04, 0x2f
        /*0f62*/ 	.short	(.L_694 - .L_693)
	.align		4
.L_693:
        /*0f64*/ 	.word	index@(_ZN2at6native60_GLOBAL__N__fdc43544_27_DistributionRandomKernel_cu_f88cee4443distribution_elementwise_grid_stride_kernelImLi2EZZZNS0_9templates4cuda13random_kernelIPNS_17CUDAGeneratorImplEEEvRNS_18TensorIteratorBaseET_ENKUlvE_clEvENKUlvE5_clEvEUlP24curandStatePhilox4_32_10E_ZNS1_27distribution_nullary_kernelIfm10ulonglong2S7_SF_ZZZS5_IS7_EvS9_SA_ENKSB_clEvENKSC_clEvEUlmE_EEvS9_T2_RKT3_T4_EUlimE_EEvlNS_15PhiloxCudaStateET1_SJ_)
        /*0f68*/ 	.word	0x00000036


	//----- nvinfo : EIATTR_FRAME_SIZE
	.align		4
.L_694:
        /*0f6c*/ 	.byte	0x04, 0x11
        /*0f6e*/ 	.short	(.L_696 - .L_695)
	.align		4
.L_695:
        /*0f70*/ 	.word	index@($__internal_15_$__cuda_sm20_div_s64)
        /*0f74*/ 	.word	0x00000000


	//----- nvinfo : EIATTR_FRAME_SIZE
	.align		4
.L_696:
        /*0f78*/ 	.byte	0x04, 0x11
        /*0f7a*/ 	.short	(.L_698 - .L_697)
	.align		4
.L_697:
        /*0f7c*/ 	.word	index@(_ZN2at6native60_GLOBAL__N__fdc43544_27_DistributionRandomKernel_cu_f88cee4443distribution_elementwise_grid_stride_kernelImLi2EZZZNS0_9templates4cuda13random_kernelIPNS_17CUDAGeneratorImplEEEvRNS_18TensorIteratorBaseET_ENKUlvE_clEvENKUlvE5_clEvEUlP24curandStatePhilox4_32_10E_ZNS1_27distribution_nullary_kernelIfm10ulonglong2S7_SF_ZZZS5_IS7_EvS9_SA_ENKSB_clEvENKSC_clEvEUlmE_EEvS9_T2_RKT3_T4_EUlimE_EEvlNS_15PhiloxCudaStateET1_SJ_)
        /*0f80*/ 	.word	0x00000000


	//----- nvinfo : EIATTR_REGCOUNT
	.align		4
.L_698:
        /*0f84*/ 	.byte	0x04, 0x2f
        /*0f86*/ 	.short	(.L_700 - .L_699)
	.align		4
.L_699:
        /*0f88*/ 	.word	index@(_ZN2at6native60_GLOBAL__N__fdc43544_27_DistributionRandomKernel_cu_f88cee4443distribution_elementwise_grid_stride_kernelImLi2EZZZNS0_9templates4cuda13random_kernelIPNS_17CUDAGeneratorImplEEEvRNS_18TensorIteratorBaseET_ENKUlvE_clEvENKUlvE5_clEvEUlP24curandStatePhilox4_32_10E_ZNS1_27distribution_nullary_kernelIfm10ulonglong2S7_SF_ZZZS5_IS7_EvS9_SA_ENKSB_clEvENKSC_clEvEUlmE_EEvS9_T2_RKT3_T4_EUlimE0_EEvlNS_15PhiloxCudaStateET1_SJ_)
        /*0f8c*/ 	.word	0x00000034


	//----- nvinfo : EIATTR_FRAME_SIZE
	.align		4
.L_700:
        /*0f90*/ 	.byte	0x04, 0x11
        /*0f92*/ 	.short	(.L_702 - .L_701)
	.align		4
.L_701:
        /*0f94*/ 	.word	index@($__internal_14_$__cuda_sm20_div_s64)
        /*0f98*/ 	.word	0x00000000


	//----- nvinfo : EIATTR_FRAME_SIZE
	.align		4
.L_702:
        /*0f9c*/ 	.byte	0x04, 0x11
        /*0f9e*/ 	.short	(.L_704 - .L_703)
	.align		4
.L_703:
        /*0fa0*/ 	.word	index@(_ZN2at6native60_GLOBAL__N__fdc43544_27_DistributionRandomKernel_cu_f88cee4443distribution_elementwise_grid_stride_kernelImLi2EZZZNS0_9templates4cuda13random_kernelIPNS_17CUDAGeneratorImplEEEvRNS_18TensorIteratorBaseET_ENKUlvE_clEvENKUlvE5_clEvEUlP24curandStatePhilox4_32_10E_ZNS1_27distribution_nullary_kernelIfm10ulonglong2S7_SF_ZZZS5_IS7_EvS9_SA_ENKSB_clEvENKSC_clEvEUlmE_EEvS9_T2_RKT3_T4_EUlimE0_EEvlNS_15PhiloxCudaStateET1_SJ_)
        /*0fa4*/ 	.word	0x00000000


	//----- nvinfo : EIATTR_REGCOUNT
	.align		4
.L_704:
        /*0fa8*/ 	.byte	0x04, 0x2f
        /*0faa*/ 	.short	(.L_706 - .L_705)
	.align		4
.L_705:
        /*0fac*/ 	.word	index@(_ZN2at6native60_GLOBAL__N__fdc43544_27_DistributionRandomKernel_cu_f88cee4443distribution_elementwise_grid_stride_kernelIjLi4EZZZNS0_9templates4cuda13random_kernelIPNS_17CUDAGeneratorImplEEEvRNS_18TensorIteratorBaseET_ENKUlvE_clEvENKUlvE5_clEvEUlP24curandStatePhilox4_32_10E0_ZNS1_27distribution_nullary_kernelIfj5uint4S7_SF_ZZZS5_IS7_EvS9_SA_ENKSB_clEvENKSC_clEvEUljE_EEvS9_T2_RKT3_T4_EUlijE_EEvlNS_15PhiloxCudaStateET1_SJ_)
        /*0fb0*/ 	.word	0x00000036


	//----- nvinfo : EIATTR_FRAME_SIZE
	.align		4
.L_706:
        /*0fb4*/ 	.byte	0x04, 0x11
        /*0fb6*/ 	.short	(.L_708 - .L_707)
	.align		4
.L_707:
        /*0fb8*/ 	.word	index@($__internal_13_$__cuda_sm20_div_s64)
        /*0fbc*/ 	.word	0x00000000


	//----- nvinfo : EIATTR_FRAME_SIZE
	.align		4
.L_708:
        /*0fc0*/ 	.byte	0x04, 0x11
        /*0fc2*/ 	.short	(.L_710 - .L_709)
	.align		4
.L_709:
        /*0fc4*/ 	.word	index@(_ZN2at6native60_GLOBAL__N__fdc43544_27_DistributionRandomKernel_cu_f88cee4443distribution_elementwise_grid_stride_kernelIjLi4EZZZNS0_9templates4cuda13random_kernelIPNS_17CUDAGeneratorImplEEEvRNS_18TensorIteratorBaseET_ENKUlvE_clEvENKUlvE5_clEvEUlP24curandStatePhilox4_32_10E0_ZNS1_27distribution_nullary_kernelIfj5uint4S7_SF_ZZZS5_IS7_EvS9_SA_ENKSB_clEvENKSC_clEvEUljE_EEvS9_T2_RKT3_T4_EUlijE_EEvlNS_15PhiloxCudaStateET1_SJ_)
        /*0fc8*/ 	.word	0x00000000


	//----- nvinfo : EIATTR_REGCOUNT
	.align		4
.L_710:
        /*0fcc*/ 	.byte	0x04, 0x2f
        /*0fce*/ 	.short	(.L_712 - .L_711)
	.align		4
.L_711:
        /*0fd0*/ 	.word	index@(_ZN2at6native60_GLOBAL__N__fdc43544_27_DistributionRandomKernel_cu_f88cee4443distribution_elementwise_grid_stride_kernelIjLi4EZZZNS0_9templates4cuda13random_kernelIPNS_17CUDAGeneratorImplEEEvRNS_18TensorIteratorBaseET_ENKUlvE_clEvENKUlvE5_clEvEUlP24curandStatePhilox4_32_10E0_ZNS1_27distribution_nullary_kernelIfj5uint4S7_SF_ZZZS5_IS7_EvS9_SA_ENKSB_clEvENKSC_clEvEUljE_EEvS9_T2_RKT3_T4_EUlijE0_EEvlNS_15PhiloxCudaStateET1_SJ_)
        /*0fd4*/ 	.word	0x00000030


	//----- nvinfo : EIATTR_FRAME_SIZE
	.align		4
.L_712:
        /*0fd8*/ 	.byte	0x04, 0x11
        /*0fda*/ 	.short	(.L_714 - .L_713)
	.align		4
.L_713:
        /*0fdc*/ 	.word	index@($__internal_12_$__cuda_sm20_div_s64)
        /*0fe0*/ 	.word	0x00000000


	//----- nvinfo : EIATTR_FRAME_SIZE
	.align		4
.L_714:
        /*0fe4*/ 	.byte	0x04, 0x11
        /*0fe6*/ 	.short	(.L_716 - .L_715)
	.align		4
.L_715:
        /*0fe8*/ 	.word	index@(_ZN2at6native60_GLOBAL__N__fdc43544_27_DistributionRandomKernel_cu_f88cee4443distribution_elementwise_grid_stride_kernelIjLi4EZZZNS0_9templates4cuda13random_kernelIPNS_17CUDAGeneratorImplEEEvRNS_18TensorIteratorBaseET_ENKUlvE_clEvENKUlvE5_clEvEUlP24curandStatePhilox4_32_10E0_ZNS1_27distribution_nullary_kernelIfj5uint4S7_SF_ZZZS5_IS7_EvS9_SA_ENKSB_clEvENKSC_clEvEUljE_EEvS9_T2_RKT3_T4_EUlijE0_EEvlNS_15PhiloxCudaStateET1_SJ_)
        /*0fec*/ 	.word	0x00000000


	//----- nvinfo : EIATTR_REGCOUNT
	.align		4
.L_716:
        /*0ff0*/ 	.byte	0x04, 0x2f
        /*0ff2*/ 	.short	(.L_718 - .L_717)
	.align		4
.L_717:
        /*0ff4*/ 	.word	index@(_ZN2at6native60_GLOBAL__N__fdc43544_27_DistributionRandomKernel_cu_f88cee4443distribution_elementwise_grid_stride_kernelImLi2EZZZNS0_9templates4cuda13random_kernelIPNS_17CUDAGeneratorImplEEEvRNS_18TensorIteratorBaseET_ENKUlvE_clEvENKUlvE6_clEvEUlP24curandStatePhilox4_32_10E_ZNS1_27distribution_nullary_kernelIN3c104HalfEm10ulonglong2S7_SF_ZZZS5_IS7_EvS9_SA_ENKSB_clEvENKSC_clEvEUlmE_EEvS9_T2_RKT3_T4_EUlimE_EEvlNS_15PhiloxCudaStateET1_SL_)
        /*0ff8*/ 	.word	0x00000036


	//----- nvinfo : EIATTR_FRAME_SIZE
	.align		4
.L_718:
        /*0ffc*/ 	.byte	0x04, 0x11
        /*0ffe*/ 	.short	(.L_720 - .L_719)
	.align		4
.L_719:
        /*1000*/ 	.word	index@($__internal_11_$__cuda_sm20_div_s64)
        /*1004*/ 	.word	0x00000000


	//----- nvinfo : EIATTR_FRAME_SIZE
	.align		4
.L_720:
        /*1008*/ 	.byte	0x04, 0x11
        /*100a*/ 	.short	(.L_722 - .L_721)
	.align		4
.L_721:
        /*100c*/ 	.word	index@(_ZN2at6native60_GLOBAL__N__fdc43544_27_DistributionRandomKernel_cu_f88cee4443distribution_elementwise_grid_stride_kernelImLi2EZZZNS0_9templates4cuda13random_kernelIPNS_17CUDAGeneratorImplEEEvRNS_18TensorIteratorBaseET_ENKUlvE_clEvENKUlvE6_clEvEUlP24curandStatePhilox4_32_10E_ZNS1_27distribution_nullary_kernelIN3c104HalfEm10ulonglong2S7_SF_ZZZS5_IS7_EvS9_SA_ENKSB_clEvENKSC_clEvEUlmE_EEvS9_T2_RKT3_T4_EUlimE_EEvlNS_15PhiloxCudaStateET1_SL_)
        /*1010*/ 	.word	0x00000000


	//----- nvinfo : EIATTR_REGCOUNT
	.align		4
.L_722:
        /*1014*/ 	.byte	0x04, 0x2f
        /*1016*/ 	.short	(.L_724 - .L_723)
	.align		4
.L_723:
        /*1018*/ 	.word	index@(_ZN2at6native60_GLOBAL__N__fdc43544_27_DistributionRandomKernel_cu_f88cee4443distribution_elementwise_grid_stride_kernelImLi2EZZZNS0_9templates4cuda13random_kernelIPNS_17CUDAGeneratorImplEEEvRNS_18TensorIteratorBaseET_ENKUlvE_clEvENKUlvE6_clEvEUlP24curandStatePhilox4_32_10E_ZNS1_27distribution_nullary_kernelIN3c104HalfEm10ulonglong2S7_SF_ZZZS5_IS7_EvS9_SA_ENKSB_clEvENKSC_clEvEUlmE_EEvS9_T2_RKT3_T4_EUlimE0_EEvlNS_15PhiloxCudaStateET1_SL_)
        /*101c*/ 	.word	0x00000034


	//----- nvinfo : EIATTR_FRAME_SIZE
	.align		4
.L_724:
        /*1020*/ 	.byte	0x04, 0x11
        /*1022*/ 	.short	(.L_726 - .L_725)
	.align		4
.L_725:
        /*1024*/ 	.word	index@($__internal_10_$__cuda_sm20_div_s64)
        /*1028*/ 	.word	0x00000000


	//----- nvinfo : EIATTR_FRAME_SIZE
	.align		4
.L_726:
        /*102c*/ 	.byte	0x04, 0x11
        /*102e*/ 	.short	(.L_728 - .L_727)
	.align		4
.L_727:
        /*1030*/ 	.word	index@(_ZN2at6native60_GLOBAL__N__fdc43544_27_DistributionRandomKernel_cu_f88cee4443distribution_elementwise_grid_stride_kernelImLi2EZZZNS0_9templates4cuda13random_kernelIPNS_17CUDAGeneratorImplEEEvRNS_18TensorIteratorBaseET_ENKUlvE_clEvENKUlvE6_clEvEUlP24curandStatePhilox4_32_10E_ZNS1_27distribution_nullary_kernelIN3c104HalfEm10ulonglong2S7_SF_ZZZS5_IS7_EvS9_SA_ENKSB_clEvENKSC_clEvEUlmE_EEvS9_T2_RKT3_T4_EUlimE0_EEvlNS_15PhiloxCudaStateET1_SL_)
        /*1034*/ 	.word	0x00000000


	//----- nvinfo : EIATTR_REGCOUNT
	.align		4
.L_728:
        /*1038*/ 	.byte	0x04, 0x2f
        /*103a*/ 	.short	(.L_730 - .L_729)
	.align		4
.L_729:
        /*103c*/ 	.word	index@(_ZN2at6native60_GLOBAL__N__fdc43544_27_DistributionRandomKernel_cu_f88cee4443distribution_elementwise_grid_stride_kernelIjLi4EZZZNS0_9templates4cuda13random_kernelIPNS_17CUDAGeneratorImplEEEvRNS_18TensorIteratorBaseET_ENKUlvE_clEvENKUlvE6_clEvEUlP24curandStatePhilox4_32_10E0_ZNS1_27distribution_nullary_kernelIN3c104HalfEj5uint4S7_SF_ZZZS5_IS7_EvS9_SA_ENKSB_clEvENKSC_clEvEUljE_EEvS9_T2_RKT3_T4_EUlijE_EEvlNS_15PhiloxCudaStateET1_SL_)
        /*1040*/ 	.word	0x00000035


	//----- nvinfo : EIATTR_FRAME_SIZE
	.align		4
.L_730:
        /*1044*/ 	.byte	0x04, 0x11
        /*1046*/ 	.short	(.L_732 - .L_731)
	.align		4
.L_731:
        /*1048*/ 	.word	index@($__internal_9_$__cuda_sm20_div_s64)
        /*104c*/ 	.word	0x00000000


	//----- nvinfo : EIATTR_FRAME_SIZE
	.align		4
.L_732:
        /*1050*/ 	.byte	0x04, 0x11
        /*1052*/ 	.short	(.L_734 - .L_733)
	.align		4
.L_733:
        /*1054*/ 	.word	index@(_ZN2at6native60_GLOBAL__N__fdc43544_27_DistributionRandomKernel_cu_f88cee4443distribution_elementwise_grid_stride_kernelIjLi4EZZZNS0_9templates4cuda13random_kernelIPNS_17CUDAGeneratorImplEEEvRNS_18TensorIteratorBaseET_ENKUlvE_clEvENKUlvE6_clEvEUlP24curandStatePhilox4_32_10E0_ZNS1_27distribution_nullary_kernelIN3c104HalfEj5uint4S7_SF_ZZZS5_IS7_EvS9_SA_ENKSB_clEvENKSC_clEvEUljE_EEvS9_T2_RKT3_T4_EUlijE_EEvlNS_15PhiloxCudaStateET1_SL_)
        /*1058*/ 	.word	0x00000000


	//----- nvinfo : EIATTR_REGCOUNT
	.align		4
.L_734:
        /*105c*/ 	.byte	0x04, 0x2f
        /*105e*/ 	.short	(.L_736 - .L_735)
	.align		4
.L_735:
        /*1060*/ 	.word	index@(_ZN2at6native60_GLOBAL__N__fdc43544_27_DistributionRandomKernel_cu_f88cee4443distribution_elementwise_grid_stride_kernelIjLi4EZZZNS0_9templates4cuda13random_kernelIPNS_17CUDAGeneratorImplEEEvRNS_18TensorIteratorBaseET_ENKUlvE_clEvENKUlvE6_clEvEUlP24curandStatePhilox4_32_10E0_ZNS1_27distribution_nullary_kernelIN3c104HalfEj5uint4S7_SF_ZZZS5_IS7_EvS9_SA_ENKSB_clEvENKSC_clEvEUljE_EEvS9_T2_RKT3_T4_EUlijE0_EEvlNS_15PhiloxCudaStateET1_SL_)
        /*1064*/ 	.word	0x00000030


	//----- nvinfo : EIATTR_FRAME_SIZE
	.align		4
.L_736:
        /*1068*/ 	.byte	0x04, 0x11
        /*106a*/ 	.short	(.L_738 - .L_737)
	.align		4
.L_737:
        /*106c*/ 	.word	index@($__internal_8_$__cuda_sm20_div_s64)
        /*1070*/ 	.word	0x00000000


	//----- nvinfo : EIATTR_FRAME_SIZE
	.align		4
.L_738:
        /*1074*/ 	.byte	0x04, 0x11
        /*1076*/ 	.short	(.L_740 - .L_739)
	.align		4
.L_739:
        /*1078*/ 	.word	index@(_ZN2at6native60_GLOBAL__N__fdc43544_27_DistributionRandomKernel_cu_f88cee4443distribution_elementwise_grid_stride_kernelIjLi4EZZZNS0_9templates4cuda13random_kernelIPNS_17CUDAGeneratorImplEEEvRNS_18TensorIteratorBaseET_ENKUlvE_clEvENKUlvE6_clEvEUlP24curandStatePhilox4_32_10E0_ZNS1_27distribution_nullary_kernelIN3c104HalfEj5uint4S7_SF_ZZZS5_IS7_EvS9_SA_ENKSB_clEvENKSC_clEvEUljE_EEvS9_T2_RKT3_T4_EUlijE0_EEvlNS_15PhiloxCudaStateET1_SL_)
        /*107c*/ 	.word	0x00000000


	//----- nvinfo : EIATTR_REGCOUNT
	.align		4
.L_740:
        /*1080*/ 	.byte	0x04, 0x2f
        /*1082*/ 	.short	(.L_742 - .L_741)
	.align		4
.L_741:
        /*1084*/ 	.word	index@(_ZN2at6native60_GLOBAL__N__fdc43544_27_DistributionRandomKernel_cu_f88cee4443distribution_elementwise_grid_stride_kernelImLi2EZZZNS0_9templates4cuda13random_kernelIPNS_17CUDAGeneratorImplEEEvRNS_18TensorIteratorBaseET_ENKUlvE_clEvENKUlvE7_clEvEUlP24curandStatePhilox4_32_10E_ZNS1_27distribution_nullary_kernelIN3c108BFloat16Em10ulonglong2S7_SF_ZZZS5_IS7_EvS9_SA_ENKSB_clEvENKSC_clEvEUlmE_EEvS9_T2_RKT3_T4_EUlimE_EEvlNS_15PhiloxCudaStateET1_SL_)
        /*1088*/ 	.word	0x00000036


	//----- nvinfo : EIATTR_FRAME_SIZE
	.align		4
.L_742:
        /*108c*/ 	.byte	0x04, 0x11
        /*108e*/ 	.short	(.L_744 - .L_743)
	.align		4
.L_743:
        /*1090*/ 	.word	index@($__internal_7_$__cuda_sm20_div_s64)
        /*1094*/ 	.word	0x00000000


	//----- nvinfo : EIATTR_FRAME_SIZE
	.align		4
.L_744:
        /*1098*/ 	.byte	0x04, 0x11
        /*109a*/ 	.short	(.L_746 - .L_745)
	.align		4
.L_745:
        /*109c*/ 	.word	index@(_ZN2at6native60_GLOBAL__N__fdc43544_27_DistributionRandomKernel_cu_f88cee4443distribution_elementwise_grid_stride_kernelImLi2EZZZNS0_9templates4cuda13random_kernelIPNS_17CUDAGeneratorImplEEEvRNS_18TensorIteratorBaseET_ENKUlvE_clEvENKUlvE7_clEvEUlP24curandStatePhilox4_32_10E_ZNS1_27distribution_nullary_kernelIN3c108BFloat16Em10ulonglong2S7_SF_ZZZS5_IS7_EvS9_SA_ENKSB_clEvENKSC_clEvEUlmE_EEvS9_T2_RKT3_T4_EUlimE_EEvlNS_15PhiloxCudaStateET1_SL_)
        /*10a0*/ 	.word	0x00000000


	//----- nvinfo : EIATTR_REGCOUNT
	.align		4
.L_746:
        /*10a4*/ 	.byte	0x04, 0x2f
        /*10a6*/ 	.short	(.L_748 - .L_747)
	.align		4
.L_747:
        /*10a8*/ 	.word	index@(_ZN2at6native60_GLOBAL__N__fdc43544_27_DistributionRandomKernel_cu_f88cee4443distribution_elementwise_grid_stride_kernelImLi2EZZZNS0_9templates4cuda13random_kernelIPNS_17CUDAGeneratorImplEEEvRNS_18TensorIteratorBaseET_ENKUlvE_clEvENKUlvE7_clEvEUlP24curandStatePhilox4_32_10E_ZNS1_27distribution_nullary_kernelIN3c108BFloat16Em10ulonglong2S7_SF_ZZZS5_IS7_EvS9_SA_ENKSB_clEvENKSC_clEvEUlmE_EEvS9_T2_RKT3_T4_EUlimE0_EEvlNS_15PhiloxCudaStateET1_SL_)
        /*10ac*/ 	.word	0x00000034


	//----- nvinfo : EIATTR_FRAME_SIZE
	.align		4
.L_748:
        /*10b0*/ 	.byte	0x04, 0x11
        /*10b2*/ 	.short	(.L_750 - .L_749)
	.align		4
.L_749:
        /*10b4*/ 	.word	index@($__internal_6_$__cuda_sm20_div_s64)
        /*10b8*/ 	.word	0x00000000


	//----- nvinfo : EIATTR_FRAME_SIZE
	.align		4
.L_750:
        /*10bc*/ 	.byte	0x04, 0x11
        /*10be*/ 	.short	(.L_752 - .L_751)
	.align		4
.L_751:
        /*10c0*/ 	.word	index@(_ZN2at6native60_GLOBAL__N__fdc43544_27_DistributionRandomKernel_cu_f88cee4443distribution_elementwise_grid_stride_kernelImLi2EZZZNS0_9templates4cuda13random_kernelIPNS_17CUDAGeneratorImplEEEvRNS_18TensorIteratorBaseET_ENKUlvE_clEvENKUlvE7_clEvEUlP24curandStatePhilox4_32_10E_ZNS1_27distribution_nullary_kernelIN3c108BFloat16Em10ulonglong2S7_SF_ZZZS5_IS7_EvS9_SA_ENKSB_clEvENKSC_clEvEUlmE_EEvS9_T2_RKT3_T4_EUlimE0_EEvlNS_15PhiloxCudaStateET1_SL_)
        /*10c4*/ 	.word	0x00000000


	//----- nvinfo : EIATTR_REGCOUNT
	.align		4
.L_752:
        /*10c8*/ 	.byte	0x04, 0x2f
        /*10ca*/ 	.short	(.L_754 - .L_753)
	.align		4
.L_753:
        /*10cc*/ 	.word	index@(_ZN2at6native60_GLOBAL__N__fdc43544_27_DistributionRandomKernel_cu_f88cee4443distribution_elementwise_grid_stride_kernelIjLi4EZZZNS0_9templates4cuda13random_kernelIPNS_17CUDAGeneratorImplEEEvRNS_18TensorIteratorBaseET_ENKUlvE_clEvENKUlvE7_clEvEUlP24curandStatePhilox4_32_10E0_ZNS1_27distribution_nullary_kernelIN3c108BFloat16Ej5uint4S7_SF_ZZZS5_IS7_EvS9_SA_ENKSB_clEvENKSC_clEvEUljE_EEvS9_T2_RKT3_T4_EUlijE_EEvlNS_15PhiloxCudaStateET1_SL_)
        /*10d0*/ 	.word	0x00000035


	//----- nvinfo : EIATTR_FRAME_SIZE
	.align		4
.L_754:
        /*10d4*/ 	.byte	0x04, 0x11
        /*10d6*/ 	.short	(.L_756 - .L_755)
	.align		4
.L_755:
        /*10d8*/ 	.word	index@($__internal_5_$__cuda_sm20_div_s64)
        /*10dc*/ 	.word	0x00000000


	//----- nvinfo : EIATTR_FRAME_SIZE
	.align		4
.L_756:
        /*10e0*/ 	.byte	0x04, 0x11
        /*10e2*/ 	.short	(.L_758 - .L_757)
	.align		4
.L_757:
        /*10e4*/ 	.word	index@(_ZN2at6native60_GLOBAL__N__fdc43544_27_DistributionRandomKernel_cu_f88cee4443distribution_elementwise_grid_stride_kernelIjLi4EZZZNS0_9templates4cuda13random_kernelIPNS_17CUDAGeneratorImplEEEvRNS_18TensorIteratorBaseET_ENKUlvE_clEvENKUlvE7_clEvEUlP24curandStatePhilox4_32_10E0_ZNS1_27distribution_nullary_kernelIN3c108BFloat16Ej5uint4S7_SF_ZZZS5_IS7_EvS9_SA_ENKSB_clEvENKSC_clEvEUljE_EEvS9_T2_RKT3_T4_EUlijE_EEvlNS_15PhiloxCudaStateET1_SL_)
        /*10e8*/ 	.word	0x00000000


	//----- nvinfo : EIATTR_REGCOUNT
	.align		4
.L_758:
        /*10ec*/ 	.byte	0x04, 0x2f
        /*10ee*/ 	.short	(.L_760 - .L_759)
	.align		4
.L_759:
        /*10f0*/ 	.word	index@(_ZN2at6native60_GLOBAL__N__fdc43544_27_DistributionRandomKernel_cu_f88cee4443distribution_elementwise_grid_stride_kernelIjLi4EZZZNS0_9templates4cuda13random_kernelIPNS_17CUDAGeneratorImplEEEvRNS_18TensorIteratorBaseET_ENKUlvE_clEvENKUlvE7_clEvEUlP24curandStatePhilox4_32_10E0_ZNS1_27distribution_nullary_kernelIN3c108BFloat16Ej5uint4S7_SF_ZZZS5_IS7_EvS9_SA_ENKSB_clEvENKSC_clEvEUljE_EEvS9_T2_RKT3_T4_EUlijE0_EEvlNS_15PhiloxCudaStateET1_SL_)
        /*10f4*/ 	.word	0x00000030


	//----- nvinfo : EIATTR_FRAME_SIZE
	.align		4
.L_760:
        /*10f8*/ 	.byte	0x04, 0x11
        /*10fa*/ 	.short	(.L_762 - .L_761)
	.align		4
.L_761:
        /*10fc*/ 	.word	index@($__internal_4_$__cuda_sm20_div_s64)
        /*1100*/ 	.word	0x00000000


	//----- nvinfo : EIATTR_FRAME_SIZE
	.align		4
.L_762:
        /*1104*/ 	.byte	0x04, 0x11
        /*1106*/ 	.short	(.L_764 - .L_763)
	.align		4
.L_763:
        /*1108*/ 	.word	index@(_ZN2at6native60_GLOBAL__N__fdc43544_27_DistributionRandomKernel_cu_f88cee4443distribution_elementwise_grid_stride_kernelIjLi4EZZZNS0_9templates4cuda13random_kernelIPNS_17CUDAGeneratorImplEEEvRNS_18TensorIteratorBaseET_ENKUlvE_clEvENKUlvE7_clEvEUlP24curandStatePhilox4_32_10E0_ZNS1_27distribution_nullary_kernelIN3c108BFloat16Ej5uint4S7_SF_ZZZS5_IS7_EvS9_SA_ENKSB_clEvENKSC_clEvEUljE_EEvS9_T2_RKT3_T4_EUlijE0_EEvlNS_15PhiloxCudaStateET1_SL_)
        /*110c*/ 	.word	0x00000000


	//----- nvinfo : EIATTR_REGCOUNT
	.align		4
.L_764:
        /*1110*/ 	.byte	0x04, 0x2f
        /*1112*/ 	.short	(.L_766 - .L_765)
	.align		4
.L_765:
        /*1114*/ 	.word	index@(_ZN2at6native60_GLOBAL__N__fdc43544_27_DistributionRandomKernel_cu_f88cee4443distribution_elementwise_grid_stride_kernelImLi2EZZZNS0_9templates4cuda13random_kernelIPNS_17CUDAGeneratorImplEEEvRNS_18TensorIteratorBaseET_ENKUlvE_clEvENKUlvE8_clEvEUlP24curandStatePhilox4_32_10E_ZNS1_27distribution_nullary_kernelIbm10ulonglong2S7_SF_ZZZS5_IS7_EvS9_SA_ENKSB_clEvENKSC_clEvEUlmE_EEvS9_T2_RKT3_T4_EUlimE_EEvlNS_15PhiloxCudaStateET1_SJ_)
        /*1118*/ 	.word	0x00000032


	//----- nvinfo : EIATTR_FRAME_SIZE
	.align		4
.L_766:
        /*111c*/ 	.byte	0x04, 0x11
        /*111e*/ 	.short	(.L_768 - .L_767)
	.align		4
.L_767:
        /*1120*/ 	.word	index@($__internal_3_$__cuda_sm20_div_s64)
        /*1124*/ 	.word	0x00000000


	//----- nvinfo : EIATTR_FRAME_SIZE
	.align		4
.L_768:
        /*1128*/ 	.byte	0x04, 0x11
        /*112a*/ 	.short	(.L_770 - .L_769)
	.align		4
.L_769:
        /*112c*/ 	.word	index@(_ZN2at6native60_GLOBAL__N__fdc43544_27_DistributionRandomKernel_cu_f88cee4443distribution_elementwise_grid_stride_kernelImLi2EZZZNS0_9templates4cuda13random_kernelIPNS_17CUDAGeneratorImplEEEvRNS_18TensorIteratorBaseET_ENKUlvE_clEvENKUlvE8_clEvEUlP24curandStatePhilox4_32_10E_ZNS1_27distribution_nullary_kernelIbm10ulonglong2S7_SF_ZZZS5_IS7_EvS9_SA_ENKSB_clEvENKSC_clEvEUlmE_EEvS9_T2_RKT3_T4_EUlimE_EEvlNS_15PhiloxCudaStateET1_SJ_)
        /*1130*/ 	.word	0x00000000


	//----- nvinfo : EIATTR_REGCOUNT
	.align		4
.L_770:
        /*1134*/ 	.byte	0x04, 0x2f
        /*1136*/ 	.short	(.L_772 - .L_771)
	.align		4
.L_771:
        /*1138*/ 	.word	index@(_ZN2at6native60_GLOBAL__N__fdc43544_27_DistributionRandomKernel_cu_f88cee4443distribution_elementwise_grid_stride_kernelImLi2EZZZNS0_9templates4cuda13random_kernelIPNS_17CUDAGeneratorImplEEEvRNS_18TensorIteratorBaseET_ENKUlvE_clEvENKUlvE8_clEvEUlP24curandStatePhilox4_32_10E_ZNS1_27distribution_nullary_kernelIbm10ulonglong2S7_SF_ZZZS5_IS7_EvS9_SA_ENKSB_clEvENKSC_clEvEUlmE_EEvS9_T2_RKT3_T4_EUlimE0_EEvlNS_15PhiloxCudaStateET1_SJ_)
        /*113c*/ 	.word	0x00000030


	//----- nvinfo : EIATTR_FRAME_SIZE
	.align		4
.L_772:
        /*1140*/ 	.byte	0x04, 0x11
        /*1142*/ 	.short	(.L_774 - .L_773)
	.align		4
.L_773:
        /*1144*/ 	.word	index@($__internal_2_$__cuda_sm20_div_s64)
        /*1148*/ 	.word	0x00000000


	//----- nvinfo : EIATTR_FRAME_SIZE
	.align		4
.L_774:
        /*114c*/ 	.byte	0x04, 0x11
        /*114e*/ 	.short	(.L_776 - .L_775)
	.align		4
.L_775:
        /*1150*/ 	.word	index@(_ZN2at6native60_GLOBAL__N__fdc43544_27_DistributionRandomKernel_cu_f88cee4443distribution_elementwise_grid_stride_kernelImLi2EZZZNS0_9templates4cuda13random_kernelIPNS_17CUDAGeneratorImplEEEvRNS_18TensorIteratorBaseET_ENKUlvE_clEvENKUlvE8_clEvEUlP24curandStatePhilox4_32_10E_ZNS1_27distribution_nullary_kernelIbm10ulonglong2S7_SF_ZZZS5_IS7_EvS9_SA_ENKSB_clEvENKSC_clEvEUlmE_EEvS9_T2_RKT3_T4_EUlimE0_EEvlNS_15PhiloxCudaStateET1_SJ_)
        /*1154*/ 	.word	0x00000000


	//----- nvinfo : EIATTR_REGCOUNT
	.align		4
.L_776:
        /*1158*/ 	.byte	0x04, 0x2f
        /*115a*/ 	.short	(.L_778 - .L_777)
	.align		4
.L_777:
        /*115c*/ 	.word	index@(_ZN2at6native60_GLOBAL__N__fdc43544_27_DistributionRandomKernel_cu_f88cee4443distribution_elementwise_grid_stride_kernelIjLi4EZZZNS0_9templates4cuda13random_kernelIPNS_17CUDAGeneratorImplEEEvRNS_18TensorIteratorBaseET_ENKUlvE_clEvENKUlvE8_clEvEUlP24curandStatePhilox4_32_10E0_ZNS1_27distribution_nullary_kernelIbj5uint4S7_SF_ZZZS5_IS7_EvS9_SA_ENKSB_clEvENKSC_clEvEUljE_EEvS9_T2_RKT3_T4_EUlijE_EEvlNS_15PhiloxCudaStateET1_SJ_)
        /*1160*/ 	.word	0x0000003a


	//----- nvinfo : EIATTR_FRAME_SIZE
	.align		4
.L_778:
        /*1164*/ 	.byte	0x04, 0x11
        /*1166*/ 	.short	(.L_780 - .L_779)
	.align		4
.L_779:
        /*1168*/ 	.word	index@($__internal_1_$__cuda_sm20_div_s64)
        /*116c*/ 	.word	0x00000000


	//----- nvinfo : EIATTR_FRAME_SIZE
	.align		4
.L_780:
        /*1170*/ 	.byte	0x04, 0x11
        /*1172*/ 	.short	(.L_782 - .L_781)
	.align		4
.L_781:
        /*1174*/ 	.word	index@(_ZN2at6native60_GLOBAL__N__fdc43544_27_DistributionRandomKernel_cu_f88cee4443distribution_elementwise_grid_stride_kernelIjLi4EZZZNS0_9templates4cuda13random_kernelIPNS_17CUDAGeneratorImplEEEvRNS_18TensorIteratorBaseET_ENKUlvE_clEvENKUlvE8_clEvEUlP24curandStatePhilox4_32_10E0_ZNS1_27distribution_nullary_kernelIbj5uint4S7_SF_ZZZS5_IS7_EvS9_SA_ENKSB_clEvENKSC_clEvEUljE_EEvS9_T2_RKT3_T4_EUlijE_EEvlNS_15PhiloxCudaStateET1_SJ_)
        /*1178*/ 	.word	0x00000000


	//----- nvinfo : EIATTR_REGCOUNT
	.align		4
.L_782:
        /*117c*/ 	.byte	0x04, 0x2f
        /*117e*/ 	.short	(.L_784 - .L_783)
	.align		4
.L_783:
        /*1180*/ 	.word	index@(_ZN2at6native60_GLOBAL__N__fdc43544_27_DistributionRandomKernel_cu_f88cee4443distribution_elementwise_grid_stride_kernelIjLi4EZZZNS0_9templates4cuda13random_kernelIPNS_17CUDAGeneratorImplEEEvRNS_18TensorIteratorBaseET_ENKUlvE_clEvENKUlvE8_clEvEUlP24curandStatePhilox4_32_10E0_ZNS1_27distribution_nullary_kernelIbj5uint4S7_SF_ZZZS5_IS7_EvS9_SA_ENKSB_clEvENKSC_clEvEUljE_EEvS9_T2_RKT3_T4_EUlijE0_EEvlNS_15PhiloxCudaStateET1_SJ_)
        /*1184*/ 	.word	0x00000030


	//----- nvinfo : EIATTR_FRAME_SIZE
	.align		4
.L_784:
        /*1188*/ 	.byte	0x04, 0x11
        /*118a*/ 	.short	(.L_786 - .L_785)
	.align		4
.L_785:
        /*118c*/ 	.word	index@($__internal_0_$__cuda_sm20_div_s64)
        /*1190*/ 	.word	0x00000000


	//----- nvinfo : EIATTR_FRAME_SIZE
	.align		4
.L_786:
        /*1194*/ 	.byte	0x04, 0x11
        /*1196*/ 	.short	(.L_788 - .L_787)
	.align		4
.L_787:
        /*1198*/ 	.word	index@(_ZN2at6native60_GLOBAL__N__fdc43544_27_DistributionRandomKernel_cu_f88cee4443distribution_elementwise_grid_stride_kernelIjLi4EZZZNS0_9templates4cuda13random_kernelIPNS_17CUDAGeneratorImplEEEvRNS_18TensorIteratorBaseET_ENKUlvE_clEvENKUlvE8_clEvEUlP24curandStatePhilox4_32_10E0_ZNS1_27distribution_nullary_kernelIbj5uint4S7_SF_ZZZS5_IS7_EvS9_SA_ENKSB_clEvENKSC_clEvEUljE_EEvS9_T2_RKT3_T4_EUlijE0_EEvlNS_15PhiloxCudaStateET1_SJ_)
        /*119c*/ 	.word	0x00000000


	//----- nvinfo : EIATTR_MIN_STACK_SIZE
	.align		4
.L_788:
        /*11a0*/ 	.byte	0x04, 0x12
        /*11a2*/ 	.short	(.L_790 - .L_789)
	.align		4
.L_789:
        /*11a4*/ 	.word	index@(_ZN2at6native60_GLOBAL__N__fdc43544_27_DistributionRandomKernel_cu_f88cee4443distribution_elementwise_grid_stride_kernelIjLi4EZZZNS0_9templates4cuda13random_kernelIPNS_17CUDAGeneratorImplEEEvRNS_18TensorIteratorBaseET_ENKUlvE_clEvENKUlvE8_clEvEUlP24curandStatePhilox4_32_10E0_ZNS1_27distribution_nullary_kernelIbj5uint4S7_SF_ZZZS5_IS7_EvS9_SA_ENKSB_clEvENKSC_clEvEUljE_EEvS9_T2_RKT3_T4_EUlijE0_EEvlNS_15PhiloxCudaStateET1_SJ_)
        /*11a8*/ 	.word	0x00000000


	//----- nvinfo : EIATTR_MIN_STACK_SIZE
	.align		4
.L_790:
        /*11ac*/ 	.byte	0x04, 0x12
        /*11ae*/ 	.short	(.L_792 - .L_791)
	.align		4
.L_791:
        /*11b0*/ 	.word	index@(_ZN2at6native60_GLOBAL__N__fdc43544_27_DistributionRandomKernel_cu_f88cee4443distribution_elementwise_grid_stride_kernelIjLi4EZZZNS0_9templates4cuda13random_kernelIPNS_17CUDAGeneratorImplEEEvRNS_18TensorIteratorBaseET_ENKUlvE_clEvENKUlvE8_clEvEUlP24curandStatePhilox4_32_10E0_ZNS1_27distribution_nullary_kernelIbj5uint4S7_SF_ZZZS5_IS7_EvS9_SA_ENKSB_clEvENKSC_clEvEUljE_EEvS9_T2_RKT3_T4_EUlijE_EEvlNS_15PhiloxCudaStateET1_SJ_)
        /*11b4*/ 	.word	0x00000000


	//----- nvinfo : EIATTR_MIN_STACK_SIZE
	.align		4
.L_792:
        /*11b8*/ 	.byte	0x04, 0x12
        /*11ba*/ 	.short	(.L_794 - .L_793)
	.align		4
.L_793:
        /*11bc*/ 	.word	index@(_ZN2at6native60_GLOBAL__N__fdc43544_27_DistributionRandomKernel_cu_f88cee4443distribution_elementwise_grid_stride_kernelImLi2EZZZNS0_9templates4cuda13random_kernelIPNS_17CUDAGeneratorImplEEEvRNS_18TensorIteratorBaseET_ENKUlvE_clEvENKUlvE8_clEvEUlP24curandStatePhilox4_32_10E_ZNS1_27distribution_nullary_kernelIbm10ulonglong2S7_SF_ZZZS5_IS7_EvS9_SA_ENKSB_clEvENKSC_clEvEUlmE_EEvS9_T2_RKT3_T4_EUlimE0_EEvlNS_15PhiloxCudaStateET1_SJ_)
        /*11c0*/ 	.word	0x00000000


	//----- nvinfo : EIATTR_MIN_STACK_SIZE
	.align		4
.L_794:
        /*11c4*/ 	.byte	0x04, 0x12
        /*11c6*/ 	.short	(.L_796 - .L_795)
	.align		4
.L_795:
        /*11c8*/ 	.word	index@(_ZN2at6native60_GLOBAL__N__fdc43544_27_DistributionRandomKernel_cu_f88cee4443distribution_elementwise_grid_stride_kernelImLi2EZZZNS0_9templates4cuda13random_kernelIPNS_17CUDAGeneratorImplEEEvRNS_18TensorIteratorBaseET_ENKUlvE_clEvENKUlvE8_clEvEUlP24curandStatePhilox4_32_10E_ZNS1_27distribution_nullary_kernelIbm10ulonglong2S7_SF_ZZZS5_IS7_EvS9_SA_ENKSB_clEvENKSC_clEvEUlmE_EEvS9_T2_RKT3_T4_EUlimE_EEvlNS_15PhiloxCudaStateET1_SJ_)
        /*11cc*/ 	.word	0x00000000


	//----- nvinfo : EIATTR_MIN_STACK_SIZE
	.align		4
.L_796:
        /*11d0*/ 	.byte	0x04, 0x12
        /*11d2*/ 	.short	(.L_798 - .L_797)
	.align		4
.L_797:
        /*11d4*/ 	.word	index@(_ZN2at6native60_GLOBAL__N__fdc43544_27_DistributionRandomKernel_cu_f88cee4443distribution_elementwise_grid_stride_kernelIjLi4EZZZNS0_9templates4cuda13random_kernelIPNS_17CUDAGeneratorImplEEEvRNS_18TensorIteratorBaseET_ENKUlvE_clEvENKUlvE7_clEvEUlP24curandStatePhilox4_32_10E0_ZNS1_27distribution_nullary_kernelIN3c108BFloat16Ej5uint4S7_SF_ZZZS5_IS7_EvS9_SA_ENKSB_clEvENKSC_clEvEUljE_EEvS9_T2_RKT3_T4_EUlijE0_EEvlNS_15PhiloxCudaStateET1_SL_)
        /*11d8*/ 	.word	0x00000000


	//----- nvinfo : EIATTR_MIN_STACK_SIZE
	.align		4
.L_798:
        /*11dc*/ 	.byte	0x04, 0x12
        /*11de*/ 	.short	(.L_800 - .L_799)
	.align		4
.L_799:
        /*11e0*/ 	.word	index@(_ZN2at6native60_GLOBAL__N__fdc43544_27_DistributionRandomKernel_cu_f88cee4443distribution_elementwise_grid_stride_kernelIjLi4EZZZNS0_9templates4cuda13random_kernelIPNS_17CUDAGeneratorImplEEEvRNS_18TensorIteratorBaseET_ENKUlvE_clEvENKUlvE7_clEvEUlP24curandStatePhilox4_32_10E0_ZNS1_27distribution_nullary_kernelIN3c108BFloat16Ej5uint4S7_SF_ZZZS5_IS7_EvS9_SA_ENKSB_clEvENKSC_clEvEUljE_EEvS9_T2_RKT3_T4_EUlijE_EEvlNS_15PhiloxCudaStateET1_SL_)
        /*11e4*/ 	.word	0x00000000


	//----- nvinfo : EIATTR_MIN_STACK_SIZE
	.align		4
.L_800:
        /*11e8*/ 	.byte	0x04, 0x12
        /*11ea*/ 	.short	(.L_802 - .L_801)
	.align		4
.L_801:
        /*11ec*/ 	.word	index@(_ZN2at6native60_GLOBAL__N__fdc43544_27_DistributionRandomKernel_cu_f88cee4443distribution_elementwise_grid_stride_kernelImLi2EZZZNS0_9templates4cuda13random_kernelIPNS_17CUDAGeneratorImplEEEvRNS_18TensorIteratorBaseET_ENKUlvE_clEvENKUlvE7_clEvEUlP24curandStatePhilox4_32_10E_ZNS1_27distribution_nullary_kernelIN3c108BFloat16Em10ulonglong2S7_SF_ZZZS5_IS7_EvS9_SA_ENKSB_clEvENKSC_clEvEUlmE_EEvS9_T2_RKT3_T4_EUlimE0_EEvlNS_15PhiloxCudaStateET1_SL_)
        /*11f0*/ 	.word	0x00000000


	//----- nvinfo : EIATTR_MIN_STACK_SIZE
	.align		4
.L_802:
        /*11f4*/ 	.byte	0x04, 0x12
        /*11f6*/ 	.short	(.L_804 - .L_803)
	.align		4
.L_803:
        /*11f8*/ 	.word	index@(_ZN2at6native60_GLOBAL__N__fdc43544_27_DistributionRandomKernel_cu_f88cee4443distribution_elementwise_grid_stride_kernelImLi2EZZZNS0_9templates4cuda13random_kernelIPNS_17CUDAGeneratorImplEEEvRNS_18TensorIteratorBaseET_ENKUlvE_clEvENKUlvE7_clEvEUlP24curandStatePhilox4_32_10E_ZNS1_27distribution_nullary_kernelIN3c108BFloat16Em10ulonglong2S7_SF_ZZZS5_IS7_EvS9_SA_ENKSB_clEvENKSC_clEvEUlmE_EEvS9_T2_RKT3_T4_EUlimE_EEvlNS_15PhiloxCudaStateET1_SL_)
        /*11fc*/ 	.word	0x00000000


	//----- nvinfo : EIATTR_MIN_STACK_SIZE
	.align		4
.L_804:
        /*1200*/ 	.byte	0x04, 0x12
        /*1202*/ 	.short	(.L_806 - .L_805)
	.align		4
.L_805:
        /*1204*/ 	.word	index@(_ZN2at6native60_GLOBAL__N__fdc43544_27_DistributionRandomKernel_cu_f88cee4443distribution_elementwise_grid_stride_kernelIjLi4EZZZNS0_9templates4cuda13random_kernelIPNS_17CUDAGeneratorImplEEEvRNS_18TensorIteratorBaseET_ENKUlvE_clEvENKUlvE6_clEvEUlP24curandStatePhilox4_32_10E0_ZNS1_27distribution_nullary_kernelIN3c104HalfEj5uint4S7_SF_ZZZS5_IS7_EvS9_SA_ENKSB_clEvENKSC_clEvEUljE_EEvS9_T2_RKT3_T4_EUlijE0_EEvlNS_15PhiloxCudaStateET1_SL_)
        /*1208*/ 	.word	0x00000000


	//----- nvinfo : EIATTR_MIN_STACK_SIZE
	.align		4
.L_806:
        /*120c*/ 	.byte	0x04, 0x12
        /*120e*/ 	.short	(.L_808 - .L_807)
	.align		4
.L_807:
        /*1210*/ 	.word	index@(_ZN2at6native60_GLOBAL__N__fdc43544_27_DistributionRandomKernel_cu_f88cee4443distribution_elementwise_grid_stride_kernelIjLi4EZZZNS0_9templates4cuda13random_kernelIPNS_17CUDAGeneratorImplEEEvRNS_18TensorIteratorBaseET_ENKUlvE_clEvENKUlvE6_clEvEUlP24curandStatePhilox4_32_10E0_ZNS1_27distribution_nullary_kernelIN3c104HalfEj5uint4S7_SF_ZZZS5_IS7_EvS9_SA_ENKSB_clEvENKSC_clEvEUljE_EEvS9_T2_RKT3_T4_EUlijE_EEvlNS_15PhiloxCudaStateET1_SL_)
        /*1214*/ 	.word	0x00000000


	//----- nvinfo : EIATTR_MIN_STACK_SIZE
	.align		4
.L_808:
        /*1218*/ 	.byte	0x04, 0x12
        /*121a*/ 	.short	(.L_810 - .L_809)
	.align		4
.L_809:
        /*121c*/ 	.word	index@(_ZN2at6native60_GLOBAL__N__fdc43544_27_DistributionRandomKernel_cu_f88cee4443distribution_elementwise_grid_stride_kernelImLi2EZZZNS0_9templates4cuda13random_kernelIPNS_17CUDAGeneratorImplEEEvRNS_18TensorIteratorBaseET_ENKUlvE_clEvENKUlvE6_clEvEUlP24curandStatePhilox4_32_10E_ZNS1_27distribution_nullary_kernelIN3c104HalfEm10ulonglong2S7_SF_ZZZS5_IS7_EvS9_SA_ENKSB_clEvENKSC_clEvEUlmE_EEvS9_T2_RKT3_T4_EUlimE0_EEvlNS_15PhiloxCudaStateET1_SL_)
        /*1220*/ 	.word	0x00000000


	//----- nvinfo : EIATTR_MIN_STACK_SIZE
	.align		4
.L_810:
        /*1224*/ 	.byte	0x04, 0x12
        /*1226*/ 	.short	(.L_812 - .L_811)
	.align		4
.L_811:
        /*1228*/ 	.word	index@(_ZN2at6native60_GLOBAL__N__fdc43544_27_DistributionRandomKernel_cu_f88cee4443distribution_elementwise_grid_stride_kernelImLi2EZZZNS0_9templates4cuda13random_kernelIPNS_17CUDAGeneratorImplEEEvRNS_18TensorIteratorBaseET_ENKUlvE_clEvENKUlvE6_clEvEUlP24curandStatePhilox4_32_10E_ZNS1_27distribution_nullary_kernelIN3c104HalfEm10ulonglong2S7_SF_ZZZS5_IS7_EvS9_SA_ENKSB_clEvENKSC_clEvEUlmE_EEvS9_T2_RKT3_T4_EUlimE_EEvlNS_15PhiloxCudaStateET1_SL_)
        /*122c*/ 	.word	0x00000000


	//----- nvinfo : EIATTR_MIN_STACK_SIZE
	.align		4
.L_812:
        /*1230*/ 	.byte	0x04, 0x12
        /*1232*/ 	.short	(.L_814 - .L_813)
	.align		4
.L_813:
        /*1234*/ 	.word	index@(_ZN2at6native60_GLOBAL__N__fdc43544_27_DistributionRandomKernel_cu_f88cee4443distribution_elementwise_grid_stride_kernelIjLi4EZZZNS0_9templates4cuda13random_kernelIPNS_17CUDAGeneratorImplEEEvRNS_18TensorIteratorBaseET_ENKUlvE_clEvENKUlvE5_clEvEUlP24curandStatePhilox4_32_10E0_ZNS1_27distribution_nullary_kernelIfj5uint4S7_SF_ZZZS5_IS7_EvS9_SA_ENKSB_clEvENKSC_clEvEUljE_EEvS9_T2_RKT3_T4_EUlijE0_EEvlNS_15PhiloxCudaStateET1_SJ_)
        /*1238*/ 	.word	0x00000000


	//----- nvinfo : EIATTR_MIN_STACK_SIZE
	.align		4
.L_814:
        /*123c*/ 	.byte	0x04, 0x12
        /*123e*/ 	.short	(.L_816 - .L_815)
	.align		4
.L_815:
        /*1240*/ 	.word	index@(_ZN2at6native60_GLOBAL__N__fdc43544_27_DistributionRandomKernel_cu_f88cee4443distribution_elementwise_grid_stride_kernelIjLi4EZZZNS0_9templates4cuda13random_kernelIPNS_17CUDAGeneratorImplEEEvRNS_18TensorIteratorBaseET_ENKUlvE_clEvENKUlvE5_clEvEUlP24curandStatePhilox4_32_10E0_ZNS1_27distribution_nullary_kernelIfj5uint4S7_SF_ZZZS5_IS7_EvS9_SA_ENKSB_clEvENKSC_clEvEUljE_EEvS9_T2_RKT3_T4_EUlijE_EEvlNS_15PhiloxCudaStateET1_SJ_)
        /*1244*/ 	.word	0x00000000


	//----- nvinfo : EIATTR_MIN_STACK_SIZE
	.align		4
.L_816:
        /*1248*/ 	.byte	0x04, 0x12
        /*124a*/ 	.short	(.L_818 - .L_817)
	.align		4
.L_817:
        /*124c*/ 	.word	index@(_ZN2at6native60_GLOBAL__N__fdc43544_27_DistributionRandomKernel_cu_f88cee4443distribution_elementwise_grid_stride_kernelImLi2EZZZNS0_9templates4cuda13random_kernelIPNS_17CUDAGeneratorImplEEEvRNS_18TensorIteratorBaseET_ENKUlvE_clEvENKUlvE5_clEvEUlP24curandStatePhilox4_32_10E_ZNS1_27distribution_nullary_kernelIfm10ulonglong2S7_SF_ZZZS5_IS7_EvS9_SA_ENKSB_clEvENKSC_clEvEUlmE_EEvS9_T2_RKT3_T4_EUlimE0_EEvlNS_15PhiloxCudaStateET1_SJ_)
        /*1250*/ 	.word	0x00000000


	//----- nvinfo : EIATTR_MIN_STACK_SIZE
	.align		4
.L_818:
        /*1254*/ 	.byte	0x04, 0x12
        /*1256*/ 	.short	(.L_820 - .L_819)
	.align		4
.L_819:
        /*1258*/ 	.word	index@(_ZN2at6native60_GLOBAL__N__fdc43544_27_DistributionRandomKernel_cu_f88cee4443distribution_elementwise_grid_stride_kernelImLi2EZZZNS0_9templates4cuda13random_kernelIPNS_17CUDAGeneratorImplEEEvRNS_18TensorIteratorBaseET_ENKUlvE_clEvENKUlvE5_clEvEUlP24curandStatePhilox4_32_10E_ZNS1_27distribution_nullary_kernelIfm10ulonglong2S7_SF_ZZZS5_IS7_EvS9_SA_ENKSB_clEvENKSC_clEvEUlmE_EEvS9_T2_RKT3_T4_EUlimE_EEvlNS_15PhiloxCudaStateET1_SJ_)
        /*125c*/ 	.word	0x00000000


	//----- nvinfo : EIATTR_MIN_STACK_SIZE
	.align		4
.L_820:
        /*1260*/ 	.byte	0x04, 0x12
        /*1262*/ 	.short	(.L_822 - .L_821)
	.align		4
.L_821:
        /*1264*/ 	.word	index@(_ZN2at6native60_GLOBAL__N__fdc43544_27_DistributionRandomKernel_cu_f88cee4443distribution_elementwise_grid_stride_kernelIjLi4EZZZNS0_9templates4cuda13random_kernelIPNS_17CUDAGeneratorImplEEEvRNS_18TensorIteratorBaseET_ENKUlvE_clEvENKUlvE4_clEvEUlP24curandStatePhilox4_32_10E0_ZNS1_27distribution_nullary_kernelIdj5uint4S7_SF_ZZZS5_IS7_EvS9_SA_ENKSB_clEvENKSC_clEvEUljE_EEvS9_T2_RKT3_T4_EUlijE0_EEvlNS_15PhiloxCudaStateET1_SJ_)
        /*1268*/ 	.word	0x00000000


	//----- nvinfo : EIATTR_MIN_STACK_SIZE
	.align		4
.L_822:
        /*126c*/ 	.byte	0x04, 0x12
        /*126e*/ 	.short	(.L_824 - .L_823)
	.align		4
.L_823:
        /*1270*/ 	.word	index@(_ZN2at6native60_GLOBAL__N__fdc43544_27_DistributionRandomKernel_cu_f88cee4443distribution_elementwise_grid_stride_kernelIjLi4EZZZNS0_9templates4cuda13random_kernelIPNS_17CUDAGeneratorImplEEEvRNS_18TensorIteratorBaseET_ENKUlvE_clEvENKUlvE4_clEvEUlP24curandStatePhilox4_32_10E0_ZNS1_27distribution_nullary_kernelIdj5uint4S7_SF_ZZZS5_IS7_EvS9_SA_ENKSB_clEvENKSC_clEvEUljE_EEvS9_T2_RKT3_T4_EUlijE_EEvlNS_15PhiloxCudaStateET1_SJ_)
        /*1274*/ 	.word	0x00000000


	//----- nvinfo : EIATTR_MIN_STACK_SIZE
	.align		4
.L_824:
        /*1278*/ 	.byte	0x04, 0x12
        /*127a*/ 	.short	(.L_826 - .L_825)
	.align		4
.L_825:
        /*127c*/ 	.word	index@(_ZN2at6native60_GLOBAL__N__fdc43544_27_DistributionRandomKernel_cu_f88cee4443distribution_elementwise_grid_stride_kernelImLi2EZZZNS0_9templates4cuda13random_kernelIPNS_17CUDAGeneratorImplEEEvRNS_18TensorIteratorBaseET_ENKUlvE_clEvENKUlvE4_clEvEUlP24curandStatePhilox4_32_10E_ZNS1_27distribution_nullary_kernelIdm10ulonglong2S7_SF_ZZZS5_IS7_EvS9_SA_ENKSB_clEvENKSC_clEvEUlmE_EEvS9_T2_RKT3_T4_EUlimE0_EEvlNS_15PhiloxCudaStateET1_SJ_)
        /*1280*/ 	.word	0x00000000


	//----- nvinfo : EIATTR_MIN_STACK_SIZE
	.align		4
.L_826:
        /*1284*/ 	.byte	0x04, 0x12
        /*1286*/ 	.short	(.L_828 - .L_827)
	.align		4
.L_827:
        /*1288*/ 	.word	index@(_ZN2at6native60_GLOBAL__N__fdc43544_27_DistributionRandomKernel_cu_f88cee4443distribution_elementwise_grid_stride_kernelImLi2EZZZNS0_9templates4cuda13random_kernelIPNS_17CUDAGeneratorImplEEEvRNS_18TensorIteratorBaseET_ENKUlvE_clEvENKUlvE4_clEvEUlP24curandStatePhilox4_32_10E_ZNS1_27distribution_nullary_kernelIdm10ulonglong2S7_SF_ZZZS5_IS7_EvS9_SA_ENKSB_clEvENKSC_clEvEUlmE_EEvS9_T2_RKT3_T4_EUlimE_EEvlNS_15PhiloxCudaStateET1_SJ_)
        /*128c*/ 	.word	0x00000000


	//----- nvinfo : EIATTR_MIN_STACK_SIZE
	.align		4
.L_828:
        /*1290*/ 	.byte	0x04, 0x12
        /*1292*/ 	.short	(.L_830 - .L_829)
	.align		4
.L_829:
        /*1294*/ 	.word	index@(_ZN2at6native60_GLOBAL__N__fdc43544_27_DistributionRandomKernel_cu_f88cee4443distribution_elementwise_grid_stride_kernelIjLi4EZZZNS0_9templates4cuda13random_kernelIPNS_17CUDAGeneratorImplEEEvRNS_18TensorIteratorBaseET_ENKUlvE_clEvENKUlvE3_clEvEUlP24curandStatePhilox4_32_10E0_ZNS1_27distribution_nullary_kernelIsj5uint4S7_SF_ZZZS5_IS7_EvS9_SA_ENKSB_clEvENKSC_clEvEUljE_EEvS9_T2_RKT3_T4_EUlijE0_EEvlNS_15PhiloxCudaStateET1_SJ_)
        /*1298*/ 	.word	0x00000000


	//----- nvinfo : EIATTR_MIN_STACK_SIZE
	.align		4
.L_830:
        /*129c*/ 	.byte	0x04, 0x12
        /*129e*/ 	.short	(.L_832 - .L_831)
	.align		4
.L_831:
        /*12a0*/ 	.word	index@(_ZN2at6native60_GLOBAL__N__fdc43544_27_DistributionRandomKernel_cu_f88cee4443distribution_elementwise_grid_stride_kernelIjLi4EZZZNS0_9templates4cuda13random_kernelIPNS_17CUDAGeneratorImplEEEvRNS_18TensorIteratorBaseET_ENKUlvE_clEvENKUlvE3_clEvEUlP24curandStatePhilox4_32_10E0_ZNS1_27distribution_nullary_kernelIsj5uint4S7_SF_ZZZS5_IS7_EvS9_SA_ENKSB_clEvENKSC_clEvEUljE_EEvS9_T2_RKT3_T4_EUlijE_EEvlNS_15PhiloxCudaStateET1_SJ_)
        /*12a4*/ 	.word	0x00000000


	//----- nvinfo : EIATTR_MIN_STACK_SIZE
	.align		4
.L_832:
        /*12a8*/ 	.byte	0x04, 0x12
        /*12aa*/ 	.short	(.L_834 - .L_833)
	.align		4
.L_833:
        /*12ac*/ 	.word	index@(_ZN2at6native60_GLOBAL__N__fdc43544_27_DistributionRandomKernel_cu_f88cee4443distribution_elementwise_grid_stride_kernelImLi2EZZZNS0_9templates4cuda13random_kernelIPNS_17CUDAGeneratorImplEEEvRNS_18TensorIteratorBaseET_ENKUlvE_clEvENKUlvE3_clEvEUlP24curandStatePhilox4_32_10E_ZNS1_27distribution_nullary_kernelIsm10ulonglong2S7_SF_ZZZS5_IS7_EvS9_SA_ENKSB_clEvENKSC_clEvEUlmE_EEvS9_T2_RKT3_T4_EUlimE0_EEvlNS_15PhiloxCudaStateET1_SJ_)
        /*12b0*/ 	.word	0x00000000


	//----- nvinfo : EIATTR_MIN_STACK_SIZE
	.align		4
.L_834:
        /*12b4*/ 	.byte	0x04, 0x12
        /*12b6*/ 	.short	(.L_836 - .L_835)
	.align		4
.L_835:
        /*12b8*/ 	.word	index@(_ZN2at6native60_GLOBAL__N__fdc43544_27_DistributionRandomKernel_cu_f88cee4443distribution_elementwise_grid_stride_kernelImLi2EZZZNS0_9templates4cuda13random_kernelIPNS_17CUDAGeneratorImplEEEvRNS_18TensorIteratorBaseET_ENKUlvE_clEvENKUlvE3_clEvEUlP24curandStatePhilox4_32_10E_ZNS1_27distribution_nullary_kernelIsm10ulonglong2S7_SF_ZZZS5_IS7_EvS9_SA_ENKSB_clEvENKSC_clEvEUlmE_EEvS9_T2_RKT3_T4_EUlimE_EEvlNS_15PhiloxCudaStateET1_SJ_)
        /*12bc*/ 	.word	0x00000000


	//----- nvinfo : EIATTR_MIN_STACK_SIZE
	.align		4
.L_836:
        /*12c0*/ 	.byte	0x04, 0x12
        /*12c2*/ 	.short	(.L_838 - .L_837)
	.align		4
.L_837:
        /*12c4*/ 	.word	index@(_ZN2at6native60_GLOBAL__N__fdc43544_27_DistributionRandomKernel_cu_f88cee4443distribution_elementwise_grid_stride_kernelIjLi4EZZZNS0_9templates4cuda13random_kernelIPNS_17CUDAGeneratorImplEEEvRNS_18TensorIteratorBaseET_ENKUlvE_clEvENKUlvE2_clEvEUlP24curandStatePhilox4_32_10E0_ZNS1_27distribution_nullary_kernelIlj5uint4S7_SF_ZZZS5_IS7_EvS9_SA_ENKSB_clEvENKSC_clEvEUljE_EEvS9_T2_RKT3_T4_EUlijE0_EEvlNS_15PhiloxCudaStateET1_SJ_)
        /*12c8*/ 	.word	0x00000000


	//----- nvinfo : EIATTR_MIN_STACK_SIZE
	.align		4
.L_838:
        /*12cc*/ 	.byte	0x04, 0x12
        /*12ce*/ 	.short	(.L_840 - .L_839)
	.align		4
.L_839:
        /*12d0*/ 	.word	index@(_ZN2at6native60_GLOBAL__N__fdc43544_27_DistributionRandomKernel_cu_f88cee4443distribution_elementwise_grid_stride_kernelIjLi4EZZZNS0_9templates4cuda13random_kernelIPNS_17CUDAGeneratorImplEEEvRNS_18TensorIteratorBaseET_ENKUlvE_clEvENKUlvE2_clEvEUlP24curandStatePhilox4_32_10E0_ZNS1_27distribution_nullary_kernelIlj5uint4S7_SF_ZZZS5_IS7_EvS9_SA_ENKSB_clEvENKSC_clEvEUljE_EEvS9_T2_RKT3_T4_EUlijE_EEvlNS_15PhiloxCudaStateET1_SJ_)
        /*12d4*/ 	.word	0x00000000


	//----- nvinfo : EIATTR_MIN_STACK_SIZE
	.align		4
.L_840:
        /*12d8*/ 	.byte	0x04, 0x12
        /*12da*/ 	.short	(.L_842 - .L_841)
	.align		4
.L_841:
        /*12dc*/ 	.word	index@(_ZN2at6native60_GLOBAL__N__fdc43544_27_DistributionRandomKernel_cu_f88cee4443distribution_elementwise_grid_stride_kernelImLi2EZZZNS0_9templates4cuda13random_kernelIPNS_17CUDAGeneratorImplEEEvRNS_18TensorIteratorBaseET_ENKUlvE_clEvENKUlvE2_clEvEUlP24curandStatePhilox4_32_10E_ZNS1_27distribution_nullary_kernelIlm10ulonglong2S7_SF_ZZZS5_IS7_EvS9_SA_ENKSB_clEvENKSC_clEvEUlmE_EEvS9_T2_RKT3_T4_EUlimE0_EEvlNS_15PhiloxCudaStateET1_SJ_)
        /*12e0*/ 	.word	0x00000000


	//----- nvinfo : EIATTR_MIN_STACK_SIZE
	.align		4
.L_842:
        /*12e4*/ 	.byte	0x04, 0x12
        /*12e6*/ 	.short	(.L_844 - .L_843)
	.align		4
.L_843:
        /*12e8*/ 	.word	index@(_ZN2at6native60_GLOBAL__N__fdc43544_27_DistributionRandomKernel_cu_f88cee4443distribution_elementwise_grid_stride_kernelImLi2EZZZNS0_9templates4cuda13random_kernelIPNS_17CUDAGeneratorImplEEEvRNS_18TensorIteratorBaseET_ENKUlvE_clEvENKUlvE2_clEvEUlP24curandStatePhilox4_32_10E_ZNS1_27distribution_nullary_kernelIlm10ulonglong2S7_SF_ZZZS5_IS7_EvS9_SA_ENKSB_clEvENKSC_clEvEUlmE_EEvS9_T2_RKT3_T4_EUlimE_EEvlNS_15PhiloxCudaStateET1_SJ_)
        /*12ec*/ 	.word	0x00000000


	//----- nvinfo : EIATTR_MIN_STACK_SIZE
	.align		4
.L_844:
        /*12f0*/ 	.byte	0x04, 0x12
        /*12f2*/ 	.short	(.L_846 - .L_845)
	.align		4
.L_845:
        /*12f4*/ 	.word	index@(_ZN2at6native60_GLOBAL__N__fdc43544_27_DistributionRandomKernel_cu_f88cee4443distribution_elementwise_grid_stride_kernelIjLi4EZZZNS0_9templates4cuda13random_kernelIPNS_17CUDAGeneratorImplEEEvRNS_18TensorIteratorBaseET_ENKUlvE_clEvENKUlvE1_clEvEUlP24curandStatePhilox4_32_10E0_ZNS1_27distribution_nullary_kernelIij5uint4S7_SF_ZZZS5_IS7_EvS9_SA_ENKSB_clEvENKSC_clEvEUljE_EEvS9_T2_RKT3_T4_EUlijE0_EEvlNS_15PhiloxCudaStateET1_SJ_)
        /*12f8*/ 	.word	0x00000000


	//----- nvinfo : EIATTR_MIN_STACK_SIZE
	.align		4
.L_846:
        /*12fc*/ 	.byte	0x04, 0x12
        /*12fe*/ 	.short	(.L_848 - .L_847)
	.align		4
.L_847:
        /*1300*/ 	.word	index@(_ZN2at6native60_GLOBAL__N__fdc43544_27_DistributionRandomKernel_cu_f88cee4443distribution_elementwise_grid_stride_kernelIjLi4EZZZNS0_9templates4cuda13random_kernelIPNS_17CUDAGeneratorImplEEEvRNS_18TensorIteratorBaseET_ENKUlvE_clEvENKUlvE1_clEvEUlP24curandStatePhilox4_32_10E0_ZNS1_27distribution_nullary_kernelIij5uint4S7_SF_ZZZS5_IS7_EvS9_SA_ENKSB_clEvENKSC_clEvEUljE_EEvS9_T2_RKT3_T4_EUlijE_EEvlNS_15PhiloxCudaStateET1_SJ_)
        /*1304*/ 	.word	0x00000000


	//----- nvinfo : EIATTR_MIN_STACK_SIZE
	.align		4
.L_848:
        /*1308*/ 	.byte	0x04, 0x12
        /*130a*/ 	.short	(.L_850 - .L_849)
	.align		4
.L_849:
        /*130c*/ 	.word	index@(_ZN2at6native60_GLOBAL__N__fdc43544_27_DistributionRandomKernel_cu_f88cee4443distribution_elementwise_grid_stride_kernelImLi2EZZZNS0_9templates4cuda13random_kernelIPNS_17CUDAGeneratorImplEEEvRNS_18TensorIteratorBaseET_ENKUlvE_clEvENKUlvE1_clEvEUlP24curandStatePhilox4_32_10E_ZNS1_27distribution_nullary_kernelIim10ulonglong2S7_SF_ZZZS5_IS7_EvS9_SA_ENKSB_clEvENKSC_clEvEUlmE_EEvS9_T2_RKT3_T4_EUlimE0_EEvlNS_15PhiloxCudaStateET1_SJ_)
        /*1310*/ 	.word	0x00000000


	//----- nvinfo : EIATTR_MIN_STACK_SIZE
	.align		4
.L_850:
        /*1314*/ 	.byte	0x04, 0x12
        /*1316*/ 	.short	(.L_852 - .L_851)
	.align		4
.L_851:
        /*1318*/ 	.word	index@(_ZN2at6native60_GLOBAL__N__fdc43544_27_DistributionRandomKernel_cu_f88cee4443distribution_elementwise_grid_stride_kernelImLi2EZZZNS0_9templates4cuda13random_kernelIPNS_17CUDAGeneratorImplEEEvRNS_18TensorIteratorBaseET_ENKUlvE_clEvENKUlvE1_clEvEUlP24curandStatePhilox4_32_10E_ZNS1_27distribution_nullary_kernelIim10ulonglong2S7_SF_ZZZS5_IS7_EvS9_SA_ENKSB_clEvENKSC_clEvEUlmE_EEvS9_T2_RKT3_T4_EUlimE_EEvlNS_15PhiloxCudaStateET1_SJ_)
        /*131c*/ 	.word	0x00000000


	//----- nvinfo : EIATTR_MIN_STACK_SIZE
	.align		4
.L_852:
        /*1320*/ 	.byte	0x04, 0x12
        /*1322*/ 	.short	(.L_854 - .L_853)
	.align		4
.L_853:
        /*1324*/ 	.word	index@(_ZN2at6native60_GLOBAL__N__fdc43544_27_DistributionRandomKernel_cu_f88cee4443distribution_elementwise_grid_stride_kernelIjLi4EZZZNS0_9templates4cuda13random_kernelIPNS_17CUDAGeneratorImplEEEvRNS_18TensorIteratorBaseET_ENKUlvE_clEvENKUlvE0_clEvEUlP24curandStatePhilox4_32_10E0_ZNS1_27distribution_nullary_kernelIaj5uint4S7_SF_ZZZS5_IS7_EvS9_SA_ENKSB_clEvENKSC_clEvEUljE_EEvS9_T2_RKT3_T4_EUlijE0_EEvlNS_15PhiloxCudaStateET1_SJ_)
        /*1328*/ 	.word	0x00000000


	//----- nvinfo : EIATTR_MIN_STACK_SIZE
	.align		4
.L_854:
        /*132c*/ 	.byte	0x04, 0x12
        /*132e*/ 	.short	(.L_856 - .L_855)
	.align		4
.L_855:
        /*1330*/ 	.word	index@(_ZN2at6native60_GLOBAL__N__fdc43544_27_DistributionRandomKernel_cu_f88cee4443distribution_elementwise_grid_stride_kernelIjLi4EZZZNS0_9templates4cuda13random_kernelIPNS_17CUDAGeneratorImplEEEvRNS_18TensorIteratorBaseET_ENKUlvE_clEvENKUlvE0_clEvEUlP24curandStatePhilox4_32_10E0_ZNS1_27distribution_nullary_kernelIaj5uint4S7_SF_ZZZS5_IS7_EvS9_SA_ENKSB_clEvENKSC_clEvEUljE_EEvS9_T2_RKT3_T4_EUlijE_EEvlNS_15PhiloxCudaStateET1_SJ_)
        /*1334*/ 	.word	0x00000000


	//----- nvinfo : EIATTR_MIN_STACK_SIZE
	.align		4
.L_856:
        /*1338*/ 	.byte	0x04, 0x12
        /*133a*/ 	.short	(.L_858 - .L_857)
	.align		4
.L_857:
        /*133c*/ 	.word	index@(_ZN2at6native60_GLOBAL__N__fdc43544_27_DistributionRandomKernel_cu_f88cee4443distribution_elementwise_grid_stride_kernelImLi2EZZZNS0_9templates4cuda13random_kernelIPNS_17CUDAGeneratorImplEEEvRNS_18TensorIteratorBaseET_ENKUlvE_clEvENKUlvE0_clEvEUlP24curandStatePhilox4_32_10E_ZNS1_27distribution_nullary_kernelIam10ulonglong2S7_SF_ZZZS5_IS7_EvS9_SA_ENKSB_clEvENKSC_clEvEUlmE_EEvS9_T2_RKT3_T4_EUlimE0_EEvlNS_15PhiloxCudaStateET1_SJ_)
        /*1340*/ 	.word	0x00000000


	//----- nvinfo : EIATTR_MIN_STACK_SIZE
	.align		4
.L_858:
        /*1344*/ 	.byte	0x04, 0x12
        /*1346*/ 	.short	(.L_860 - .L_859)
	.align		4
.L_859:
        /*1348*/ 	.word	index@(_ZN2at6native60_GLOBAL__N__fdc43544_27_DistributionRandomKernel_cu_f88cee4443distribution_elementwise_grid_stride_kernelImLi2EZZZNS0_9templates4cuda13random_kernelIPNS_17CUDAGeneratorImplEEEvRNS_18TensorIteratorBaseET_ENKUlvE_clEvENKUlvE0_clEvEUlP24curandStatePhilox4_32_10E_ZNS1_27distribution_nullary_kernelIam10ulonglong2S7_SF_ZZZS5_IS7_EvS9_SA_ENKSB_clEvENKSC_clEvEUlmE_EEvS9_T2_RKT3_T4_EUlimE_EEvlNS_15PhiloxCudaStateET1_SJ_)
        /*134c*/ 	.word	0x00000000


	//----- nvinfo : EIATTR_MIN_STACK_SIZE
	.align		4
.L_860:
        /*1350*/ 	.byte	0x04, 0x12
        /*1352*/ 	.short	(.L_862 - .L_861)
	.align		4
.L_861:
        /*1354*/ 	.word	index@(_ZN2at6native60_GLOBAL__N__fdc43544_27_DistributionRandomKernel_cu_f88cee4443distribution_elementwise_grid_stride_kernelIjLi4EZZZNS0_9templates4cuda13random_kernelIPNS_17CUDAGeneratorImplEEEvRNS_18TensorIteratorBaseET_ENKUlvE_clEvENKUlvE_clEvEUlP24curandStatePhilox4_32_10E0_ZNS1_27distribution_nullary_kernelIhj5uint4S7_SF_ZZZS5_IS7_EvS9_SA_ENKSB_clEvENKSC_clEvEUljE_EEvS9_T2_RKT3_T4_EUlijE0_EEvlNS_15PhiloxCudaStateET1_SJ_)
        /*1358*/ 	.word	0x00000000


	//----- nvinfo : EIATTR_MIN_STACK_SIZE
	.align		4
.L_862:
        /*135c*/ 	.byte	0x04, 0x12
        /*135e*/ 	.short	(.L_864 - .L_863)
	.align		4
.L_863:
        /*1360*/ 	.word	index@(_ZN2at6native60_GLOBAL__N__fdc43544_27_DistributionRandomKernel_cu_f88cee4443distribution_elementwise_grid_stride_kernelIjLi4EZZZNS0_9templates4cuda13random_kernelIPNS_17CUDAGeneratorImplEEEvRNS_18TensorIteratorBaseET_ENKUlvE_clEvENKUlvE_clEvEUlP24curandStatePhilox4_32_10E0_ZNS1_27distribution_nullary_kernelIhj5uint4S7_SF_ZZZS5_IS7_EvS9_SA_ENKSB_clEvENKSC_clEvEUljE_EEvS9_T2_RKT3_T4_EUlijE_EEvlNS_15PhiloxCudaStateET1_SJ_)
        /*1364*/ 	.word	0x00000000


	//----- nvinfo : EIATTR_MIN_STACK_SIZE
	.align		4
.L_864:
        /*1368*/ 	.byte	0x04, 0x12
        /*136a*/ 	.short	(.L_866 - .L_865)
	.align		4
.L_865:
        /*136c*/ 	.word	index@(_ZN2at6native60_GLOBAL__N__fdc43544_27_DistributionRandomKernel_cu_f88cee4443distribution_elementwise_grid_stride_kernelImLi2EZZZNS0_9templates4cuda13random_kernelIPNS_17CUDAGeneratorImplEEEvRNS_18TensorIteratorBaseET_ENKUlvE_clEvENKUlvE_clEvEUlP24curandStatePhilox4_32_10E_ZNS1_27distribution_nullary_kernelIhm10ulonglong2S7_SF_ZZZS5_IS7_EvS9_SA_ENKSB_clEvENKSC_clEvEUlmE_EEvS9_T2_RKT3_T4_EUlimE0_EEvlNS_15PhiloxCudaStateET1_SJ_)
        /*1370*/ 	.word	0x00000000


	//----- nvinfo : EIATTR_MIN_STACK_SIZE
	.align		4
.L_866:
        /*1374*/ 	.byte	0x04, 0x12
        /*1376*/ 	.short	(.L_868 - .L_867)
	.align		4
.L_867:
        /*1378*/ 	.word	index@(_ZN2at6native60_GLOBAL__N__fdc43544_27_DistributionRandomKernel_cu_f88cee4443distribution_elementwise_grid_stride_kernelImLi2EZZZNS0_9templates4cuda13random_kernelIPNS_17CUDAGeneratorImplEEEvRNS_18TensorIteratorBaseET_ENKUlvE_clEvENKUlvE_clEvEUlP24curandStatePhilox4_32_10E_ZNS1_27distribution_nullary_kernelIhm10ulonglong2S7_SF_ZZZS5_IS7_EvS9_SA_ENKSB_clEvENKSC_clEvEUlmE_EEvS9_T2_RKT3_T4_EUlimE_EEvlNS_15PhiloxCudaStateET1_SJ_)
        /*137c*/ 	.word	0x00000000


	//----- nvinfo : EIATTR_MIN_STACK_SIZE
	.align		4
.L_868:
        /*1380*/ 	.byte	0x04, 0x12
        /*1382*/ 	.short	(.L_870 - .L_869)
	.align		4
.L_869:
        /*1384*/ 	.word	index@(_ZN2at6native60_GLOBAL__N__fdc43544_27_DistributionRandomKernel_cu_f88cee4443distribution_elementwise_grid_stride_kernelImLi2EZZZNS0_9templates4cuda32random_full_64_bits_range_kernelIPNS_17CUDAGeneratorImplEEEvRNS_18TensorIteratorBaseET_ENKUlvE_clEvENKUlvE6_clEvEUlP24curandStatePhilox4_32_10E_ZNS1_27distribution_nullary_kernelIN3c108BFloat16Em10ulonglong2S7_SF_ZZZS5_IS7_EvS9_SA_ENKSB_clEvENKSC_clEvEUlmE_EEvS9_T2_RKT3_T4_EUlimE0_EEvlNS_15PhiloxCudaStateET1_SL_)
        /*1388*/ 	.word	0x00000000


	//----- nvinfo : EIATTR_MIN_STACK_SIZE
	.align		4
.L_870:
        /*138c*/ 	.byte	0x04, 0x12
        /*138e*/ 	.short	(.L_872 - .L_871)
	.align		4
.L_871:
        /*1390*/ 	.word	index@(_ZN2at6native60_GLOBAL__N__fdc43544_27_DistributionRandomKernel_cu_f88cee4443distribution_elementwise_grid_stride_kernelImLi2EZZZNS0_9templates4cuda32random_full_64_bits_range_kernelIPNS_17CUDAGeneratorImplEEEvRNS_18TensorIteratorBaseET_ENKUlvE_clEvENKUlvE6_clEvEUlP24curandStatePhilox4_32_10E_ZNS1_27distribution_nullary_kernelIN3c108BFloat16Em10ulonglong2S7_SF_ZZZS5_IS7_EvS9_SA_ENKSB_clEvENKSC_clEvEUlmE_EEvS9_T2_RKT3_T4_EUlimE_EEvlNS_15PhiloxCudaStateET1_SL_)
        /*1394*/ 	.word	0x00000000


	//----- nvinfo : EIATTR_MIN_STACK_SIZE
	.align		4
.L_872:
        /*1398*/ 	.byte	0x04, 0x12
        /*139a*/ 	.short	(.L_874 - .L_873)
	.align		4
.L_873:
        /*139c*/ 	.word	index@(_ZN2at6native60_GLOBAL__N__fdc43544_27_DistributionRandomKernel_cu_f88cee4443distribution_elementwise_grid_stride_kernelImLi2EZZZNS0_9templates4cuda32random_full_64_bits_range_kernelIPNS_17CUDAGeneratorImplEEEvRNS_18TensorIteratorBaseET_ENKUlvE_clEvENKUlvE5_clEvEUlP24curandStatePhilox4_32_10E_ZNS1_27distribution_nullary_kernelIfm10ulonglong2S7_SF_ZZZS5_IS7_EvS9_SA_ENKSB_clEvENKSC_clEvEUlmE_EEvS9_T2_RKT3_T4_EUlimE0_EEvlNS_15PhiloxCudaStateET1_SJ_)
        /*13a0*/ 	.word	0x00000000


	//----- nvinfo : EIATTR_MIN_STACK_SIZE
	.align		4
.L_874:
        /*13a4*/ 	.byte	0x04, 0x12
        /*13a6*/ 	.short	(.L_876 - .L_875)
	.align		4
.L_875:
        /*13a8*/ 	.word	index@(_ZN2at6native60_GLOBAL__N__fdc43544_27_DistributionRandomKernel_cu_f88cee4443distribution_elementwise_grid_stride_kernelImLi2EZZZNS0_9templates4cuda32random_full_64_bits_range_kernelIPNS_17CUDAGeneratorImplEEEvRNS_18TensorIteratorBaseET_ENKUlvE_clEvENKUlvE5_clEvEUlP24curandStatePhilox4_32_10E_ZNS1_27distribution_nullary_kernelIfm10ulonglong2S7_SF_ZZZS5_IS7_EvS9_SA_ENKSB_clEvENKSC_clEvEUlmE_EEvS9_T2_RKT3_T4_EUlimE_EEvlNS_15PhiloxCudaStateET1_SJ_)
        /*13ac*/ 	.word	0x00000000


	//----- nvinfo : EIATTR_MIN_STACK_SIZE
	.align		4
.L_876:
        /*13b0*/ 	.byte	0x04, 0x12
        /*13b2*/ 	.short	(.L_878 - .L_877)
	.align		4
.L_877:
        /*13b4*/ 	.word	index@(_ZN2at6native60_GLOBAL__N__fdc43544_27_DistributionRandomKernel_cu_f88cee4443distribution_elementwise_grid_stride_kernelImLi2EZZZNS0_9templates4cuda32random_full_64_bits_range_kernelIPNS_17CUDAGeneratorImplEEEvRNS_18TensorIteratorBaseET_ENKUlvE_clEvENKUlvE4_clEvEUlP24curandStatePhilox4_32_10E_ZNS1_27distribution_nullary_kernelIdm10ulonglong2S7_SF_ZZZS5_IS7_EvS9_SA_ENKSB_clEvENKSC_clEvEUlmE_EEvS9_T2_RKT3_T4_EUlimE0_EEvlNS_15PhiloxCudaStateET1_SJ_)
        /*13b8*/ 	.word	0x00000000


	//----- nvinfo : EIATTR_MIN_STACK_SIZE
	.align		4
.L_878:
        /*13bc*/ 	.byte	0x04, 0x12
        /*13be*/ 	.short	(.L_880 - .L_879)
	.align		4
.L_879:
        /*13c0*/ 	.word	index@(_ZN2at6native60_GLOBAL__N__fdc43544_27_DistributionRandomKernel_cu_f88cee4443distribution_elementwise_grid_stride_kernelImLi2EZZZNS0_9templates4cuda32random_full_64_bits_range_kernelIPNS_17CUDAGeneratorImplEEEvRNS_18TensorIteratorBaseET_ENKUlvE_clEvENKUlvE4_clEvEUlP24curandStatePhilox4_32_10E_ZNS1_27distribution_nullary_kernelIdm10ulonglong2S7_SF_ZZZS5_IS7_EvS9_SA_ENKSB_clEvENKSC_clEvEUlmE_EEvS9_T2_RKT3_T4_EUlimE_EEvlNS_15PhiloxCudaStateET1_SJ_)
        /*13c4*/ 	.word	0x00000000


	//----- nvinfo : EIATTR_MIN_STACK_SIZE
	.align		4
.L_880:
        /*13c8*/ 	.byte	0x04, 0x12
        /*13ca*/ 	.short	(.L_882 - .L_881)
	.align		4
.L_881:
        /*13cc*/ 	.word	index@(_ZN2at6native60_GLOBAL__N__fdc43544_27_DistributionRandomKernel_cu_f88cee4443distribution_elementwise_grid_stride_kernelImLi2EZZZNS0_9templates4cuda32random_full_64_bits_range_kernelIPNS_17CUDAGeneratorImplEEEvRNS_18TensorIteratorBaseET_ENKUlvE_clEvENKUlvE3_clEvEUlP24curandStatePhilox4_32_10E_ZNS1_27distribution_nullary_kernelIsm10ulonglong2S7_SF_ZZZS5_IS7_EvS9_SA_ENKSB_clEvENKSC_clEvEUlmE_EEvS9_T2_RKT3_T4_EUlimE0_EEvlNS_15PhiloxCudaStateET1_SJ_)
        /*13d0*/ 	.word	0x00000000


	//----- nvinfo : EIATTR_MIN_STACK_SIZE
	.align		4
.L_882:
        /*13d4*/ 	.byte	0x04, 0x12
        /*13d6*/ 	.short	(.L_884 - .L_883)
	.align		4
.L_883:
        /*13d8*/ 	.word	index@(_ZN2at6native60_GLOBAL__N__fdc43544_27_DistributionRandomKernel_cu_f88cee4443distribution_elementwise_grid_stride_kernelImLi2EZZZNS0_9templates4cuda32random_full_64_bits_range_kernelIPNS_17CUDAGeneratorImplEEEvRNS_18TensorIteratorBaseET_ENKUlvE_clEvENKUlvE3_clEvEUlP24curandStatePhilox4_32_10E_ZNS1_27distribution_nullary_kernelIsm10ulonglong2S7_SF_ZZZS5_IS7_EvS9_SA_ENKSB_clEvENKSC_clEvEUlmE_EEvS9_T2_RKT3_T4_EUlimE_EEvlNS_15PhiloxCudaStateET1_SJ_)
        /*13dc*/ 	.word	0x00000000


	//----- nvinfo : EIATTR_MIN_STACK_SIZE
	.align		4
.L_884:
        /*13e0*/ 	.byte	0x04, 0x12
        /*13e2*/ 	.short	(.L_886 - .L_885)
	.align		4
.L_885:
        /*13e4*/ 	.word	index@(_ZN2at6native60_GLOBAL__N__fdc43544_27_DistributionRandomKernel_cu_f88cee4443distribution_elementwise_grid_stride_kernelImLi2EZZZNS0_9templates4cuda32random_full_64_bits_range_kernelIPNS_17CUDAGeneratorImplEEEvRNS_18TensorIteratorBaseET_ENKUlvE_clEvENKUlvE2_clEvEUlP24curandStatePhilox4_32_10E_ZNS1_27distribution_nullary_kernelIlm10ulonglong2S7_SF_ZZZS5_IS7_EvS9_SA_ENKSB_clEvENKSC_clEvEUlmE_EEvS9_T2_RKT3_T4_EUlimE0_EEvlNS_15PhiloxCudaStateET1_SJ_)
        /*13e8*/ 	.word	0x00000000


	//----- nvinfo : EIATTR_MIN_STACK_SIZE
	.align		4
.L_886:
        /*13ec*/ 	.byte	0x04, 0x12
        /*13ee*/ 	.short	(.L_888 - .L_887)
	.align		4
.L_887:
        /*13f0*/ 	.word	index@(_ZN2at6native60_GLOBAL__N__fdc43544_27_DistributionRandomKernel_cu_f88cee4443distribution_elementwise_grid_stride_kernelImLi2EZZZNS0_9templates4cuda32random_full_64_bits_range_kernelIPNS_17CUDAGeneratorImplEEEvRNS_18TensorIteratorBaseET_ENKUlvE_clEvENKUlvE2_clEvEUlP24curandStatePhilox4_32_10E_ZNS1_27distribution_nullary_kernelIlm10ulonglong2S7_SF_ZZZS5_IS7_EvS9_SA_ENKSB_clEvENKSC_clEvEUlmE_EEvS9_T2_RKT3_T4_EUlimE_EEvlNS_15PhiloxCudaStateET1_SJ_)
        /*13f4*/ 	.word	0x00000000


	//----- nvinfo : EIATTR_MIN_STACK_SIZE
	.align		4
.L_888:
        /*13f8*/ 	.byte	0x04, 0x12
        /*13fa*/ 	.short	(.L_890 - .L_889)
	.align		4
.L_889:
        /*13fc*/ 	.word	index@(_ZN2at6native60_GLOBAL__N__fdc43544_27_DistributionRandomKernel_cu_f88cee4443distribution_elementwise_grid_stride_kernelImLi2EZZZNS0_9templates4cuda32random_full_64_bits_range_kernelIPNS_17CUDAGeneratorImplEEEvRNS_18TensorIteratorBaseET_ENKUlvE_clEvENKUlvE1_clEvEUlP24curandStatePhilox4_32_10E_ZNS1_27distribution_nullary_kernelIim10ulonglong2S7_SF_ZZZS5_IS7_EvS9_SA_ENKSB_clEvENKSC_clEvEUlmE_EEvS9_T2_RKT3_T4_EUlimE0_EEvlNS_15PhiloxCudaStateET1_SJ_)
        /*1400*/ 	.word	0x00000000


	//----- nvinfo : EIATTR_MIN_STACK_SIZE
	.align		4
.L_890:
        /*1404*/ 	.byte	0x04, 0x12
        /*1406*/ 	.short	(.L_892 - .L_891)
	.align		4
.L_891:
        /*1408*/ 	.word	index@(_ZN2at6native60_GLOBAL__N__fdc43544_27_DistributionRandomKernel_cu_f88cee4443distribution_elementwise_grid_stride_kernelImLi2EZZZNS0_9templates4cuda32random_full_64_bits_range_kernelIPNS_17CUDAGeneratorImplEEEvRNS_18TensorIteratorBaseET_ENKUlvE_clEvENKUlvE1_clEvEUlP24curandStatePhilox4_32_10E_ZNS1_27distribution_nullary_kernelIim10ulonglong2S7_SF_ZZZS5_IS7_EvS9_SA_ENKSB_clEvENKSC_clEvEUlmE_EEvS9_T2_RKT3_T4_EUlimE_EEvlNS_15PhiloxCudaStateET1_SJ_)
        /*140c*/ 	.word	0x00000000


	//----- nvinfo : EIATTR_MIN_STACK_SIZE
	.align		4
.L_892:
        /*1410*/ 	.byte	0x04, 0x12
        /*1412*/ 	.short	(.L_894 - .L_893)
	.align		4
.L_893:
        /*1414*/ 	.word	index@(_ZN2at6native60_GLOBAL__N__fdc43544_27_DistributionRandomKernel_cu_f88cee4443distribution_elementwise_grid_stride_kernelImLi2EZZZNS0_9templates4cuda32random_full_64_bits_range_kernelIPNS_17CUDAGeneratorImplEEEvRNS_18TensorIteratorBaseET_ENKUlvE_clEvENKUlvE0_clEvEUlP24curandStatePhilox4_32_10E_ZNS1_27distribution_nullary_kernelIam10ulonglong2S7_SF_ZZZS5_IS7_EvS9_SA_ENKSB_clEvENKSC_clEvEUlmE_EEvS9_T2_RKT3_T4_EUlimE0_EEvlNS_15PhiloxCudaStateET1_SJ_)
        /*1418*/ 	.word	0x00000000


	//----- nvinfo : EIATTR_MIN_STACK_SIZE
	.align		4
.L_894:
        /*141c*/ 	.byte	0x04, 0x12
        /*141e*/ 	.short	(.L_896 - .L_895)
	.align		4
.L_895:
        /*1420*/ 	.word	index@(_ZN2at6native60_GLOBAL__N__fdc43544_27_DistributionRandomKernel_cu_f88cee4443distribution_elementwise_grid_stride_kernelImLi2EZZZNS0_9templates4cuda32random_full_64_bits_range_kernelIPNS_17CUDAGeneratorImplEEEvRNS_18TensorIteratorBaseET_ENKUlvE_clEvENKUlvE0_clEvEUlP24curandStatePhilox4_32_10E_ZNS1_27distribution_nullary_kernelIam10ulonglong2S7_SF_ZZZS5_IS7_EvS9_SA_ENKSB_clEvENKSC_clEvEUlmE_EEvS9_T2_RKT3_T4_EUlimE_EEvlNS_15PhiloxCudaStateET1_SJ_)
        /*1424*/ 	.word	0x00000000


	//----- nvinfo : EIATTR_MIN_STACK_SIZE
	.align		4
.L_896:
        /*1428*/ 	.byte	0x04, 0x12
        /*142a*/ 	.short	(.L_898 - .L_897)
	.align		4
.L_897:
        /*142c*/ 	.word	index@(_ZN2at6native60_GLOBAL__N__fdc43544_27_DistributionRandomKernel_cu_f88cee4443distribution_elementwise_grid_stride_kernelImLi2EZZZNS0_9templates4cuda32random_full_64_bits_range_kernelIPNS_17CUDAGeneratorImplEEEvRNS_18TensorIteratorBaseET_ENKUlvE_clEvENKUlvE_clEvEUlP24curandStatePhilox4_32_10E_ZNS1_27distribution_nullary_kernelIhm10ulonglong2S7_SF_ZZZS5_IS7_EvS9_SA_ENKSB_clEvENKSC_clEvEUlmE_EEvS9_T2_RKT3_T4_EUlimE0_EEvlNS_15PhiloxCudaStateET1_SJ_)
        /*1430*/ 	.word	0x00000000


	//----- nvinfo : EIATTR_MIN_STACK_SIZE
	.align		4
.L_898:
        /*1434*/ 	.byte	0x04, 0x12
        /*1436*/ 	.short	(.L_900 - .L_899)
	.align		4
.L_899:
        /*1438*/ 	.word	index@(_ZN2at6native60_GLOBAL__N__fdc43544_27_DistributionRandomKernel_cu_f88cee4443distribution_elementwise_grid_stride_kernelImLi2EZZZNS0_9templates4cuda32random_full_64_bits_range_kernelIPNS_17CUDAGeneratorImplEEEvRNS_18TensorIteratorBaseET_ENKUlvE_clEvENKUlvE_clEvEUlP24curandStatePhilox4_32_10E_ZNS1_27distribution_nullary_kernelIhm10ulonglong2S7_SF_ZZZS5_IS7_EvS9_SA_ENKSB_clEvENKSC_clEvEUlmE_EEvS9_T2_RKT3_T4_EUlimE_EEvlNS_15PhiloxCudaStateET1_SJ_)
        /*143c*/ 	.word	0x00000000


	//----- nvinfo : EIATTR_MIN_STACK_SIZE
	.align		4
.L_900:
        /*1440*/ 	.byte	0x04, 0x12
        /*1442*/ 	.short	(.L_902 - .L_901)
	.align		4
.L_901:
        /*1444*/ 	.word	index@(_ZN2at6native60_GLOBAL__N__fdc43544_27_DistributionRandomKernel_cu_f88cee4443distribution_elementwise_grid_stride_kernelIjLi4EZZZNS0_9templates4cuda21random_from_to_kernelIPNS_17CUDAGeneratorImplEEEvRNS_18TensorIteratorBaseEmlT_ENKUlvE_clEvENKUlvE11_clEvEUlP24curandStatePhilox4_32_10E0_ZNS1_27distribution_nullary_kernelImj5uint4S7_SF_ZZZS5_IS7_EvS9_mlSA_ENKSB_clEvENKSC_clEvEUljE_EEvS9_T2_RKT3_T4_EUlijE0_EEvlNS_15PhiloxCudaStateET1_SJ_)
        /*1448*/ 	.word	0x00000000


	//----- nvinfo : EIATTR_MIN_STACK_SIZE
	.align		4
.L_902:
        /*144c*/ 	.byte	0x04, 0x12
        /*144e*/ 	.short	(.L_904 - .L_903)
	.align		4
.L_903:
        /*1450*/ 	.word	index@(_ZN2at6native60_GLOBAL__N__fdc43544_27_DistributionRandomKernel_cu_f88cee4443distribution_elementwise_grid_stride_kernelIjLi4EZZZNS0_9templates4cuda21random_from_to_kernelIPNS_17CUDAGeneratorImplEEEvRNS_18TensorIteratorBaseEmlT_ENKUlvE_clEvENKUlvE11_clEvEUlP24curandStatePhilox4_32_10E0_ZNS1_27distribution_nullary_kernelImj5uint4S7_SF_ZZZS5_IS7_EvS9_mlSA_ENKSB_clEvENKSC_clEvEUljE_EEvS9_T2_RKT3_T4_EUlijE_EEvlNS_15PhiloxCudaStateET1_SJ_)
        /*1454*/ 	.word	0x00000000


	//----- nvinfo : EIATTR_MIN_STACK_SIZE
	.align		4
.L_904:
        /*1458*/ 	.byte	0x04, 0x12
        /*145a*/ 	.short	(.L_906 - .L_905)
	.align		4
.L_905:
        /*145c*/ 	.word	index@(_ZN2at6native60_GLOBAL__N__fdc43544_27_DistributionRandomKernel_cu_f88cee4443distribution_elementwise_grid_stride_kernelImLi2EZZZNS0_9templates4cuda21random_from_to_kernelIPNS_17CUDAGeneratorImplEEEvRNS_18TensorIteratorBaseEmlT_ENKUlvE_clEvENKUlvE11_clEvEUlP24curandStatePhilox4_32_10E_ZNS1_27distribution_nullary_kernelImm10ulonglong2S7_SF_ZZZS5_IS7_EvS9_mlSA_ENKSB_clEvENKSC_clEvEUlmE_EEvS9_T2_RKT3_T4_EUlimE0_EEvlNS_15PhiloxCudaStateET1_SJ_)
        /*1460*/ 	.word	0x00000000


	//----- nvinfo : EIATTR_MIN_STACK_SIZE
	.align		4
.L_906:
        /*1464*/ 	.byte	0x04, 0x12
        /*1466*/ 	.short	(.L_908 - .L_907)
	.align		4
.L_907:
        /*1468*/ 	.word	index@(_ZN2at6native60_GLOBAL__N__fdc43544_27_DistributionRandomKernel_cu_f88cee4443distribution_elementwise_grid_stride_kernelImLi2EZZZNS0_9templates4cuda21random_from_to_kernelIPNS_17CUDAGeneratorImplEEEvRNS_18TensorIteratorBaseEmlT_ENKUlvE_clEvENKUlvE11_clEvEUlP24curandStatePhilox4_32_10E_ZNS1_27distribution_nullary_kernelImm10ulonglong2S7_SF_ZZZS5_IS7_EvS9_mlSA_ENKSB_clEvENKSC_clEvEUlmE_EEvS9_T2_RKT3_T4_EUlimE_EEvlNS_15PhiloxCudaStateET1_SJ_)
        /*146c*/ 	.word	0x00000000


	//----- nvinfo : EIATTR_MIN_STACK_SIZE
	.align		4
.L_908:
        /*1470*/ 	.byte	0x04, 0x12
        /*1472*/ 	.short	(.L_910 - .L_909)
	.align		4
.L_909:
        /*1474*/ 	.word	index@(_ZN2at6native60_GLOBAL__N__fdc43544_27_DistributionRandomKernel_cu_f88cee4443distribution_elementwise_grid_stride_kernelIjLi4EZZZNS0_9templates4cuda21random_from_to_kernelIPNS_17CUDAGeneratorImplEEEvRNS_18TensorIteratorBaseEmlT_ENKUlvE_clEvENKUlvE10_clEvEUlP24curandStatePhilox4_32_10E0_ZNS1_27distribution_nullary_kernelIjj5uint4S7_SF_ZZZS5_IS7_EvS9_mlSA_ENKSB_clEvENKSC_clEvEUljE_EEvS9_T2_RKT3_T4_EUlijE0_EEvlNS_15PhiloxCudaStateET1_SJ_)
        /*1478*/ 	.word	0x00000000


	//----- nvinfo : EIATTR_MIN_STACK_SIZE
	.align		4
.L_910:
        /*147c*/ 	.byte	0x04, 0x12
        /*147e*/ 	.short	(.L_912 - .L_911)
	.align		4
.L_911:
        /*1480*/ 	.word	index@(_ZN2at6native60_GLOBAL__N__fdc43544_27_DistributionRandomKernel_cu_f88cee4443distribution_elementwise_grid_stride_kernelIjLi4EZZZNS0_9templates4cuda21random_from_to_kernelIPNS_17CUDAGeneratorImplEEEvRNS_18TensorIteratorBaseEmlT_ENKUlvE_clEvENKUlvE10_clEvEUlP24curandStatePhilox4_32_10E0_ZNS1_27distribution_nullary_kernelIjj5uint4S7_SF_ZZZS5_IS7_EvS9_mlSA_ENKSB_clEvENKSC_clEvEUljE_EEvS9_T2_RKT3_T4_EUlijE_EEvlNS_15PhiloxCudaStateET1_SJ_)
        /*1484*/ 	.word	0x00000000


	//----- nvinfo : EIATTR_MIN_STACK_SIZE
	.align		4
.L_912:
        /*1488*/ 	.byte	0x04, 0x12
        /*148a*/ 	.short	(.L_914 - .L_913)
	.align		4
.L_913:
        /*148c*/ 	.word	index@(_ZN2at6native60_GLOBAL__N__fdc43544_27_DistributionRandomKernel_cu_f88cee4443distribution_elementwise_grid_stride_kernelImLi2EZZZNS0_9templates4cuda21random_from_to_kernelIPNS_17CUDAGeneratorImplEEEvRNS_18TensorIteratorBaseEmlT_ENKUlvE_clEvENKUlvE10_clEvEUlP24curandStatePhilox4_32_10E_ZNS1_27distribution_nullary_kernelIjm10ulonglong2S7_SF_ZZZS5_IS7_EvS9_mlSA_ENKSB_clEvENKSC_clEvEUlmE_EEvS9_T2_RKT3_T4_EUlimE0_EEvlNS_15PhiloxCudaStateET1_SJ_)
        /*1490*/ 	.word	0x00000000


	//----- nvinfo : EIATTR_MIN_STACK_SIZE
	.align		4
.L_914:
        /*1494*/ 	.byte	0x04, 0x12
        /*1496*/ 	.short	(.L_916 - .L_915)
	.align		4
.L_915:
        /*1498*/ 	.word	index@(_ZN2at6native60_GLOBAL__N__fdc43544_27_DistributionRandomKernel_cu_f88cee4443distribution_elementwise_grid_stride_kernelImLi2EZZZNS0_9templates4cuda21random_from_to_kernelIPNS_17CUDAGeneratorImplEEEvRNS_18TensorIteratorBaseEmlT_ENKUlvE_clEvENKUlvE10_clEvEUlP24curandStatePhilox4_32_10E_ZNS1_27distribution_nullary_kernelIjm10ulonglong2S7_SF_ZZZS5_IS7_EvS9_mlSA_ENKSB_clEvENKSC_clEvEUlmE_EEvS9_T2_RKT3_T4_EUlimE_EEvlNS_15PhiloxCudaStateET1_SJ_)
        /*149c*/ 	.word	0x00000000


	//----- nvinfo : EIATTR_MIN_STACK_SIZE
	.align		4
.L_916:
        /*14a0*/ 	.byte	0x04, 0x12
        /*14a2*/ 	.short	(.L_918 - .L_917)
	.align		4
.L_917:
        /*14a4*/ 	.word	index@(_ZN2at6native60_GLOBAL__N__fdc43544_27_DistributionRandomKernel_cu_f88cee4443distribution_elementwise_grid_stride_kernelIjLi4EZZZNS0_9templates4cuda21random_from_to_kernelIPNS_17CUDAGeneratorImplEEEvRNS_18TensorIteratorBaseEmlT_ENKUlvE_clEvENKUlvE9_clEvEUlP24curandStatePhilox4_32_10E0_ZNS1_27distribution_nullary_kernelItj5uint4S7_SF_ZZZS5_IS7_EvS9_mlSA_ENKSB_clEvENKSC_clEvEUljE_EEvS9_T2_RKT3_T4_EUlijE0_EEvlNS_15PhiloxCudaStateET1_SJ_)
        /*14a8*/ 	.word	0x00000000


	//----- nvinfo : EIATTR_MIN_STACK_SIZE
	.align		4
.L_918:
        /*14ac*/ 	.byte	0x04, 0x12
        /*14ae*/ 	.short	(.L_920 - .L_919)
	.align		4
.L_919:
        /*14b0*/ 	.word	index@(_ZN2at6native60_GLOBAL__N__fdc43544_27_DistributionRandomKernel_cu_f88cee4443distribution_elementwise_grid_stride_kernelIjLi4EZZZNS0_9templates4cuda21random_from_to_kernelIPNS_17CUDAGeneratorImplEEEvRNS_18TensorIteratorBaseEmlT_ENKUlvE_clEvENKUlvE9_clEvEUlP24curandStatePhilox4_32_10E0_ZNS1_27distribution_nullary_kernelItj5uint4S7_SF_ZZZS5_IS7_EvS9_mlSA_ENKSB_clEvENKSC_clEvEUljE_EEvS9_T2_RKT3_T4_EUlijE_EEvlNS_15PhiloxCudaStateET1_SJ_)
        /*14b4*/ 	.word	0x00000000


	//----- nvinfo : EIATTR_MIN_STACK_SIZE
	.align		4
.L_920:
        /*14b8*/ 	.byte	0x04, 0x12
        /*14ba*/ 	.short	(.L_922 - .L_921)
	.align		4
.L_921:
        /*14bc*/ 	.word	index@(_ZN2at6native60_GLOBAL__N__fdc43544_27_DistributionRandomKernel_cu_f88cee4443distribution_elementwise_grid_stride_kernelImLi2EZZZNS0_9templates4cuda21random_from_to_kernelIPNS_17CUDAGeneratorImplEEEvRNS_18TensorIteratorBaseEmlT_ENKUlvE_clEvENKUlvE9_clEvEUlP24curandStatePhilox4_32_10E_ZNS1_27distribution_nullary_kernelItm10ulonglong2S7_SF_ZZZS5_IS7_EvS9_mlSA_ENKSB_clEvENKSC_clEvEUlmE_EEvS9_T2_RKT3_T4_EUlimE0_EEvlNS_15PhiloxCudaStateET1_SJ_)
        /*14c0*/ 	.word	0x00000000


	//----- nvinfo : EIATTR_MIN_STACK_SIZE
	.align		4
.L_922:
        /*14c4*/ 	.byte	0x04, 0x12
        /*14c6*/ 	.short	(.L_924 - .L_923)
	.align		4
.L_923:
        /*14c8*/ 	.word	index@(_ZN2at6native60_GLOBAL__N__fdc43544_27_DistributionRandomKernel_cu_f88cee4443distribution_elementwise_grid_stride_kernelImLi2EZZZNS0_9templates4cuda21random_from_to_kernelIPNS_17CUDAGeneratorImplEEEvRNS_18TensorIteratorBaseEmlT_ENKUlvE_clEvENKUlvE9_clEvEUlP24curandStatePhilox4_32_10E_ZNS1_27distribution_nullary_kernelItm10ulonglong2S7_SF_ZZZS5_IS7_EvS9_mlSA_ENKSB_clEvENKSC_clEvEUlmE_EEvS9_T2_RKT3_T4_EUlimE_EEvlNS_15PhiloxCudaStateET1_SJ_)
        /*14cc*/ 	.word	0x00000000


	//----- nvinfo : EIATTR_MIN_STACK_SIZE
	.align		4
.L_924:
        /*14d0*/ 	.byte	0x04, 0x12
        /*14d2*/ 	.short	(.L_926 - .L_925)
	.align		4
.L_925:
        /*14d4*/ 	.word	index@(_ZN2at6native60_GLOBAL__N__fdc43544_27_DistributionRandomKernel_cu_f88cee4443distribution_elementwise_grid_stride_kernelIjLi4EZZZNS0_9templates4cuda21random_from_to_kernelIPNS_17CUDAGeneratorImplEEEvRNS_18TensorIteratorBaseEmlT_ENKUlvE_clEvENKUlvE8_clEvEUlP24curandStatePhilox4_32_10E0_ZNS1_27distribution_nullary_kernelIN3c108BFloat16Ej5uint4S7_SF_ZZZS5_IS7_EvS9_mlSA_ENKSB_clEvENKSC_clEvEUljE_EEvS9_T2_RKT3_T4_EUlijE0_EEvlNS_15PhiloxCudaStateET1_SL_)
        /*14d8*/ 	.word	0x00000000


	//----- nvinfo : EIATTR_MIN_STACK_SIZE
	.align		4
.L_926:
        /*14dc*/ 	.byte	0x04, 0x12
        /*14de*/ 	.short	(.L_928 - .L_927)
	.align		4
.L_927:
        /*14e0*/ 	.word	index@(_ZN2at6native60_GLOBAL__N__fdc43544_27_DistributionRandomKernel_cu_f88cee4443distribution_elementwise_grid_stride_kernelIjLi4EZZZNS0_9templates4cuda21random_from_to_kernelIPNS_17CUDAGeneratorImplEEEvRNS_18TensorIteratorBaseEmlT_ENKUlvE_clEvENKUlvE8_clEvEUlP24curandStatePhilox4_32_10E0_ZNS1_27distribution_nullary_kernelIN3c108BFloat16Ej5uint4S7_SF_ZZZS5_IS7_EvS9_mlSA_ENKSB_clEvENKSC_clEvEUljE_EEvS9_T2_RKT3_T4_EUlijE_EEvlNS_15PhiloxCudaStateET1_SL_)
        /*14e4*/ 	.word	0x00000000


	//----- nvinfo : EIATTR_MIN_STACK_SIZE
	.align		4
.L_928:
        /*14e8*/ 	.byte	0x04, 0x12
        /*14ea*/ 	.short	(.L_930 - .L_929)
	.align		4
.L_929:
        /*14ec*/ 	.word	index@(_ZN2at6native60_GLOBAL__N__fdc43544_27_DistributionRandomKernel_cu_f88cee4443distribution_elementwise_grid_stride_kernelImLi2EZZZNS0_9templates4cuda21random_from_to_kernelIPNS_17CUDAGeneratorImplEEEvRNS_18TensorIteratorBaseEmlT_ENKUlvE_clEvENKUlvE8_clEvEUlP24curandStatePhilox4_32_10E_ZNS1_27distribution_nullary_kernelIN3c108BFloat16Em10ulonglong2S7_SF_ZZZS5_IS7_EvS9_mlSA_ENKSB_clEvENKSC_clEvEUlmE_EEvS9_T2_RKT3_T4_EUlimE0_EEvlNS_15PhiloxCudaStateET1_SL_)
        /*14f0*/ 	.word	0x00000000


	//----- nvinfo : EIATTR_MIN_STACK_SIZE
	.align		4
.L_930:
        /*14f4*/ 	.byte	0x04, 0x12
        /*14f6*/ 	.short	(.L_932 - .L_931)
	.align		4
.L_931:
        /*14f8*/ 	.word	index@(_ZN2at6native60_GLOBAL__N__fdc43544_27_DistributionRandomKernel_cu_f88cee4443distribution_elementwise_grid_stride_kernelImLi2EZZZNS0_9templates4cuda21random_from_to_kernelIPNS_17CUDAGeneratorImplEEEvRNS_18TensorIteratorBaseEmlT_ENKUlvE_clEvENKUlvE8_clEvEUlP24curandStatePhilox4_32_10E_ZNS1_27distribution_nullary_kernelIN3c108BFloat16Em10ulonglong2S7_SF_ZZZS5_IS7_EvS9_mlSA_ENKSB_clEvENKSC_clEvEUlmE_EEvS9_T2_RKT3_T4_EUlimE_EEvlNS_15PhiloxCudaStateET1_SL_)
        /*14fc*/ 	.word	0x00000000


	//----- nvinfo : EIATTR_MIN_STACK_SIZE
	.align		4
.L_932:
        /*1500*/ 	.byte	0x04, 0x12
        /*1502*/ 	.short	(.L_934 - .L_933)
	.align		4
.L_933:
        /*1504*/ 	.word	index@(_ZN2at6native60_GLOBAL__N__fdc43544_27_DistributionRandomKernel_cu_f88cee4443distribution_elementwise_grid_stride_kernelIjLi4EZZZNS0_9templates4cuda21random_from_to_kernelIPNS_17CUDAGeneratorImplEEEvRNS_18TensorIteratorBaseEmlT_ENKUlvE_clEvENKUlvE7_clEvEUlP24curandStatePhilox4_32_10E0_ZNS1_27distribution_nullary_kernelIN3c104HalfEj5uint4S7_SF_ZZZS5_IS7_EvS9_mlSA_ENKSB_clEvENKSC_clEvEUljE_EEvS9_T2_RKT3_T4_EUlijE0_EEvlNS_15PhiloxCudaStateET1_SL_)
        /*1508*/ 	.word	0x00000000


	//----- nvinfo : EIATTR_MIN_STACK_SIZE
	.align		4
.L_934:
        /*150c*/ 	.byte	0x04, 0x12
        /*150e*/ 	.short	(.L_936 - .L_935)
	.align		4
.L_935:
        /*1510*/ 	.word	index@(_ZN2at6native60_GLOBAL__N__fdc43544_27_DistributionRandomKernel_cu_f88cee4443distribution_elementwise_grid_stride_kernelIjLi4EZZZNS0_9templates4cuda21random_from_to_kernelIPNS_17CUDAGeneratorImplEEEvRNS_18TensorIteratorBaseEmlT_ENKUlvE_clEvENKUlvE7_clEvEUlP24curandStatePhilox4_32_10E0_ZNS1_27distribution_nullary_kernelIN3c104HalfEj5uint4S7_SF_ZZZS5_IS7_EvS9_mlSA_ENKSB_clEvENKSC_clEvEUljE_EEvS9_T2_RKT3_T4_EUlijE_EEvlNS_15PhiloxCudaStateET1_SL_)
        /*1514*/ 	.word	0x00000000


	//----- nvinfo : EIATTR_MIN_STACK_SIZE
	.align		4
.L_936:
        /*1518*/ 	.byte	0x04, 0x12
        /*151a*/ 	.short	(.L_938 - .L_937)
	.align		4
.L_937:
        /*151c*/ 	.word	index@(_ZN2at6native60_GLOBAL__N__fdc43544_27_DistributionRandomKernel_cu_f88cee4443distribution_elementwise_grid_stride_kernelImLi2EZZZNS0_9templates4cuda21random_from_to_kernelIPNS_17CUDAGeneratorImplEEEvRNS_18TensorIteratorBaseEmlT_ENKUlvE_clEvENKUlvE7_clEvEUlP24curandStatePhilox4_32_10E_ZNS1_27distribution_nullary_kernelIN3c104HalfEm10ulonglong2S7_SF_ZZZS5_IS7_EvS9_mlSA_ENKSB_clEvENKSC_clEvEUlmE_EEvS9_T2_RKT3_T4_EUlimE0_EEvlNS_15PhiloxCudaStateET1_SL_)
        /*1520*/ 	.word	0x00000000


	//----- nvinfo : EIATTR_MIN_STACK_SIZE
	.align		4
.L_938:
        /*1524*/ 	.byte	0x04, 0x12
        /*1526*/ 	.short	(.L_940 - .L_939)
	.align		4
.L_939:
        /*1528*/ 	.word	index@(_ZN2at6native60_GLOBAL__N__fdc43544_27_DistributionRandomKernel_cu_f88cee4443distribution_elementwise_grid_stride_kernelImLi2EZZZNS0_9templates4cuda21random_from_to_kernelIPNS_17CUDAGeneratorImplEEEvRNS_18TensorIteratorBaseEmlT_ENKUlvE_clEvENKUlvE7_clEvEUlP24curandStatePhilox4_32_10E_ZNS1_27distribution_nullary_kernelIN3c104HalfEm10ulonglong2S7_SF_ZZZS5_IS7_EvS9_mlSA_ENKSB_clEvENKSC_clEvEUlmE_EEvS9_T2_RKT3_T4_EUlimE_EEvlNS_15PhiloxCudaStateET1_SL_)
        /*152c*/ 	.word	0x00000000


	//----- nvinfo : EIATTR_MIN_STACK_SIZE
	.align		4
.L_940:
        /*1530*/ 	.byte	0x04, 0x12
        /*1532*/ 	.short	(.L_942 - .L_941)
	.align		4
.L_941:
        /*1534*/ 	.word	index@(_ZN2at6native60_GLOBAL__N__fdc43544_27_DistributionRandomKernel_cu_f88cee4443distribution_elementwise_grid_stride_kernelIjLi4EZZZNS0_9templates4cuda21random_from_to_kernelIPNS_17CUDAGeneratorImplEEEvRNS_18TensorIteratorBaseEmlT_ENKUlvE_clEvENKUlvE6_clEvEUlP24curandStatePhilox4_32_10E0_ZNS1_27distribution_nullary_kernelIbj5uint4S7_SF_ZZZS5_IS7_EvS9_mlSA_ENKSB_clEvENKSC_clEvEUljE_EEvS9_T2_RKT3_T4_EUlijE0_EEvlNS_15PhiloxCudaStateET1_SJ_)
        /*1538*/ 	.word	0x00000000


	//----- nvinfo : EIATTR_MIN_STACK_SIZE
	.align		4
.L_942:
        /*153c*/ 	.byte	0x04, 0x12
        /*153e*/ 	.short	(.L_944 - .L_943)
	.align		4
.L_943:
        /*1540*/ 	.word	index@(_ZN2at6native60_GLOBAL__N__fdc43544_27_DistributionRandomKernel_cu_f88cee4443distribution_elementwise_grid_stride_kernelIjLi4EZZZNS0_9templates4cuda21random_from_to_kernelIPNS_17CUDAGeneratorImplEEEvRNS_18TensorIteratorBaseEmlT_ENKUlvE_clEvENKUlvE6_clEvEUlP24curandStatePhilox4_32_10E0_ZNS1_27distribution_nullary_kernelIbj5uint4S7_SF_ZZZS5_IS7_EvS9_mlSA_ENKSB_clEvENKSC_clEvEUljE_EEvS9_T2_RKT3_T4_EUlijE_EEvlNS_15PhiloxCudaStateET1_SJ_)
        /*1544*/ 	.word	0x00000000


	//----- nvinfo : EIATTR_MIN_STACK_SIZE
	.align		4
.L_944:
        /*1548*/ 	.byte	0x04, 0x12
        /*154a*/ 	.short	(.L_946 - .L_945)
	.align		4
.L_945:
        /*154c*/ 	.word	index@(_ZN2at6native60_GLOBAL__N__fdc43544_27_DistributionRandomKernel_cu_f88cee4443distribution_elementwise_grid_stride_kernelImLi2EZZZNS0_9templates4cuda21random_from_to_kernelIPNS_17CUDAGeneratorImplEEEvRNS_18TensorIteratorBaseEmlT_ENKUlvE_clEvENKUlvE6_clEvEUlP24curandStatePhilox4_32_10E_ZNS1_27distribution_nullary_kernelIbm10ulonglong2S7_SF_ZZZS5_IS7_EvS9_mlSA_ENKSB_clEvENKSC_clEvEUlmE_EEvS9_T2_RKT3_T4_EUlimE0_EEvlNS_15PhiloxCudaStateET1_SJ_)
        /*1550*/ 	.word	0x00000000


	//----- nvinfo : EIATTR_MIN_STACK_SIZE
	.align		4
.L_946:
        /*1554*/ 	.byte	0x04, 0x12
        /*1556*/ 	.short	(.L_948 - .L_947)
	.align		4
.L_947:
        /*1558*/ 	.word	index@(_ZN2at6native60_GLOBAL__N__fdc43544_27_DistributionRandomKernel_cu_f88cee4443distribution_elementwise_grid_stride_kernelImLi2EZZZNS0_9templates4cuda21random_from_to_kernelIPNS_17CUDAGeneratorImplEEEvRNS_18TensorIteratorBaseEmlT_ENKUlvE_clEvENKUlvE6_clEvEUlP24curandStatePhilox4_32_10E_ZNS1_27distribution_nullary_kernelIbm10ulonglong2S7_SF_ZZZS5_IS7_EvS9_mlSA_ENKSB_clEvENKSC_clEvEUlmE_EEvS9_T2_RKT3_T4_EUlimE_EEvlNS_15PhiloxCudaStateET1_SJ_)
        /*155c*/ 	.word	0x00000000


	//----- nvinfo : EIATTR_MIN_STACK_SIZE
	.align		4
.L_948:
        /*1560*/ 	.byte	0x04, 0x12
        /*1562*/ 	.short	(.L_950 - .L_949)
	.align		4
.L_949:
        /*1564*/ 	.word	index@(_ZN2at6native60_GLOBAL__N__fdc43544_27_DistributionRandomKernel_cu_f88cee4443distribution_elementwise_grid_stride_kernelIjLi4EZZZNS0_9templates4cuda21random_from_to_kernelIPNS_17CUDAGeneratorImplEEEvRNS_18TensorIteratorBaseEmlT_ENKUlvE_clEvENKUlvE5_clEvEUlP24curandStatePhilox4_32_10E0_ZNS1_27distribution_nullary_kernelIfj5uint4S7_SF_ZZZS5_IS7_EvS9_mlSA_ENKSB_clEvENKSC_clEvEUljE_EEvS9_T2_RKT3_T4_EUlijE0_EEvlNS_15PhiloxCudaStateET1_SJ_)
        /*1568*/ 	.word	0x00000000


	//----- nvinfo : EIATTR_MIN_STACK_SIZE
	.align		4
.L_950:
        /*156c*/ 	.byte	0x04, 0x12
        /*156e*/ 	.short	(.L_952 - .L_951)
	.align		4
.L_951:
        /*1570*/ 	.word	index@(_ZN2at6native60_GLOBAL__N__fdc43544_27_DistributionRandomKernel_cu_f88cee4443distribution_elementwise_grid_stride_kernelIjLi4EZZZNS0_9templates4cuda21random_from_to_kernelIPNS_17CUDAGeneratorImplEEEvRNS_18TensorIteratorBaseEmlT_ENKUlvE_clEvENKUlvE5_clEvEUlP24curandStatePhilox4_32_10E0_ZNS1_27distribution_nullary_kernelIfj5uint4S7_SF_ZZZS5_IS7_EvS9_mlSA_ENKSB_clEvENKSC_clEvEUljE_EEvS9_T2_RKT3_T4_EUlijE_EEvlNS_15PhiloxCudaStateET1_SJ_)
        /*1574*/ 	.word	0x00000000


	//----- nvinfo : EIATTR_MIN_STACK_SIZE
	.align		4
.L_952:
        /*1578*/ 	.byte	0x04, 0x12
        /*157a*/ 	.short	(.L_954 - .L_953)
	.align		4
.L_953:
        /*157c*/ 	.word	index@(_ZN2at6native60_GLOBAL__N__fdc43544_27_DistributionRandomKernel_cu_f88cee4443distribution_elementwise_grid_stride_kernelImLi2EZZZNS0_9templates4cuda21random_from_to_kernelIPNS_17CUDAGeneratorImplEEEvRNS_18TensorIteratorBaseEmlT_ENKUlvE_clEvENKUlvE5_clEvEUlP24curandStatePhilox4_32_10E_ZNS1_27distribution_nullary_kernelIfm10ulonglong2S7_SF_ZZZS5_IS7_EvS9_mlSA_ENKSB_clEvENKSC_clEvEUlmE_EEvS9_T2_RKT3_T4_EUlimE0_EEvlNS_15PhiloxCudaStateET1_SJ_)
        /*1580*/ 	.word	0x00000000


	//----- nvinfo : EIATTR_MIN_STACK_SIZE
	.align		4
.L_954:
        /*1584*/ 	.byte	0x04, 0x12
        /*1586*/ 	.short	(.L_956 - .L_955)
	.align		4
.L_955:
        /*1588*/ 	.word	index@(_ZN2at6native60_GLOBAL__N__fdc43544_27_DistributionRandomKernel_cu_f88cee4443distribution_elementwise_grid_stride_kernelImLi2EZZZNS0_9templates4cuda21random_from_to_kernelIPNS_17CUDAGeneratorImplEEEvRNS_18TensorIteratorBaseEmlT_ENKUlvE_clEvENKUlvE5_clEvEUlP24curandStatePhilox4_32_10E_ZNS1_27distribution_nullary_kernelIfm10ulonglong2S7_SF_ZZZS5_IS7_EvS9_mlSA_ENKSB_clEvENKSC_clEvEUlmE_EEvS9_T2_RKT3_T4_EUlimE_EEvlNS_15PhiloxCudaStateET1_SJ_)
        /*158c*/ 	.word	0x00000000


	//----- nvinfo : EIATTR_MIN_STACK_SIZE
	.align		4
.L_956:
        /*1590*/ 	.byte	0x04, 0x12
        /*1592*/ 	.short	(.L_958 - .L_957)
	.align		4
.L_957:
        /*1594*/ 	.word	index@(_ZN2at6native60_GLOBAL__N__fdc43544_27_DistributionRandomKernel_cu_f88cee4443distribution_elementwise_grid_stride_kernelIjLi4EZZZNS0_9templates4cuda21random_from_to_kernelIPNS_17CUDAGeneratorImplEEEvRNS_18TensorIteratorBaseEmlT_ENKUlvE_clEvENKUlvE4_clEvEUlP24curandStatePhilox4_32_10E0_ZNS1_27distribution_nullary_kernelIdj5uint4S7_SF_ZZZS5_IS7_EvS9_mlSA_ENKSB_clEvENKSC_clEvEUljE_EEvS9_T2_RKT3_T4_EUlijE0_EEvlNS_15PhiloxCudaStateET1_SJ_)
        /*1598*/ 	.word	0x00000000


	//----- nvinfo : EIATTR_MIN_STACK_SIZE
	.align		4
.L_958:
        /*159c*/ 	.byte	0x04, 0x12
        /*159e*/ 	.short	(.L_960 - .L_959)
	.align		4
.L_959:
        /*15a0*/ 	.word	index@(_ZN2at6native60_GLOBAL__N__fdc43544_27_DistributionRandomKernel_cu_f88cee4443distribution_elementwise_grid_stride_kernelIjLi4EZZZNS0_9templates4cuda21random_from_to_kernelIPNS_17CUDAGeneratorImplEEEvRNS_18TensorIteratorBaseEmlT_ENKUlvE_clEvENKUlvE4_clEvEUlP24curandStatePhilox4_32_10E0_ZNS1_27distribution_nullary_kernelIdj5uint4S7_SF_ZZZS5_IS7_EvS9_mlSA_ENKSB_clEvENKSC_clEvEUljE_EEvS9_T2_RKT3_T4_EUlijE_EEvlNS_15PhiloxCudaStateET1_SJ_)
        /*15a4*/ 	.word	0x00000000


	//----- nvinfo : EIATTR_MIN_STACK_SIZE
	.align		4
.L_960:
        /*15a8*/ 	.byte	0x04, 0x12
        /*15aa*/ 	.short	(.L_962 - .L_961)
	.align		4
.L_961:
        /*15ac*/ 	.word	index@(_ZN2at6native60_GLOBAL__N__fdc43544_27_DistributionRandomKernel_cu_f88cee4443distribution_elementwise_grid_stride_kernelImLi2EZZZNS0_9templates4cuda21random_from_to_kernelIPNS_17CUDAGeneratorImplEEEvRNS_18TensorIteratorBaseEmlT_ENKUlvE_clEvENKUlvE4_clEvEUlP24curandStatePhilox4_32_10E_ZNS1_27distribution_nullary_kernelIdm10ulonglong2S7_SF_ZZZS5_IS7_EvS9_mlSA_ENKSB_clEvENKSC_clEvEUlmE_EEvS9_T2_RKT3_T4_EUlimE0_EEvlNS_15PhiloxCudaStateET1_SJ_)
        /*15b0*/ 	.word	0x00000000


	//----- nvinfo : EIATTR_MIN_STACK_SIZE
	.align		4
.L_962:
        /*15b4*/ 	.byte	0x04, 0x12
        /*15b6*/ 	.short	(.L_964 - .L_963)
	.align		4
.L_963:
        /*15b8*/ 	.word	index@(_ZN2at6native60_GLOBAL__N__fdc43544_27_DistributionRandomKernel_cu_f88cee4443distribution_elementwise_grid_stride_kernelImLi2EZZZNS0_9templates4cuda21random_from_to_kernelIPNS_17CUDAGeneratorImplEEEvRNS_18TensorIteratorBaseEmlT_ENKUlvE_clEvENKUlvE4_clEvEUlP24curandStatePhilox4_32_10E_ZNS1_27distribution_nullary_kernelIdm10ulonglong2S7_SF_ZZZS5_IS7_EvS9_mlSA_ENKSB_clEvENKSC_clEvEUlmE_EEvS9_T2_RKT3_T4_EUlimE_EEvlNS_15PhiloxCudaStateET1_SJ_)
        /*15bc*/ 	.word	0x00000000


	//----- nvinfo : EIATTR_MIN_STACK_SIZE
	.align		4
.L_964:
        /*15c0*/ 	.byte	0x04, 0x12
        /*15c2*/ 	.short	(.L_966 - .L_965)
	.align		4
.L_965:
        /*15c4*/ 	.word	index@(_ZN2at6native60_GLOBAL__N__fdc43544_27_DistributionRandomKernel_cu_f88cee4443distribution_elementwise_grid_stride_kernelIjLi4EZZZNS0_9templates4cuda21random_from_to_kernelIPNS_17CUDAGeneratorImplEEEvRNS_18TensorIteratorBaseEmlT_ENKUlvE_clEvENKUlvE3_clEvEUlP24curandStatePhilox4_32_10E0_ZNS1_27distribution_nullary_kernelIsj5uint4S7_SF_ZZZS5_IS7_EvS9_mlSA_ENKSB_clEvENKSC_clEvEUljE_EEvS9_T2_RKT3_T4_EUlijE0_EEvlNS_15PhiloxCudaStateET1_SJ_)
        /*15c8*/ 	.word	0x00000000


	//----- nvinfo : EIATTR_MIN_STACK_SIZE
	.align		4
.L_966:
        /*15cc*/ 	.byte	0x04, 0x12
        /*15ce*/ 	.short	(.L_968 - .L_967)
	.align		4
.L_967:
        /*15d0*/ 	.word	index@(_ZN2at6native60_GLOBAL__N__fdc43544_27_DistributionRandomKernel_cu_f88cee4443distribution_elementwise_grid_stride_kernelIjLi4EZZZNS0_9templates4cuda21random_from_to_kernelIPNS_17CUDAGeneratorImplEEEvRNS_18TensorIteratorBaseEmlT_ENKUlvE_clEvENKUlvE3_clEvEUlP24curandStatePhilox4_32_10E0_ZNS1_27distribution_nullary_kernelIsj5uint4S7_SF_ZZZS5_IS7_EvS9_mlSA_ENKSB_clEvENKSC_clEvEUljE_EEvS9_T2_RKT3_T4_EUlijE_EEvlNS_15PhiloxCudaStateET1_SJ_)
        /*15d4*/ 	.word	0x00000000


	//----- nvinfo : EIATTR_MIN_STACK_SIZE
	.align		4
.L_968:
        /*15d8*/ 	.byte	0x04, 0x12
        /*15da*/ 	.short	(.L_970 - .L_969)
	.align		4
.L_969:
        /*15dc*/ 	.word	index@(_ZN2at6native60_GLOBAL__N__fdc43544_27_DistributionRandomKernel_cu_f88cee4443distribution_elementwise_grid_stride_kernelImLi2EZZZNS0_9templates4cuda21random_from_to_kernelIPNS_17CUDAGeneratorImplEEEvRNS_18TensorIteratorBaseEmlT_ENKUlvE_clEvENKUlvE3_clEvEUlP24curandStatePhilox4_32_10E_ZNS1_27distribution_nullary_kernelIsm10ulonglong2S7_SF_ZZZS5_IS7_EvS9_mlSA_ENKSB_clEvENKSC_clEvEUlmE_EEvS9_T2_RKT3_T4_EUlimE0_EEvlNS_15PhiloxCudaStateET1_SJ_)
        /*15e0*/ 	.word	0x00000000


	//----- nvinfo : EIATTR_MIN_STACK_SIZE
	.align		4
.L_970:
        /*15e4*/ 	.byte	0x04, 0x12
        /*15e6*/ 	.short	(.L_972 - .L_971)
	.align		4
.L_971:
        /*15e8*/ 	.word	index@(_ZN2at6native60_GLOBAL__N__fdc43544_27_DistributionRandomKernel_cu_f88cee4443distribution_elementwise_grid_stride_kernelImLi2EZZZNS0_9templates4cuda21random_from_to_kernelIPNS_17CUDAGeneratorImplEEEvRNS_18TensorIteratorBaseEmlT_ENKUlvE_clEvENKUlvE3_clEvEUlP24curandStatePhilox4_32_10E_ZNS1_27distribution_nullary_kernelIsm10ulonglong2S7_SF_ZZZS5_IS7_EvS9_mlSA_ENKSB_clEvENKSC_clEvEUlmE_EEvS9_T2_RKT3_T4_EUlimE_EEvlNS_15PhiloxCudaStateET1_SJ_)
        /*15ec*/ 	.word	0x00000000


	//----- nvinfo : EIATTR_MIN_STACK_SIZE
	.align		4
.L_972:
        /*15f0*/ 	.byte	0x04, 0x12
        /*15f2*/ 	.short	(.L_974 - .L_973)
	.align		4
.L_973:
        /*15f4*/ 	.word	index@(_ZN2at6native60_GLOBAL__N__fdc43544_27_DistributionRandomKernel_cu_f88cee4443distribution_elementwise_grid_stride_kernelIjLi4EZZZNS0_9templates4cuda21random_from_to_kernelIPNS_17CUDAGeneratorImplEEEvRNS_18TensorIteratorBaseEmlT_ENKUlvE_clEvENKUlvE2_clEvEUlP24curandStatePhilox4_32_10E0_ZNS1_27distribution_nullary_kernelIlj5uint4S7_SF_ZZZS5_IS7_EvS9_mlSA_ENKSB_clEvENKSC_clEvEUljE_EEvS9_T2_RKT3_T4_EUlijE0_EEvlNS_15PhiloxCudaStateET1_SJ_)
        /*15f8*/ 	.word	0x00000000


	//----- nvinfo : EIATTR_MIN_STACK_SIZE
	.align		4
.L_974:
        /*15fc*/ 	.byte	0x04, 0x12
        /*15fe*/ 	.short	(.L_976 - .L_975)
	.align		4
.L_975:
        /*1600*/ 	.word	index@(_ZN2at6native60_GLOBAL__N__fdc43544_27_DistributionRandomKernel_cu_f88cee4443distribution_elementwise_grid_stride_kernelIjLi4EZZZNS0_9templates4cuda21random_from_to_kernelIPNS_17CUDAGeneratorImplEEEvRNS_18TensorIteratorBaseEmlT_ENKUlvE_clEvENKUlvE2_clEvEUlP24curandStatePhilox4_32_10E0_ZNS1_27distribution_nullary_kernelIlj5uint4S7_SF_ZZZS5_IS7_EvS9_mlSA_ENKSB_clEvENKSC_clEvEUljE_EEvS9_T2_RKT3_T4_EUlijE_EEvlNS_15PhiloxCudaStateET1_SJ_)
        /*1604*/ 	.word	0x00000000


	//----- nvinfo : EIATTR_MIN_STACK_SIZE
	.align		4
.L_976:
        /*1608*/ 	.byte	0x04, 0x12
        /*160a*/ 	.short	(.L_978 - .L_977)
	.align		4
.L_977:
        /*160c*/ 	.word	index@(_ZN2at6native60_GLOBAL__N__fdc43544_27_DistributionRandomKernel_cu_f88cee4443distribution_elementwise_grid_stride_kernelImLi2EZZZNS0_9templates4cuda21random_from_to_kernelIPNS_17CUDAGeneratorImplEEEvRNS_18TensorIteratorBaseEmlT_ENKUlvE_clEvENKUlvE2_clEvEUlP24curandStatePhilox4_32_10E_ZNS1_27distribution_nullary_kernelIlm10ulonglong2S7_SF_ZZZS5_IS7_EvS9_mlSA_ENKSB_clEvENKSC_clEvEUlmE_EEvS9_T2_RKT3_T4_EUlimE0_EEvlNS_15PhiloxCudaStateET1_SJ_)
        /*1610*/ 	.word	0x00000000


	//----- nvinfo : EIATTR_MIN_STACK_SIZE
	.align		4
.L_978:
        /*1614*/ 	.byte	0x04, 0x12
        /*1616*/ 	.short	(.L_980 - .L_979)
	.align		4
.L_979:
        /*1618*/ 	.word	index@(_ZN2at6native60_GLOBAL__N__fdc43544_27_DistributionRandomKernel_cu_f88cee4443distribution_elementwise_grid_stride_kernelImLi2EZZZNS0_9templates4cuda21random_from_to_kernelIPNS_17CUDAGeneratorImplEEEvRNS_18TensorIteratorBaseEmlT_ENKUlvE_clEvENKUlvE2_clEvEUlP24curandStatePhilox4_32_10E_ZNS1_27distribution_nullary_kernelIlm10ulonglong2S7_SF_ZZZS5_IS7_EvS9_mlSA_ENKSB_clEvENKSC_clEvEUlmE_EEvS9_T2_RKT3_T4_EUlimE_EEvlNS_15PhiloxCudaStateET1_SJ_)
        /*161c*/ 	.word	0x00000000


	//----- nvinfo : EIATTR_MIN_STACK_SIZE
	.align		4
.L_980:
        /*1620*/ 	.byte	0x04, 0x12
        /*1622*/ 	.short	(.L_982 - .L_981)
	.align		4
.L_981:
        /*1624*/ 	.word	index@(_ZN2at6native60_GLOBAL__N__fdc43544_27_DistributionRandomKernel_cu_f88cee4443distribution_elementwise_grid_stride_kernelIjLi4EZZZNS0_9templates4cuda21random_from_to_kernelIPNS_17CUDAGeneratorImplEEEvRNS_18TensorIteratorBaseEmlT_ENKUlvE_clEvENKUlvE1_clEvEUlP24curandStatePhilox4_32_10E0_ZNS1_27distribution_nullary_kernelIij5uint4S7_SF_ZZZS5_IS7_EvS9_mlSA_ENKSB_clEvENKSC_clEvEUljE_EEvS9_T2_RKT3_T4_EUlijE0_EEvlNS_15PhiloxCudaStateET1_SJ_)
        /*1628*/ 	.word	0x00000000


	//----- nvinfo : EIATTR_MIN_STACK_SIZE
	.align		4
.L_982:
        /*162c*/ 	.byte	0x04, 0x12
        /*162e*/ 	.short	(.L_984 - .L_983)
	.align		4
.L_983:
        /*1630*/ 	.word	index@(_ZN2at6native60_GLOBAL__N__fdc43544_27_DistributionRandomKernel_cu_f88cee4443distribution_elementwise_grid_stride_kernelIjLi4EZZZNS0_9templates4cuda21random_from_to_kernelIPNS_17CUDAGeneratorImplEEEvRNS_18TensorIteratorBaseEmlT_ENKUlvE_clEvENKUlvE1_clEvEUlP24curandStatePhilox4_32_10E0_ZNS1_27distribution_nullary_kernelIij5uint4S7_SF_ZZZS5_IS7_EvS9_mlSA_ENKSB_clEvENKSC_clEvEUljE_EEvS9_T2_RKT3_T4_EUlijE_EEvlNS_15PhiloxCudaStateET1_SJ_)
        /*1634*/ 	.word	0x00000000


	//----- nvinfo : EIATTR_MIN_STACK_SIZE
	.align		4
.L_984:
        /*1638*/ 	.byte	0x04, 0x12
        /*163a*/ 	.short	(.L_986 - .L_985)
	.align		4
.L_985:
        /*163c*/ 	.word	index@(_ZN2at6native60_GLOBAL__N__fdc43544_27_DistributionRandomKernel_cu_f88cee4443distribution_elementwise_grid_stride_kernelImLi2EZZZNS0_9templates4cuda21random_from_to_kernelIPNS_17CUDAGeneratorImplEEEvRNS_18TensorIteratorBaseEmlT_ENKUlvE_clEvENKUlvE1_clEvEUlP24curandStatePhilox4_32_10E_ZNS1_27distribution_nullary_kernelIim10ulonglong2S7_SF_ZZZS5_IS7_EvS9_mlSA_ENKSB_clEvENKSC_clEvEUlmE_EEvS9_T2_RKT3_T4_EUlimE0_EEvlNS_15PhiloxCudaStateET1_SJ_)
        /*1640*/ 	.word	0x00000000


	//----- nvinfo : EIATTR_MIN_STACK_SIZE
	.align		4
.L_986:
        /*1644*/ 	.byte	0x04, 0x12
        /*1646*/ 	.short	(.L_988 - .L_987)
	.align		4
.L_987:
        /*1648*/ 	.word	index@(_ZN2at6native60_GLOBAL__N__fdc43544_27_DistributionRandomKernel_cu_f88cee4443distribution_elementwise_grid_stride_kernelImLi2EZZZNS0_9templates4cuda21random_from_to_kernelIPNS_17CUDAGeneratorImplEEEvRNS_18TensorIteratorBaseEmlT_ENKUlvE_clEvENKUlvE1_clEvEUlP24curandStatePhilox4_32_10E_ZNS1_27distribution_nullary_kernelIim10ulonglong2S7_SF_ZZZS5_IS7_EvS9_mlSA_ENKSB_clEvENKSC_clEvEUlmE_EEvS9_T2_RKT3_T4_EUlimE_EEvlNS_15PhiloxCudaStateET1_SJ_)
        /*164c*/ 	.word	0x00000000


	//----- nvinfo : EIATTR_MIN_STACK_SIZE
	.align		4
.L_988:
        /*1650*/ 	.byte	0x04, 0x12
        /*1652*/ 	.short	(.L_990 - .L_989)
	.align		4
.L_989:
        /*1654*/ 	.word	index@(_ZN2at6native60_GLOBAL__N__fdc43544_27_DistributionRandomKernel_cu_f88cee4443distribution_elementwise_grid_stride_kernelIjLi4EZZZNS0_9templates4cuda21random_from_to_kernelIPNS_17CUDAGeneratorImplEEEvRNS_18TensorIteratorBaseEmlT_ENKUlvE_clEvENKUlvE0_clEvEUlP24curandStatePhilox4_32_10E0_ZNS1_27distribution_nullary_kernelIaj5uint4S7_SF_ZZZS5_IS7_EvS9_mlSA_ENKSB_clEvENKSC_clEvEUljE_EEvS9_T2_RKT3_T4_EUlijE0_EEvlNS_15PhiloxCudaStateET1_SJ_)
        /*1658*/ 	.word	0x00000000


	//----- nvinfo : EIATTR_MIN_STACK_SIZE
	.align		4
.L_990:
        /*165c*/ 	.byte	0x04, 0x12
        /*165e*/ 	.short	(.L_992 - .L_991)
	.align		4
.L_991:
        /*1660*/ 	.word	index@(_ZN2at6native60_GLOBAL__N__fdc43544_27_DistributionRandomKernel_cu_f88cee4443distribution_elementwise_grid_stride_kernelIjLi4EZZZNS0_9templates4cuda21random_from_to_kernelIPNS_17CUDAGeneratorImplEEEvRNS_18TensorIteratorBaseEmlT_ENKUlvE_clEvENKUlvE0_clEvEUlP24curandStatePhilox4_32_10E0_ZNS1_27distribution_nullary_kernelIaj5uint4S7_SF_ZZZS5_IS7_EvS9_mlSA_ENKSB_clEvENKSC_clEvEUljE_EEvS9_T2_RKT3_T4_EUlijE_EEvlNS_15PhiloxCudaStateET1_SJ_)
        /*1664*/ 	.word	0x00000000


	//----- nvinfo : EIATTR_MIN_STACK_SIZE
	.align		4
.L_992:
        /*1668*/ 	.byte	0x04, 0x12
        /*166a*/ 	.short	(.L_994 - .L_993)
	.align		4
.L_993:
        /*166c*/ 	.word	index@(_ZN2at6native60_GLOBAL__N__fdc43544_27_DistributionRandomKernel_cu_f88cee4443distribution_elementwise_grid_stride_kernelImLi2EZZZNS0_9templates4cuda21random_from_to_kernelIPNS_17CUDAGeneratorImplEEEvRNS_18TensorIteratorBaseEmlT_ENKUlvE_clEvENKUlvE0_clEvEUlP24curandStatePhilox4_32_10E_ZNS1_27distribution_nullary_kernelIam10ulonglong2S7_SF_ZZZS5_IS7_EvS9_mlSA_ENKSB_clEvENKSC_clEvEUlmE_EEvS9_T2_RKT3_T4_EUlimE0_EEvlNS_15PhiloxCudaStateET1_SJ_)
        /*1670*/ 	.word	0x00000000


	//----- nvinfo : EIATTR_MIN_STACK_SIZE
	.align		4
.L_994:
        /*1674*/ 	.byte	0x04, 0x12
        /*1676*/ 	.short	(.L_996 - .L_995)
	.align		4
.L_995:
        /*1678*/ 	.word	index@(_ZN2at6native60_GLOBAL__N__fdc43544_27_DistributionRandomKernel_cu_f88cee4443distribution_elementwise_grid_stride_kernelImLi2EZZZNS0_9templates4cuda21random_from_to_kernelIPNS_17CUDAGeneratorImplEEEvRNS_18TensorIteratorBaseEmlT_ENKUlvE_clEvENKUlvE0_clEvEUlP24curandStatePhilox4_32_10E_ZNS1_27distribution_nullary_kernelIam10ulonglong2S7_SF_ZZZS5_IS7_EvS9_mlSA_ENKSB_clEvENKSC_clEvEUlmE_EEvS9_T2_RKT3_T4_EUlimE_EEvlNS_15PhiloxCudaStateET1_SJ_)
        /*167c*/ 	.word	0x00000000


	//----- nvinfo : EIATTR_MIN_STACK_SIZE
	.align		4
.L_996:
        /*1680*/ 	.byte	0x04, 0x12
        /*1682*/ 	.short	(.L_998 - .L_997)
	.align		4
.L_997:
        /*1684*/ 	.word	index@(_ZN2at6native60_GLOBAL__N__fdc43544_27_DistributionRandomKernel_cu_f88cee4443distribution_elementwise_grid_stride_kernelIjLi4EZZZNS0_9templates4cuda21random_from_to_kernelIPNS_17CUDAGeneratorImplEEEvRNS_18TensorIteratorBaseEmlT_ENKUlvE_clEvENKUlvE_clEvEUlP24curandStatePhilox4_32_10E0_ZNS1_27distribution_nullary_kernelIhj5uint4S7_SF_ZZZS5_IS7_EvS9_mlSA_ENKSB_clEvENKSC_clEvEUljE_EEvS9_T2_RKT3_T4_EUlijE0_EEvlNS_15PhiloxCudaStateET1_SJ_)
        /*1688*/ 	.word	0x00000000


	//----- nvinfo : EIATTR_MIN_STACK_SIZE
	.align		4
.L_998:
        /*168c*/ 	.byte	0x04, 0x12
        /*168e*/ 	.short	(.L_1000 - .L_999)
	.align		4
.L_999:
        /*1690*/ 	.word	index@(_ZN2at6native60_GLOBAL__N__fdc43544_27_DistributionRandomKernel_cu_f88cee4443distribution_elementwise_grid_stride_kernelIjLi4EZZZNS0_9templates4cuda21random_from_to_kernelIPNS_17CUDAGeneratorImplEEEvRNS_18TensorIteratorBaseEmlT_ENKUlvE_clEvENKUlvE_clEvEUlP24curandStatePhilox4_32_10E0_ZNS1_27distribution_nullary_kernelIhj5uint4S7_SF_ZZZS5_IS7_EvS9_mlSA_ENKSB_clEvENKSC_clEvEUljE_EEvS9_T2_RKT3_T4_EUlijE_EEvlNS_15PhiloxCudaStateET1_SJ_)
        /*1694*/ 	.word	0x00000000


	//----- nvinfo : EIATTR_MIN_STACK_SIZE
	.align		4
.L_1000:
        /*1698*/ 	.byte	0x04, 0x12
        /*169a*/ 	.short	(.L_1002 - .L_1001)
	.align		4
.L_1001:
        /*169c*/ 	.word	index@(_ZN2at6native60_GLOBAL__N__fdc43544_27_DistributionRandomKernel_cu_f88cee4443distribution_elementwise_grid_stride_kernelImLi2EZZZNS0_9templates4cuda21random_from_to_kernelIPNS_17CUDAGeneratorImplEEEvRNS_18TensorIteratorBaseEmlT_ENKUlvE_clEvENKUlvE_clEvEUlP24curandStatePhilox4_32_10E_ZNS1_27distribution_nullary_kernelIhm10ulonglong2S7_SF_ZZZS5_IS7_EvS9_mlSA_ENKSB_clEvENKSC_clEvEUlmE_EEvS9_T2_RKT3_T4_EUlimE0_EEvlNS_15PhiloxCudaStateET1_SJ_)
        /*16a0*/ 	.word	0x00000000


	//----- nvinfo : EIATTR_MIN_STACK_SIZE
	.align		4
.L_1002:
        /*16a4*/ 	.byte	0x04, 0x12
        /*16a6*/ 	.short	(.L_1004 - .L_1003)
	.align		4
.L_1003:
        /*16a8*/ 	.word	index@(_ZN2at6native60_GLOBAL__N__fdc43544_27_DistributionRandomKernel_cu_f88cee4443distribution_elementwise_grid_stride_kernelImLi2EZZZNS0_9templates4cuda21random_from_to_kernelIPNS_17CUDAGeneratorImplEEEvRNS_18TensorIteratorBaseEmlT_ENKUlvE_clEvENKUlvE_clEvEUlP24curandStatePhilox4_32_10E_ZNS1_27distribution_nullary_kernelIhm10ulonglong2S7_SF_ZZZS5_IS7_EvS9_mlSA_ENKSB_clEvENKSC_clEvEUlmE_EEvS9_T2_RKT3_T4_EUlimE_EEvlNS_15PhiloxCudaStateET1_SJ_)
        /*16ac*/ 	.word	0x00000000
.L_1004:


//--------------------- .nv.compat                --------------------------
	.section	.nv.compat,"",@"SHT_CUDA_COMPAT_INFO"
	.align	4
        /*0000*/ 	.byte	0x02, 0x09, 0x01, 0x00, 0x02, 0x02, 0x01, 0x00, 0x02, 0x05, 0x05, 0x00, 0x03, 0x07, 0x01, 0x01
        /*0010*/ 	.byte	0x02, 0x03, 0x00, 0x00, 0x02, 0x06, 0x01, 0x00, 0x04, 0x0b, 0x08, 0x00, 0x09, 0x00, 0x00, 0x00
        /*0020*/ 	.byte	0x00, 0x00, 0x00, 0x00


//--------------------- .nv.info._ZN2at6native60_GLOBAL__N__fdc43544_27_DistributionRandomKernel_cu_f88cee4443distribution_elementwise_grid_stride_kernelIjLi4EZZZNS0_9templates4cuda13random_kernelIPNS_17CUDAGeneratorImplEEEvRNS_18TensorIteratorBaseET_ENKUlvE_clEvENKUlvE8_clEvEUlP24curandStatePhilox4_32_10E0_ZNS1_27distribution_nullary_kernelIbj5uint4S7_SF_ZZZS5_IS7_EvS9_SA_ENKSB_clEvENKSC_clEvEUljE_EEvS9_T2_RKT3_T4_EUlijE0_EEvlNS_15PhiloxCudaStateET1_SJ_ --------------------------
	.section	.nv.info._ZN2at6native60_GLOBAL__N__fdc43544_27_DistributionRandomKernel_cu_f88cee4443distribution_elementwise_grid_stride_kernelIjLi4EZZZNS0_9templates4cuda13random_kernelIPNS_17CUDAGeneratorImplEEEvRNS_18TensorIteratorBaseET_ENKUlvE_clEvENKUlvE8_clEvEUlP24curandStatePhilox4_32_10E0_ZNS1_27distribution_nullary_kernelIbj5uint4S7_SF_ZZZS5_IS7_EvS9_SA_ENKSB_clEvENKSC_clEvEUljE_EEvS9_T2_RKT3_T4_EUlijE0_EEvlNS_15PhiloxCudaStateET1_SJ_,"",@"SHT_CUDA_INFO"
	.sectionflags	@""
	.align	4


	//----- nvinfo : EIATTR_CUDA_API_VERSION
	.align		4
        /*0000*/ 	.byte	0x04, 0x37
        /*0002*/ 	.short	(.L_1006 - .L_1005)
.L_1005:
        /*0004*/ 	.word	0x00000082


	//----- nvinfo : EIATTR_KPARAM_INFO
	.align		4
.L_1006:
        /*0008*/ 	.byte	0x04, 0x17
        /*000a*/ 	.short	(.L_1008 - .L_1007)
.L_1007:
        /*000c*/ 	.word	0x00000000
        /*0010*/ 	.short	0x0003
        /*0012*/ 	.short	0x0028
        /*0014*/ 	.byte	0x00, 0xf0, 0xa1, 0x06


	//----- nvinfo : EIATTR_KPARAM_INFO
	.align		4
.L_1008:
        /*0018*/ 	.byte	0x04, 0x17
        /*001a*/ 	.short	(.L_1010 - .L_1009)
.L_1009:
        /*001c*/ 	.word	0x00000000
        /*0020*/ 	.short	0x0002
        /*0022*/ 	.short	0x0020
        /*0024*/ 	.byte	0x00, 0xf0, 0x05, 0x00


	//----- nvinfo : EIATTR_KPARAM_INFO
	.align		4
.L_1010:
        /*0028*/ 	.byte	0x04, 0x17
        /*002a*/ 	.short	(.L_1012 - .L_1011)
.L_1011:
        /*002c*/ 	.word	0x00000000
        /*0030*/ 	.short	0x0001
        /*0032*/ 	.short	0x0008
        /*0034*/ 	.byte	0x00, 0xf0, 0x61, 0x00


	//----- nvinfo : EIATTR_KPARAM_INFO
	.align		4
.L_1012:
        /*0038*/ 	.byte	0x04, 0x17
        /*003a*/ 	.short	(.L_1014 - .L_1013)
.L_1013:
        /*003c*/ 	.word	0x00000000
        /*0040*/ 	.short	0x0000
        /*0042*/ 	.short	0x0000
        /*0044*/ 	.byte	0x00, 0xf0, 0x21, 0x00


	//----- nvinfo : EIATTR_SPARSE_MMA_MASK
	.align		4
.L_1014:
        /*0048*/ 	.byte	0x03, 0x50
        /*004a*/ 	.short	0x0000


	//----- nvinfo : EIATTR_MAXREG_COUNT
	.align		4
        /*004c*/ 	.byte	0x03, 0x1b
        /*004e*/ 	.short	0x0040


	//----- nvinfo : EIATTR_NUM_BARRIERS
	.align		4
        /*0050*/ 	.byte	0x02, 0x4c
        /*0052*/ 	.byte	0x01
	.zero		1


	//----- nvinfo : EIATTR_MERCURY_ISA_VERSION
	.align		4
        /*0054*/ 	.byte	0x03, 0x5f
        /*0056*/ 	.short	0x0101


	//----- nvinfo : EIATTR_VRC_CTA_INIT_COUNT
	.align		4
        /*0058*/ 	.byte	0x02, 0x4a
	.zero		1
	.zero		1


	//----- nvinfo : EIATTR_EXIT_INSTR_OFFSETS
	.align		4
        /*005c*/ 	.byte	0x04, 0x1c
        /*005e*/ 	.short	(.L_1016 - .L_1015)


	//   ....[0]....
.L_1015:
        /*0060*/ 	.word	0x000007b0


	//   ....[1]....
        /*0064*/ 	.word	0x000051f0


	//----- nvinfo : EIATTR_MAX_THREADS
	.align		4
.L_1016:
        /*0068*/ 	.byte	0x04, 0x05
        /*006a*/ 	.short	(.L_1018 - .L_1017)
.L_1017:
        /*006c*/ 	.word	0x00000100
        /*0070*/ 	.word	0x00000001
        /*0074*/ 	.word	0x00000001


	//----- nvinfo : EIATTR_CRS_STACK_SIZE
	.align		4
.L_1018:
        /*0078*/ 	.byte	0x04, 0x1e
        /*007a*/ 	.short	(.L_1020 - .L_1019)
.L_1019:
        /*007c*/ 	.word	0x00000000


	//----- nvinfo : EIATTR_CBANK_PARAM_SIZE
	.align		4
.L_1020:
        /*0080*/ 	.byte	0x03, 0x19
        /*0082*/ 	.short	0x01d0


	//----- nvinfo : EIATTR_PARAM_CBANK
	.align		4
        /*0084*/ 	.byte	0x04, 0x0a
        /*0086*/ 	.short	(.L_1022 - .L_1021)
	.align		4
.L_1021:
        /*0088*/ 	.word	index@(.nv.constant0._ZN2at6native60_GLOBAL__N__fdc43544_27_DistributionRandomKernel_cu_f88cee4443distribution_elementwise_grid_stride_kernelIjLi4EZZZNS0_9templates4cuda13random_kernelIPNS_17CUDAGeneratorImplEEEvRNS_18TensorIteratorBaseET_ENKUlvE_clEvENKUlvE8_clEvEUlP24curandStatePhilox4_32_10E0_ZNS1_27distribution_nullary_kernelIbj5uint4S7_SF_ZZZS5_IS7_EvS9_SA_ENKSB_clEvENKSC_clEvEUljE_EEvS9_T2_RKT3_T4_EUlijE0_EEvlNS_15PhiloxCudaStateET1_SJ_)
        /*008c*/ 	.short	0x0380
        /*008e*/ 	.short	0x01d0


	//----- nvinfo : EIATTR_SW_WAR
	.align		4
.L_1022:
        /*0090*/ 	.byte	0x04, 0x36
        /*0092*/ 	.short	(.L_1024 - .L_1023)
.L_1023:
        /*0094*/ 	.word	0x00000008
.L_1024:


//--------------------- .nv.info._ZN2at6native60_GLOBAL__N__fdc43544_27_DistributionRandomKernel_cu_f88cee4443distribution_elementwise_grid_stride_kernelIjLi4EZZZNS0_9templates4cuda13random_kernelIPNS_17CUDAGeneratorImplEEEvRNS_18TensorIteratorBaseET_ENKUlvE_clEvENKUlvE8_clEvEUlP24curandStatePhilox4_32_10E0_ZNS1_27distribution_nullary_kernelIbj5uint4S7_SF_ZZZS5_IS7_EvS9_SA_ENKSB_clEvENKSC_clEvEUljE_EEvS9_T2_RKT3_T4_EUlijE_EEvlNS_15PhiloxCudaStateET1_SJ_ --------------------------
	.section	.nv.info._ZN2at6native60_GLOBAL__N__fdc43544_27_DistributionRandomKernel_cu_f88cee4443distribution_elementwise_grid_stride_kernelIjLi4EZZZNS0_9templates4cuda13random_kernelIPNS_17CUDAGeneratorImplEEEvRNS_18TensorIteratorBaseET_ENKUlvE_clEvENKUlvE8_clEvEUlP24curandStatePhilox4_32_10E0_ZNS1_27distribution_nullary_kernelIbj5uint4S7_SF_ZZZS5_IS7_EvS9_SA_ENKSB_clEvENKSC_clEvEUljE_EEvS9_T2_RKT3_T4_EUlijE_EEvlNS_15PhiloxCudaStateET1_SJ_,"",@"SHT_CUDA_INFO"
	.sectionflags	@""
	.align	4


	//----- nvinfo : EIATTR_CUDA_API_VERSION
	.align		4
        /*0000*/ 	.byte	0x04, 0x37
        /*0002*/ 	.short	(.L_1026 - .L_1025)
.L_1025:
        /*0004*/ 	.word	0x00000082


	//----- nvinfo : EIATTR_KPARAM_INFO
	.align		4
.L_1026:
        /*0008*/ 	.byte	0x04, 0x17
        /*000a*/ 	.short	(.L_1028 - .L_1027)
.L_1027:
        /*000c*/ 	.word	0x00000000
        /*0010*/ 	.short	0x0003
        /*0012*/ 	.short	0x0028
        /*0014*/ 	.byte	0x00, 0xf0, 0x41, 0x00


	//----- nvinfo : EIATTR_KPARAM_INFO
	.align		4
.L_1028:
        /*0018*/ 	.byte	0x04, 0x17
        /*001a*/ 	.short	(.L_1030 - .L_1029)
.L_1029:
        /*001c*/ 	.word	0x00000000
        /*0020*/ 	.short	0x0002
        /*0022*/ 	.short	0x0020
        /*0024*/ 	.byte	0x00, 0xf0, 0x05, 0x00


	//----- nvinfo : EIATTR_KPARAM_INFO
	.align		4
.L_1030:
        /*0028*/ 	.byte	0x04, 0x17
        /*002a*/ 	.short	(.L_1032 - .L_1031)
.L_1031:
        /*002c*/ 	.word	0x00000000
        /*0030*/ 	.short	0x0001
        /*0032*/ 	.short	0x0008
        /*0034*/ 	.byte	0x00, 0xf0, 0x61, 0x00


	//----- nvinfo : EIATTR_KPARAM_INFO
	.align		4
.L_1032:
        /*0038*/ 	.byte	0x04, 0x17
        /*003a*/ 	.short	(.L_1034 - .L_1033)
.L_1033:
        /*003c*/ 	.word	0x00000000
        /*0040*/ 	.short	0x0000
        /*0042*/ 	.short	0x0000
        /*0044*/ 	.byte	0x00, 0xf0, 0x21, 0x00


	//----- nvinfo : EIATTR_SPARSE_MMA_MASK
	.align		4
.L_1034:
        /*0048*/ 	.byte	0x03, 0x50
        /*004a*/ 	.short	0x0000


	//----- nvinfo : EIATTR_MAXREG_COUNT
	.align		4
        /*004c*/ 	.byte	0x03, 0x1b
        /*004e*/ 	.short	0x0040


	//----- nvinfo : EIATTR_NUM_BARRIERS
	.align		4
        /*0050*/ 	.byte	0x02, 0x4c
        /*0052*/ 	.byte	0x01
	.zero		1


	//----- nvinfo : EIATTR_MERCURY_ISA_VERSION
	.align		4
        /*0054*/ 	.byte	0x03, 0x5f
        /*0056*/ 	.short	0x0101


	//----- nvinfo : EIATTR_VRC_CTA_INIT_COUNT
	.align		4
        /*0058*/ 	.byte	0x02, 0x4a
	.zero		1
	.zero		1


	//----- nvinfo : EIATTR_EXIT_INSTR_OFFSETS
	.align		4
        /*005c*/ 	.byte	0x04, 0x1c
        /*005e*/ 	.short	(.L_1036 - .L_1035)


	//   ....[0]....
.L_1035:
        /*0060*/ 	.word	0x000007c0


	//   ....[1]....
        /*0064*/ 	.word	0x00001000


	//----- nvinfo : EIATTR_MAX_THREADS
	.align		4
.L_1036:
        /*0068*/ 	.byte	0x04, 0x05
        /*006a*/ 	.short	(.L_1038 - .L_1037)
.L_1037:
        /*006c*/ 	.word	0x00000100
        /*0070*/ 	.word	0x00000001
        /*0074*/ 	.word	0x00000001


	//----- nvinfo : EIATTR_CRS_STACK_SIZE
	.align		4
.L_1038:
        /*0078*/ 	.byte	0x04, 0x1e
        /*007a*/ 	.short	(.L_1040 - .L_1039)
.L_1039:
        /*007c*/ 	.word	0x00000000


	//----- nvinfo : EIATTR_CBANK_PARAM_SIZE
	.align		4
.L_1040:
        /*0080*/ 	.byte	0x03, 0x19
        /*0082*/ 	.short	0x0038


	//----- nvinfo : EIATTR_PARAM_CBANK
	.align		4
        /*0084*/ 	.byte	0x04, 0x0a
        /*0086*/ 	.short	(.L_1042 - .L_1041)
	.align		4
.L_1041:
        /*0088*/ 	.word	index@(.nv.constant0._ZN2at6native60_GLOBAL__N__fdc43544_27_DistributionRandomKernel_cu_f88cee4443distribution_elementwise_grid_stride_kernelIjLi4EZZZNS0_9templates4cuda13random_kernelIPNS_17CUDAGeneratorImplEEEvRNS_18TensorIteratorBaseET_ENKUlvE_clEvENKUlvE8_clEvEUlP24curandStatePhilox4_32_10E0_ZNS1_27distribution_nullary_kernelIbj5uint4S7_SF_ZZZS5_IS7_EvS9_SA_ENKSB_clEvENKSC_clEvEUljE_EEvS9_T2_RKT3_T4_EUlijE_EEvlNS_15PhiloxCudaStateET1_SJ_)
        /*008c*/ 	.short	0x0380
        /*008e*/ 	.short	0x0038


	//----- nvinfo : EIATTR_SW_WAR
	.align		4
.L_1042:
        /*0090*/ 	.byte	0x04, 0x36
        /*0092*/ 	.short	(.L_1044 - .L_1043)
.L_1043:
        /*0094*/ 	.word	0x00000008
.L_1044:


//--------------------- .nv.info._ZN2at6native60_GLOBAL__N__fdc43544_27_DistributionRandomKernel_cu_f88cee4443distribution_elementwise_grid_stride_kernelImLi2EZZZNS0_9templates4cuda13random_kernelIPNS_17CUDAGeneratorImplEEEvRNS_18TensorIteratorBaseET_ENKUlvE_clEvENKUlvE8_clEvEUlP24curandStatePhilox4_32_10E_ZNS1_27distribution_nullary_kernelIbm10ulonglong2S7_SF_ZZZS5_IS7_EvS9_SA_ENKSB_clEvENKSC_clEvEUlmE_EEvS9_T2_RKT3_T4_EUlimE0_EEvlNS_15PhiloxCudaStateET1_SJ_ --------------------------
	.section	.nv.info._ZN2at6native60_GLOBAL__N__fdc43544_27_DistributionRandomKernel_cu_f88cee4443distribution_elementwise_grid_stride_kernelImLi2EZZZNS0_9templates4cuda13random_kernelIPNS_17CUDAGeneratorImplEEEvRNS_18TensorIteratorBaseET_ENKUlvE_clEvENKUlvE8_clEvEUlP24curandStatePhilox4_32_10E_ZNS1_27distribution_nullary_kernelIbm10ulonglong2S7_SF_ZZZS5_IS7_EvS9_SA_ENKSB_clEvENKSC_clEvEUlmE_EEvS9_T2_RKT3_T4_EUlimE0_EEvlNS_15PhiloxCudaStateET1_SJ_,"",@"SHT_CUDA_INFO"
	.sectionflags	@""
	.align	4


	//----- nvinfo : EIATTR_CUDA_API_VERSION
	.align		4
        /*0000*/ 	.byte	0x04, 0x37
        /*0002*/ 	.short	(.L_1046 - .L_1045)
.L_1045:
        /*0004*/ 	.word	0x00000082


	//----- nvinfo : EIATTR_KPARAM_INFO
	.align		4
.L_1046:
        /*0008*/ 	.byte	0x04, 0x17
        /*000a*/ 	.short	(.L_1048 - .L_1047)
.L_1047:
        /*000c*/ 	.word	0x00000000
        /*0010*/ 	.short	0x0003
        /*0012*/ 	.short	0x0028
        /*0014*/ 	.byte	0x00, 0xf0, 0xa1, 0x06


	//----- nvinfo : EIATTR_KPARAM_INFO
	.align		4
.L_1048:
        /*0018*/ 	.byte	0x04, 0x17
        /*001a*/ 	.short	(.L_1050 - .L_1049)
.L_1049:
        /*001c*/ 	.word	0x00000000
        /*0020*/ 	.short	0x0002
        /*0022*/ 	.short	0x0020
        /*0024*/ 	.byte	0x00, 0xf0, 0x05, 0x00


	//----- nvinfo : EIATTR_KPARAM_INFO
	.align		4
.L_1050:
        /*0028*/ 	.byte	0x04, 0x17
        /*002a*/ 	.short	(.L_1052 - .L_1051)
.L_1051:
        /*002c*/ 	.word	0x00000000
        /*0030*/ 	.short	0x0001
        /*0032*/ 	.short	0x0008
        /*0034*/ 	.byte	0x00, 0xf0, 0x61, 0x00


	//----- nvinfo : EIATTR_KPARAM_INFO
	.align		4
.L_1052:
        /*0038*/ 	.byte	0x04, 0x17
        /*003a*/ 	.short	(.L_1054 - .L_1053)
.L_1053:
        /*003c*/ 	.word	0x00000000
        /*0040*/ 	.short	0x0000
        /*0042*/ 	.short	0x0000
        /*0044*/ 	.byte	0x00, 0xf0, 0x21, 0x00


	//----- nvinfo : EIATTR_SPARSE_MMA_MASK
	.align		4
.L_1054:
        /*0048*/ 	.byte	0x03, 0x50
        /*004a*/ 	.short	0x0000


	//----- nvinfo : EIATTR_MAXREG_COUNT
	.align		4
        /*004c*/ 	.byte	0x03, 0x1b
        /*004e*/ 	.short	0x0040


	//----- nvinfo : EIATTR_NUM_BARRIERS
	.align		4
        /*0050*/ 	.byte	0x02, 0x4c
        /*0052*/ 	.byte	0x01
	.zero		1


	//----- nvinfo : EIATTR_MERCURY_ISA_VERSION
	.align		4
        /*0054*/ 	.byte	0x03, 0x5f
        /*0056*/ 	.short	0x0101


	//----- nvinfo : EIATTR_VRC_CTA_INIT_COUNT
	.align		4
        /*0058*/ 	.byte	0x02, 0x4a
	.zero		1
	.zero		1


	//----- nvinfo : EIATTR_EXIT_INSTR_OFFSETS
	.align		4
        /*005c*/ 	.byte	0x04, 0x1c
        /*005e*/ 	.short	(.L_1056 - .L_1055)


	//   ....[0]....
.L_1055:
        /*0060*/ 	.word	0x00000760


	//   ....[1]....
        /*0064*/ 	.word	0x00002fa0


	//----- nvinfo : EIATTR_MAX_THREADS
	.align		4
.L_1056:
        /*0068*/ 	.byte	0x04, 0x05
        /*006a*/ 	.short	(.L_1058 - .L_1057)
.L_1057:
        /*006c*/ 	.word	0x00000100
        /*0070*/ 	.word	0x00000001
        /*0074*/ 	.word	0x00000001


	//----- nvinfo : EIATTR_CRS_STACK_SIZE
	.align		4
.L_1058:
        /*0078*/ 	.byte	0x04, 0x1e
        /*007a*/ 	.short	(.L_1060 - .L_1059)
.L_1059:
        /*007c*/ 	.word	0x00000000


	//----- nvinfo : EIATTR_CBANK_PARAM_SIZE
	.align		4
.L_1060:
        /*0080*/ 	.byte	0x03, 0x19
        /*0082*/ 	.short	0x01d0


	//----- nvinfo : EIATTR_PARAM_CBANK
	.align		4
        /*0084*/ 	.byte	0x04, 0x0a
        /*0086*/ 	.short	(.L_1062 - .L_1061)
	.align		4
.L_1061:
        /*0088*/ 	.word	index@(.nv.constant0._ZN2at6native60_GLOBAL__N__fdc43544_27_DistributionRandomKernel_cu_f88cee4443distribution_elementwise_grid_stride_kernelImLi2EZZZNS0_9templates4cuda13random_kernelIPNS_17CUDAGeneratorImplEEEvRNS_18TensorIteratorBaseET_ENKUlvE_clEvENKUlvE8_clEvEUlP24curandStatePhilox4_32_10E_ZNS1_27distribution_nullary_kernelIbm10ulonglong2S7_SF_ZZZS5_IS7_EvS9_SA_ENKSB_clEvENKSC_clEvEUlmE_EEvS9_T2_RKT3_T4_EUlimE0_EEvlNS_15PhiloxCudaStateET1_SJ_)
        /*008c*/ 	.short	0x0380
        /*008e*/ 	.short	0x01d0


	//----- nvinfo : EIATTR_SW_WAR
	.align		4
.L_1062:
        /*0090*/ 	.byte	0x04, 0x36
        /*0092*/ 	.short	(.L_1064 - .L_1063)
.L_1063:
        /*0094*/ 	.word	0x00000008
.L_1064:


//--------------------- .nv.info._ZN2at6native60_GLOBAL__N__fdc43544_27_DistributionRandomKernel_cu_f88cee4443distribution_elementwise_grid_stride_kernelImLi2EZZZNS0_9templates4cuda13random_kernelIPNS_17CUDAGeneratorImplEEEvRNS_18TensorIteratorBaseET_ENKUlvE_clEvENKUlvE8_clEvEUlP24curandStatePhilox4_32_10E_ZNS1_27distribution_nullary_kernelIbm10ulonglong2S7_SF_ZZZS5_IS7_EvS9_SA_ENKSB_clEvENKSC_clEvEUlmE_EEvS9_T2_RKT3_T4_EUlimE_EEvlNS_15PhiloxCudaStateET1_SJ_ --------------------------
	.section	.nv.info._ZN2at6native60_GLOBAL__N__fdc43544_27_DistributionRandomKernel_cu_f88cee4443distribution_elementwise_grid_stride_kernelImLi2EZZZNS0_9templates4cuda13random_kernelIPNS_17CUDAGeneratorImplEEEvRNS_18TensorIteratorBaseET_ENKUlvE_clEvENKUlvE8_clEvEUlP24curandStatePhilox4_32_10E_ZNS1_27distribution_nullary_kernelIbm10ulonglong2S7_SF_ZZZS5_IS7_EvS9_SA_ENKSB_clEvENKSC_clEvEUlmE_EEvS9_T2_RKT3_T4_EUlimE_EEvlNS_15PhiloxCudaStateET1_SJ_,"",@"SHT_CUDA_INFO"
	.sectionflags	@""
	.align	4


	//----- nvinfo : EIATTR_CUDA_API_VERSION
	.align		4
        /*0000*/ 	.byte	0x04, 0x37
        /*0002*/ 	.short	(.L_1066 - .L_1065)
.L_1065:
        /*0004*/ 	.word	0x00000082


	//----- nvinfo : EIATTR_KPARAM_INFO
	.align		4
.L_1066:
        /*0008*/ 	.byte	0x04, 0x17
        /*000a*/ 	.short	(.L_1068 - .L_1067)
.L_1067:
        /*000c*/ 	.word	0x00000000
        /*0010*/ 	.short	0x0003
        /*0012*/ 	.short	0x0028
        /*0014*/ 	.byte	0x00, 0xf0, 0x41, 0x00


	//----- nvinfo : EIATTR_KPARAM_INFO
	.align		4
.L_1068:
        /*0018*/ 	.byte	0x04, 0x17
        /*001a*/ 	.short	(.L_1070 - .L_1069)
.L_1069:
        /*001c*/ 	.word	0x00000000
        /*0020*/ 	.short	0x0002
        /*0022*/ 	.short	0x0020
        /*0024*/ 	.byte	0x00, 0xf0, 0x05, 0x00


	//----- nvinfo : EIATTR_KPARAM_INFO
	.align		4
.L_1070:
        /*0028*/ 	.byte	0x04, 0x17
        /*002a*/ 	.short	(.L_1072 - .L_1071)
.L_1071:
        /*002c*/ 	.word	0x00000000
        /*0030*/ 	.short	0x0001
        /*0032*/ 	.short	0x0008
        /*0034*/ 	.byte	0x00, 0xf0, 0x61, 0x00


	//----- nvinfo : EIATTR_KPARAM_INFO
	.align		4
.L_1072:
        /*0038*/ 	.byte	0x04, 0x17
        /*003a*/ 	.short	(.L_1074 - .L_1073)
.L_1073:
        /*003c*/ 	.word	0x00000000
        /*0040*/ 	.short	0x0000
        /*0042*/ 	.short	0x0000
        /*0044*/ 	.byte	0x00, 0xf0, 0x21, 0x00


	//----- nvinfo : EIATTR_SPARSE_MMA_MASK
	.align		4
.L_1074:
        /*0048*/ 	.byte	0x03, 0x50
        /*004a*/ 	.short	0x0000


	//----- nvinfo : EIATTR_MAXREG_COUNT
	.align		4
        /*004c*/ 	.byte	0x03, 0x1b
        /*004e*/ 	.short	0x0040


	//----- nvinfo : EIATTR_NUM_BARRIERS
	.align		4
        /*0050*/ 	.byte	0x02, 0x4c
        /*0052*/ 	.byte	0x01
	.zero		1


	//----- nvinfo : EIATTR_MERCURY_ISA_VERSION
	.align		4
        /*0054*/ 	.byte	0x03, 0x5f
        /*0056*/ 	.short	0x0101


	//----- nvinfo : EIATTR_VRC_CTA_INIT_COUNT
	.align		4
        /*0058*/ 	.byte	0x02, 0x4a
	.zero		1
	.zero		1


	//----- nvinfo : EIATTR_EXIT_INSTR_OFFSETS
	.align		4
        /*005c*/ 	.byte	0x04, 0x1c
        /*005e*/ 	.short	(.L_1076 - .L_1075)


	//   ....[0]....
.L_1075:
        /*0060*/ 	.word	0x00000770


	//   ....[1]....
        /*0064*/ 	.word	0x00000df0


	//----- nvinfo : EIATTR_MAX_THREADS
	.align		4
.L_1076:
        /*0068*/ 	.byte	0x04, 0x05
        /*006a*/ 	.short	(.L_1078 - .L_1077)
.L_1077:
        /*006c*/ 	.word	0x00000100
        /*0070*/ 	.word	0x00000001
        /*0074*/ 	.word	0x00000001


	//----- nvinfo : EIATTR_CRS_STACK_SIZE
	.align		4
.L_1078:
        /*0078*/ 	.byte	0x04, 0x1e
        /*007a*/ 	.short	(.L_1080 - .L_1079)
.L_1079:
        /*007c*/ 	.word	0x00000000


	//----- nvinfo : EIATTR_CBANK_PARAM_SIZE
	.align		4
.L_1080:
        /*0080*/ 	.byte	0x03, 0x19
        /*0082*/ 	.short	0x0038


	//----- nvinfo : EIATTR_PARAM_CBANK
	.align		4
        /*0084*/ 	.byte	0x04, 0x0a
        /*0086*/ 	.short	(.L_1082 - .L_1081)
	.align		4
.L_1081:
        /*0088*/ 	.word	index@(.nv.constant0._ZN2at6native60_GLOBAL__N__fdc43544_27_DistributionRandomKernel_cu_f88cee4443distribution_elementwise_grid_stride_kernelImLi2EZZZNS0_9templates4cuda13random_kernelIPNS_17CUDAGeneratorImplEEEvRNS_18TensorIteratorBaseET_ENKUlvE_clEvENKUlvE8_clEvEUlP24curandStatePhilox4_32_10E_ZNS1_27distribution_nullary_kernelIbm10ulonglong2S7_SF_ZZZS5_IS7_EvS9_SA_ENKSB_clEvENKSC_clEvEUlmE_EEvS9_T2_RKT3_T4_EUlimE_EEvlNS_15PhiloxCudaStateET1_SJ_)
        /*008c*/ 	.short	0x0380
        /*008e*/ 	.short	0x0038


	//----- nvinfo : EIATTR_SW_WAR
	.align		4
.L_1082:
        /*0090*/ 	.byte	0x04, 0x36
        /*0092*/ 	.short	(.L_1084 - .L_1083)
.L_1083:
        /*0094*/ 	.word	0x00000008
.L_1084:


//--------------------- .nv.info._ZN2at6native60_GLOBAL__N__fdc43544_27_DistributionRandomKernel_cu_f88cee4443distribution_elementwise_grid_stride_kernelIjLi4EZZZNS0_9templates4cuda13random_kernelIPNS_17CUDAGeneratorImplEEEvRNS_18TensorIteratorBaseET_ENKUlvE_clEvENKUlvE7_clEvEUlP24curandStatePhilox4_32_10E0_ZNS1_27distribution_nullary_kernelIN3c108BFloat16Ej5uint4S7_SF_ZZZS5_IS7_EvS9_SA_ENKSB_clEvENKSC_clEvEUljE_EEvS9_T2_RKT3_T4_EUlijE0_EEvlNS_15PhiloxCudaStateET1_SL_ --------------------------
	.section	.nv.info._ZN2at6native60_GLOBAL__N__fdc43544_27_DistributionRandomKernel_cu_f88cee4443distribution_elementwise_grid_stride_kernelIjLi4EZZZNS0_9templates4cuda13random_kernelIPNS_17CUDAGeneratorImplEEEvRNS_18TensorIteratorBaseET_ENKUlvE_clEvENKUlvE7_clEvEUlP24curandStatePhilox4_32_10E0_ZNS1_27distribution_nullary_kernelIN3c108BFloat16Ej5uint4S7_SF_ZZZS5_IS7_EvS9_SA_ENKSB_clEvENKSC_clEvEUljE_EEvS9_T2_RKT3_T4_EUlijE0_EEvlNS_15PhiloxCudaStateET1_SL_,"",@"SHT_CUDA_INFO"
	.sectionflags	@""
	.align	4


	//----- nvinfo : EIATTR_CUDA_API_VERSION
	.align		4
        /*0000*/ 	.byte	0x04, 0x37
        /*0002*/ 	.short	(.L_1086 - .L_1085)
.L_1085:
        /*0004*/ 	.word	0x00000082


	//----- nvinfo : EIATTR_KPARAM_INFO
	.align		4
.L_1086:
        /*0008*/ 	.byte	0x04, 0x17
        /*000a*/ 	.short	(.L_1088 - .L_1087)
.L_1087:
        /*000c*/ 	.word	0x00000000
        /*0010*/ 	.short	0x0003
        /*0012*/ 	.short	0x0028
        /*0014*/ 	.byte	0x00, 0xf0, 0xa1, 0x06


	//----- nvinfo : EIATTR_KPARAM_INFO
	.align		4
.L_1088:
        /*0018*/ 	.byte	0x04, 0x17
        /*001a*/ 	.short	(.L_1090 - .L_1089)
.L_1089:
        /*001c*/ 	.word	0x00000000
        /*0020*/ 	.short	0x0002
        /*0022*/ 	.short	0x0020
        /*0024*/ 	.byte	0x00, 0xf0, 0x05, 0x00


	//----- nvinfo : EIATTR_KPARAM_INFO
	.align		4
.L_1090:
        /*0028*/ 	.byte	0x04, 0x17
        /*002a*/ 	.short	(.L_1092 - .L_1091)
.L_1091:
        /*002c*/ 	.word	0x00000000
        /*0030*/ 	.short	0x0001
        /*0032*/ 	.short	0x0008
        /*0034*/ 	.byte	0x00, 0xf0, 0x61, 0x00


	//----- nvinfo : EIATTR_KPARAM_INFO
	.align		4
.L_1092:
        /*0038*/ 	.byte	0x04, 0x17
        /*003a*/ 	.short	(.L_1094 - .L_1093)
.L_1093:
        /*003c*/ 	.word	0x00000000
        /*0040*/ 	.short	0x0000
        /*0042*/ 	.short	0x0000
        /*0044*/ 	.byte	0x00, 0xf0, 0x21, 0x00


	//----- nvinfo : EIATTR_SPARSE_MMA_MASK
	.align		4
.L_1094:
        /*0048*/ 	.byte	0x03, 0x50
        /*004a*/ 	.short	0x0000


	//----- nvinfo : EIATTR_MAXREG_COUNT
	.align		4
        /*004c*/ 	.byte	0x03, 0x1b
        /*004e*/ 	.short	0x0040


	//----- nvinfo : EIATTR_NUM_BARRIERS
	.align		4
        /*0050*/ 	.byte	0x02, 0x4c
        /*0052*/ 	.byte	0x01
	.zero		1


	//----- nvinfo : EIATTR_MERCURY_ISA_VERSION
	.align		4
        /*0054*/ 	.byte	0x03, 0x5f
        /*0056*/ 	.short	0x0101


	//----- nvinfo : EIATTR_VRC_CTA_INIT_COUNT
	.align		4
        /*0058*/ 	.byte	0x02, 0x4a
	.zero		1
	.zero		1


	//----- nvinfo : EIATTR_EXIT_INSTR_OFFSETS
	.align		4
        /*005c*/ 	.byte	0x04, 0x1c
        /*005e*/ 	.short	(.L_1096 - .L_1095)


	//   ....[0]....
.L_1095:
        /*0060*/ 	.word	0x000007b0


	//   ....[1]....
        /*0064*/ 	.word	0x000053f0


	//----- nvinfo : EIATTR_MAX_THREADS
	.align		4
.L_1096:
        /*0068*/ 	.byte	0x04, 0x05
        /*006a*/ 	.short	(.L_1098 - .L_1097)
.L_1097:
        /*006c*/ 	.word	0x00000100
        /*0070*/ 	.word	0x00000001
        /*0074*/ 	.word	0x00000001


	//----- nvinfo : EIATTR_CRS_STACK_SIZE
	.align		4
.L_1098:
        /*0078*/ 	.byte	0x04, 0x1e
        /*007a*/ 	.short	(.L_1100 - .L_1099)
.L_1099:
        /*007c*/ 	.word	0x00000000


	//----- nvinfo : EIATTR_CBANK_PARAM_SIZE
	.align		4
.L_1100:
        /*0080*/ 	.byte	0x03, 0x19
        /*0082*/ 	.short	0x01d0


	//----- nvinfo : EIATTR_PARAM_CBANK
	.align		4
        /*0084*/ 	.byte	0x04, 0x0a
        /*0086*/ 	.short	(.L_1102 - .L_1101)
	.align		4
.L_1101:
        /*0088*/ 	.word	index@(.nv.constant0._ZN2at6native60_GLOBAL__N__fdc43544_27_DistributionRandomKernel_cu_f88cee4443distribution_elementwise_grid_stride_kernelIjLi4EZZZNS0_9templates4cuda13random_kernelIPNS_17CUDAGeneratorImplEEEvRNS_18TensorIteratorBaseET_ENKUlvE_clEvENKUlvE7_clEvEUlP24curandStatePhilox4_32_10E0_ZNS1_27distribution_nullary_kernelIN3c108BFloat16Ej5uint4S7_SF_ZZZS5_IS7_EvS9_SA_ENKSB_clEvENKSC_clEvEUljE_EEvS9_T2_RKT3_T4_EUlijE0_EEvlNS_15PhiloxCudaStateET1_SL_)
        /*008c*/ 	.short	0x0380
        /*008e*/ 	.short	0x01d0


	//----- nvinfo : EIATTR_SW_WAR
	.align		4
.L_1102:
        /*0090*/ 	.byte	0x04, 0x36
        /*0092*/ 	.short	(.L_1104 - .L_1103)
.L_1103:
        /*0094*/ 	.word	0x00000008
.L_1104:


//--------------------- .nv.info._ZN2at6native60_GLOBAL__N__fdc43544_27_DistributionRandomKernel_cu_f88cee4443distribution_elementwise_grid_stride_kernelIjLi4EZZZNS0_9templates4cuda13random_kernelIPNS_17CUDAGeneratorImplEEEvRNS_18TensorIteratorBaseET_ENKUlvE_clEvENKUlvE7_clEvEUlP24curandStatePhilox4_32_10E0_ZNS1_27distribution_nullary_kernelIN3c108BFloat16Ej5uint4S7_SF_ZZZS5_IS7_EvS9_SA_ENKSB_clEvENKSC_clEvEUljE_EEvS9_T2_RKT3_T4_EUlijE_EEvlNS_15PhiloxCudaStateET1_SL_ --------------------------
	.section	.nv.info._ZN2at6native60_GLOBAL__N__fdc43544_27_DistributionRandomKernel_cu_f88cee4443distribution_elementwise_grid_stride_kernelIjLi4EZZZNS0_9templates4cuda13random_kernelIPNS_17CUDAGeneratorImplEEEvRNS_18TensorIteratorBaseET_ENKUlvE_clEvENKUlvE7_clEvEUlP24curandStatePhilox4_32_10E0_ZNS1_27distribution_nullary_kernelIN3c108BFloat16Ej5uint4S7_SF_ZZZS5_IS7_EvS9_SA_ENKSB_clEvENKSC_clEvEUljE_EEvS9_T2_RKT3_T4_EUlijE_EEvlNS_15PhiloxCudaStateET1_SL_,"",@"SHT_CUDA_INFO"
	.sectionflags	@""
	.align	4


	//----- nvinfo : EIATTR_CUDA_API_VERSION
	.align		4
        /*0000*/ 	.byte	0x04, 0x37
        /*0002*/ 	.short	(.L_1106 - .L_1105)
.L_1105:
        /*0004*/ 	.word	0x00000082


	//----- nvinfo : EIATTR_KPARAM_INFO
	.align		4
.L_1106:
        /*0008*/ 	.byte	0x04, 0x17
        /*000a*/ 	.short	(.L_1108 - .L_1107)
.L_1107:
        /*000c*/ 	.word	0x00000000
        /*0010*/ 	.short	0x0003
        /*0012*/ 	.short	0x0028
        /*0014*/ 	.byte	0x00, 0xf0, 0x41, 0x00


	//----- nvinfo : EIATTR_KPARAM_INFO
	.align		4
.L_1108:
        /*0018*/ 	.byte	0x04, 0x17
        /*001a*/ 	.short	(.L_1110 - .L_1109)
.L_1109:
        /*001c*/ 	.word	0x00000000
        /*0020*/ 	.short	0x0002
        /*0022*/ 	.short	0x0020
        /*0024*/ 	.byte	0x00, 0xf0, 0x05, 0x00


	//----- nvinfo : EIATTR_KPARAM_INFO
	.align		4
.L_1110:
        /*0028*/ 	.byte	0x04, 0x17
        /*002a*/ 	.short	(.L_1112 - .L_1111)
.L_1111:
        /*002c*/ 	.word	0x00000000
        /*0030*/ 	.short	0x0001
        /*0032*/ 	.short	0x0008
        /*0034*/ 	.byte	0x00, 0xf0, 0x61, 0x00


	//----- nvinfo : EIATTR_KPARAM_INFO
	.align		4
.L_1112:
        /*0038*/ 	.byte	0x04, 0x17
        /*003a*/ 	.short	(.L_1114 - .L_1113)
.L_1113:
        /*003c*/ 	.word	0x00000000
        /*0040*/ 	.short	0x0000
        /*0042*/ 	.short	0x0000
        /*0044*/ 	.byte	0x00, 0xf0, 0x21, 0x00


	//----- nvinfo : EIATTR_SPARSE_MMA_MASK
	.align		4
.L_1114:
        /*0048*/ 	.byte	0x03, 0x50
        /*004a*/ 	.short	0x0000


	//----- nvinfo : EIATTR_MAXREG_COUNT
	.align		4
        /*004c*/ 	.byte	0x03, 0x1b
        /*004e*/ 	.short	0x0040


	//----- nvinfo : EIATTR_NUM_BARRIERS
	.align		4
        /*0050*/ 	.byte	0x02, 0x4c
        /*0052*/ 	.byte	0x01
	.zero		1


	//----- nvinfo : EIATTR_MERCURY_ISA_VERSION
	.align		4
        /*0054*/ 	.byte	0x03, 0x5f
        /*0056*/ 	.short	0x0101


	//----- nvinfo : EIATTR_VRC_CTA_INIT_COUNT
	.align		4
        /*0058*/ 	.byte	0x02, 0x4a
	.zero		1
	.zero		1


	//----- nvinfo : EIATTR_EXIT_INSTR_OFFSETS
	.align		4
        /*005c*/ 	.byte	0x04, 0x1c
        /*005e*/ 	.short	(.L_1116 - .L_1115)


	//   ....[0]....
.L_1115:
        /*0060*/ 	.word	0x000007d0


	//   ....[1]....
        /*0064*/ 	.word	0x00001150


	//----- nvinfo : EIATTR_MAX_THREADS
	.align		4
.L_1116:
        /*0068*/ 	.byte	0x04, 0x05
        /*006a*/ 	.short	(.L_1118 - .L_1117)
.L_1117:
        /*006c*/ 	.word	0x00000100
        /*0070*/ 	.word	0x00000001
        /*0074*/ 	.word	0x00000001


	//----- nvinfo : EIATTR_CRS_STACK_SIZE
	.align		4
.L_1118:
        /*0078*/ 	.byte	0x04, 0x1e
        /*007a*/ 	.short	(.L_1120 - .L_1119)
.L_1119:
        /*007c*/ 	.word	0x00000000


	//----- nvinfo : EIATTR_CBANK_PARAM_SIZE
	.align		4
.L_1120:
        /*0080*/ 	.byte	0x03, 0x19
        /*0082*/ 	.short	0x0038


	//----- nvinfo : EIATTR_PARAM_CBANK
	.align		4
        /*0084*/ 	.byte	0x04, 0x0a
        /*0086*/ 	.short	(.L_1122 - .L_1121)
	.align		4
.L_1121:
        /*0088*/ 	.word	index@(.nv.constant0._ZN2at6native60_GLOBAL__N__fdc43544_27_DistributionRandomKernel_cu_f88cee4443distribution_elementwise_grid_stride_kernelIjLi4EZZZNS0_9templates4cuda13random_kernelIPNS_17CUDAGeneratorImplEEEvRNS_18TensorIteratorBaseET_ENKUlvE_clEvENKUlvE7_clEvEUlP24curandStatePhilox4_32_10E0_ZNS1_27distribution_nullary_kernelIN3c108BFloat16Ej5uint4S7_SF_ZZZS5_IS7_EvS9_SA_ENKSB_clEvENKSC_clEvEUljE_EEvS9_T2_RKT3_T4_EUlijE_EEvlNS_15PhiloxCudaStateET1_SL_)
        /*008c*/ 	.short	0x0380
        /*008e*/ 	.short	0x0038


	//----- nvinfo : EIATTR_SW_WAR
	.align		4
.L_1122:
        /*0090*/ 	.byte	0x04, 0x36
        /*0092*/ 	.short	(.L_1124 - .L_1123)
.L_1123:
        /*0094*/ 	.word	0x00000008
.L_1124:


//--------------------- .nv.info._ZN2at6native60_GLOBAL__N__fdc43544_27_DistributionRandomKernel_cu_f88cee4443distribution_elementwise_grid_stride_kernelImLi2EZZZNS0_9templates4cuda13random_kernelIPNS_17CUDAGeneratorImplEEEvRNS_18TensorIteratorBaseET_ENKUlvE_clEvENKUlvE7_clEvEUlP24curandStatePhilox4_32_10E_ZNS1_27distribution_nullary_kernelIN3c108BFloat16Em10ulonglong2S7_SF_ZZZS5_IS7_EvS9_SA_ENKSB_clEvENKSC_clEvEUlmE_EEvS9_T2_RKT3_T4_EUlimE0_EEvlNS_15PhiloxCudaStateET1_SL_ --------------------------
	.section	.nv.info._ZN2at6native60_GLOBAL__N__fdc43544_27_DistributionRandomKernel_cu_f88cee4443distribution_elementwise_grid_stride_kernelImLi2EZZZNS0_9templates4cuda13random_kernelIPNS_17CUDAGeneratorImplEEEvRNS_18TensorIteratorBaseET_ENKUlvE_clEvENKUlvE7_clEvEUlP24curandStatePhilox4_32_10E_ZNS1_27distribution_nullary_kernelIN3c108BFloat16Em10ulonglong2S7_SF_ZZZS5_IS7_EvS9_SA_ENKSB_clEvENKSC_clEvEUlmE_EEvS9_T2_RKT3_T4_EUlimE0_EEvlNS_15PhiloxCudaStateET1_SL_,"",@"SHT_CUDA_INFO"
	.sectionflags	@""
	.align	4


	//----- nvinfo : EIATTR_CUDA_API_VERSION
	.align		4
        /*0000*/ 	.byte	0x04, 0x37
        /*0002*/ 	.short	(.L_1126 - .L_1125)
.L_1125:
        /*0004*/ 	.word	0x00000082


	//----- nvinfo : EIATTR_KPARAM_INFO
	.align		4
.L_1126:
        /*0008*/ 	.byte	0x04, 0x17
        /*000a*/ 	.short	(.L_1128 - .L_1127)
.L_1127:
        /*000c*/ 	.word	0x00000000
        /*0010*/ 	.short	0x0003
        /*0012*/ 	.short	0x0028
        /*0014*/ 	.byte	0x00, 0xf0, 0xa1, 0x06


	//----- nvinfo : EIATTR_KPARAM_INFO
	.align		4
.L_1128:
        /*0018*/ 	.byte	0x04, 0x17
        /*001a*/ 	.short	(.L_1130 - .L_1129)
.L_1129:
        /*001c*/ 	.word	0x00000000
        /*0020*/ 	.short	0x0002
        /*0022*/ 	.short	0x0020
        /*0024*/ 	.byte	0x00, 0xf0, 0x05, 0x00


	//----- nvinfo : EIATTR_KPARAM_INFO
	.align		4
.L_1130:
        /*0028*/ 	.byte	0x04, 0x17
        /*002a*/ 	.short	(.L_1132 - .L_1131)
.L_1131:
        /*002c*/ 	.word	0x00000000
        /*0030*/ 	.short	0x0001
        /*0032*/ 	.short	0x0008
        /*0034*/ 	.byte	0x00, 0xf0, 0x61, 0x00


	//----- nvinfo : EIATTR_KPARAM_INFO
	.align		4
.L_1132:
        /*0038*/ 	.byte	0x04, 0x17
        /*003a*/ 	.short	(.L_1134 - .L_1133)
.L_1133:
        /*003c*/ 	.word	0x00000000
        /*0040*/ 	.short	0x0000
        /*0042*/ 	.short	0x0000
        /*0044*/ 	.byte	0x00, 0xf0, 0x21, 0x00


	//----- nvinfo : EIATTR_SPARSE_MMA_MASK
	.align		4
.L_1134:
        /*0048*/ 	.byte	0x03, 0x50
        /*004a*/ 	.short	0x0000


	//----- nvinfo : EIATTR_MAXREG_COUNT
	.align		4
        /*004c*/ 	.byte	0x03, 0x1b
        /*004e*/ 	.short	0x0040


	//----- nvinfo : EIATTR_NUM_BARRIERS
	.align		4
        /*0050*/ 	.byte	0x02, 0x4c
        /*0052*/ 	.byte	0x01
	.zero		1


	//----- nvinfo : EIATTR_MERCURY_ISA_VERSION
	.align		4
        /*0054*/ 	.byte	0x03, 0x5f
        /*0056*/ 	.short	0x0101


	//----- nvinfo : EIATTR_VRC_CTA_INIT_COUNT
	.align		4
        /*0058*/ 	.byte	0x02, 0x4a
	.zero		1
	.zero		1


	//----- nvinfo : EIATTR_EXIT_INSTR_OFFSETS
	.align		4
        /*005c*/ 	.byte	0x04, 0x1c
        /*005e*/ 	.short	(.L_1136 - .L_1135)


	//   ....[0]....
.L_1135:
        /*0060*/ 	.word	0x000007c0


	//   ....[1]....
        /*0064*/ 	.word	0x000034c0


	//----- nvinfo : EIATTR_MAX_THREADS
	.align		4
.L_1136:
        /*0068*/ 	.byte	0x04, 0x05
        /*006a*/ 	.short	(.L_1138 - .L_1137)
.L_1137:
        /*006c*/ 	.word	0x00000100
        /*0070*/ 	.word	0x00000001
        /*0074*/ 	.word	0x00000001


	//----- nvinfo : EIATTR_CRS_STACK_SIZE
	.align		4
.L_1138:
        /*0078*/ 	.byte	0x04, 0x1e
        /*007a*/ 	.short	(.L_1140 - .L_1139)
.L_1139:
        /*007c*/ 	.word	0x00000000


	//----- nvinfo : EIATTR_CBANK_PARAM_SIZE
	.align		4
.L_1140:
        /*0080*/ 	.byte	0x03, 0x19
        /*0082*/ 	.short	0x01d0


	//----- nvinfo : EIATTR_PARAM_CBANK
	.align		4
        /*0084*/ 	.byte	0x04, 0x0a
        /*0086*/ 	.short	(.L_1142 - .L_1141)
	.align		4
.L_1141:
        /*0088*/ 	.word	index@(.nv.constant0._ZN2at6native60_GLOBAL__N__fdc43544_27_DistributionRandomKernel_cu_f88cee4443distribution_elementwise_grid_stride_kernelImLi2EZZZNS0_9templates4cuda13random_kernelIPNS_17CUDAGeneratorImplEEEvRNS_18TensorIteratorBaseET_ENKUlvE_clEvENKUlvE7_clEvEUlP24curandStatePhilox4_32_10E_ZNS1_27distribution_nullary_kernelIN3c108BFloat16Em10ulonglong2S7_SF_ZZZS5_IS7_EvS9_SA_ENKSB_clEvENKSC_clEvEUlmE_EEvS9_T2_RKT3_T4_EUlimE0_EEvlNS_15PhiloxCudaStateET1_SL_)
        /*008c*/ 	.short	0x0380
        /*008e*/ 	.short	0x01d0


	//----- nvinfo : EIATTR_SW_WAR
	.align		4
.L_1142:
        /*0090*/ 	.byte	0x04, 0x36
        /*0092*/ 	.short	(.L_1144 - .L_1143)
.L_1143:
        /*0094*/ 	.word	0x00000008
.L_1144:


//--------------------- .nv.info._ZN2at6native60_GLOBAL__N__fdc43544_27_DistributionRandomKernel_cu_f88cee4443distribution_elementwise_grid_stride_kernelImLi2EZZZNS0_9templates4cuda13random_kernelIPNS_17CUDAGeneratorImplEEEvRNS_18TensorIteratorBaseET_ENKUlvE_clEvENKUlvE7_clEvEUlP24curandStatePhilox4_32_10E_ZNS1_27distribution_nullary_kernelIN3c108BFloat16Em10ulonglong2S7_SF_ZZZS5_IS7_EvS9_SA_ENKSB_clEvENKSC_clEvEUlmE_EEvS9_T2_RKT3_T4_EUlimE_EEvlNS_15PhiloxCudaStateET1_SL_ --------------------------
	.section	.nv.info._ZN2at6native60_GLOBAL__N__fdc43544_27_DistributionRandomKernel_cu_f88cee4443distribution_elementwise_grid_stride_kernelImLi2EZZZNS0_9templates4cuda13random_kernelIPNS_17CUDAGeneratorImplEEEvRNS_18TensorIteratorBaseET_ENKUlvE_clEvENKUlvE7_clEvEUlP24curandStatePhilox4_32_10E_ZNS1_27distribution_nullary_kernelIN3c108BFloat16Em10ulonglong2S7_SF_ZZZS5_IS7_EvS9_SA_ENKSB_clEvENKSC_clEvEUlmE_EEvS9_T2_RKT3_T4_EUlimE_EEvlNS_15PhiloxCudaStateET1_SL_,"",@"SHT_CUDA_INFO"
	.sectionflags	@""
	.align	4


	//----- nvinfo : EIATTR_CUDA_API_VERSION
	.align		4
        /*0000*/ 	.byte	0x04, 0x37
        /*0002*/ 	.short	(.L_1146 - .L_1145)
.L_1145:
        /*0004*/ 	.word	0x00000082


	//----- nvinfo : EIATTR_KPARAM_INFO
	.align		4
.L_1146:
        /*0008*/ 	.byte	0x04, 0x17
        /*000a*/ 	.short	(.L_1148 - .L_1147)
.L_1147:
        /*000c*/ 	.word	0x00000000
        /*0010*/ 	.short	0x0003
        /*0012*/ 	.short	0x0028
        /*0014*/ 	.byte	0x00, 0xf0, 0x41, 0x00


	//----- nvinfo : EIATTR_KPARAM_INFO
	.align		4
.L_1148:
        /*0018*/ 	.byte	0x04, 0x17
        /*001a*/ 	.short	(.L_1150 - .L_1149)
.L_1149:
        /*001c*/ 	.word	0x00000000
        /*0020*/ 	.short	0x0002
        /*0022*/ 	.short	0x0020
        /*0024*/ 	.byte	0x00, 0xf0, 0x05, 0x00


	//----- nvinfo : EIATTR_KPARAM_INFO
	.align		4
.L_1150:
        /*0028*/ 	.byte	0x04, 0x17
        /*002a*/ 	.short	(.L_1152 - .L_1151)
.L_1151:
        /*002c*/ 	.word	0x00000000
        /*0030*/ 	.short	0x0001
        /*0032*/ 	.short	0x0008
        /*0034*/ 	.byte	0x00, 0xf0, 0x61, 0x00


	//----- nvinfo : EIATTR_KPARAM_INFO
	.align		4
.L_1152:
        /*0038*/ 	.byte	0x04, 0x17
        /*003a*/ 	.short	(.L_1154 - .L_1153)
.L_1153:
        /*003c*/ 	.word	0x00000000
        /*0040*/ 	.short	0x0000
        /*0042*/ 	.short	0x0000
        /*0044*/ 	.byte	0x00, 0xf0, 0x21, 0x00


	//----- nvinfo : EIATTR_SPARSE_MMA_MASK
	.align		4
.L_1154:
        /*0048*/ 	.byte	0x03, 0x50
        /*004a*/ 	.short	0x0000


	//----- nvinfo : EIATTR_MAXREG_COUNT
	.align		4
        /*004c*/ 	.byte	0x03, 0x1b
        /*004e*/ 	.short	0x0040


	//----- nvinfo : EIATTR_NUM_BARRIERS
	.align		4
        /*0050*/ 	.byte	0x02, 0x4c
        /*0052*/ 	.byte	0x01
	.zero		1


	//----- nvinfo : EIATTR_MERCURY_ISA_VERSION
	.align		4
        /*0054*/ 	.byte	0x03, 0x5f
        /*0056*/ 	.short	0x0101


	//----- nvinfo : EIATTR_VRC_CTA_INIT_COUNT
	.align		4
        /*0058*/ 	.byte	0x02, 0x4a
	.zero		1
	.zero		1


	//----- nvinfo : EIATTR_EXIT_INSTR_OFFSETS
	.align		4
        /*005c*/ 	.byte	0x04, 0x1c
        /*005e*/ 	.short	(.L_1156 - .L_1155)


	//   ....[0]....
.L_1155:
        /*0060*/ 	.word	0x000007b0


	//   ....[1]....
        /*0064*/ 	.word	0x00001040


	//----- nvinfo : EIATTR_MAX_THREADS
	.align		4
.L_1156:
        /*0068*/ 	.byte	0x04, 0x05
        /*006a*/ 	.short	(.L_1158 - .L_1157)
.L_1157:
        /*006c*/ 	.word	0x00000100
        /*0070*/ 	.word	0x00000001
        /*0074*/ 	.word	0x00000001


	//----- nvinfo : EIATTR_CRS_STACK_SIZE
	.align		4
.L_1158:
        /*0078*/ 	.byte	0x04, 0x1e
        /*007a*/ 	.short	(.L_1160 - .L_1159)
.L_1159:
        /*007c*/ 	.word	0x00000000


	//----- nvinfo : EIATTR_CBANK_PARAM_SIZE
	.align		4
.L_1160:
        /*0080*/ 	.byte	0x03, 0x19
        /*0082*/ 	.short	0x0038


	//----- nvinfo : EIATTR_PARAM_CBANK
	.align		4
        /*0084*/ 	.byte	0x04, 0x0a
        /*0086*/ 	.short	(.L_1162 - .L_1161)
	.align		4
.L_1161:
        /*0088*/ 	.word	index@(.nv.constant0._ZN2at6native60_GLOBAL__N__fdc43544_27_DistributionRandomKernel_cu_f88cee4443distribution_elementwise_grid_stride_kernelImLi2EZZZNS0_9templates4cuda13random_kernelIPNS_17CUDAGeneratorImplEEEvRNS_18TensorIteratorBaseET_ENKUlvE_clEvENKUlvE7_clEvEUlP24curandStatePhilox4_32_10E_ZNS1_27distribution_nullary_kernelIN3c108BFloat16Em10ulonglong2S7_SF_ZZZS5_IS7_EvS9_SA_ENKSB_clEvENKSC_clEvEUlmE_EEvS9_T2_RKT3_T4_EUlimE_EEvlNS_15PhiloxCudaStateET1_SL_)
        /*008c*/ 	.short	0x0380
        /*008e*/ 	.short	0x0038


	//----- nvinfo : EIATTR_SW_WAR
	.align		4
.L_1162:
        /*0090*/ 	.byte	0x04, 0x36
        /*0092*/ 	.short	(.L_1164 - .L_1163)
.L_1163:
        /*0094*/ 	.word	0x00000008
.L_1164:


//--------------------- .nv.info._ZN2at6native60_GLOBAL__N__fdc43544_27_DistributionRandomKernel_cu_f88cee4443distribution_elementwise_grid_stride_kernelIjLi4EZZZNS0_9templates4cuda13random_kernelIPNS_17CUDAGeneratorImplEEEvRNS_18TensorIteratorBaseET_ENKUlvE_clEvENKUlvE6_clEvEUlP24curandStatePhilox4_32_10E0_ZNS1_27distribution_nullary_kernelIN3c104HalfEj5uint4S7_SF_ZZZS5_IS7_EvS9_SA_ENKSB_clEvENKSC_clEvEUljE_EEvS9_T2_RKT3_T4_EUlijE0_EEvlNS_15PhiloxCudaStateET1_SL_ --------------------------
	.section	.nv.info._ZN2at6native60_GLOBAL__N__fdc43544_27_DistributionRandomKernel_cu_f88cee4443distribution_elementwise_grid_stride_kernelIjLi4EZZZNS0_9templates4cuda13random_kernelIPNS_17CUDAGeneratorImplEEEvRNS_18TensorIteratorBaseET_ENKUlvE_clEvENKUlvE6_clEvEUlP24curandStatePhilox4_32_10E0_ZNS1_27distribution_nullary_kernelIN3c104HalfEj5uint4S7_SF_ZZZS5_IS7_EvS9_SA_ENKSB_clEvENKSC_clEvEUljE_EEvS9_T2_RKT3_T4_EUlijE0_EEvlNS_15PhiloxCudaStateET1_SL_,"",@"SHT_CUDA_INFO"
	.sectionflags	@""
	.align	4


	//----- nvinfo : EIATTR_CUDA_API_VERSION
	.align		4
        /*0000*/ 	.byte	0x04, 0x37
        /*0002*/ 	.short	(.L_1166 - .L_1165)
.L_1165:
        /*0004*/ 	.word	0x00000082


	//----- nvinfo : EIATTR_KPARAM_INFO
	.align		4
.L_1166:
        /*0008*/ 	.byte	0x04, 0x17
        /*000a*/ 	.short	(.L_1168 - .L_1167)
.L_1167:
        /*000c*/ 	.word	0x00000000
        /*0010*/ 	.short	0x0003
        /*0012*/ 	.short	0x0028
        /*0014*/ 	.byte	0x00, 0xf0, 0xa1, 0x06


	//----- nvinfo : EIATTR_KPARAM_INFO
	.align		4
.L_1168:
        /*0018*/ 	.byte	0x04, 0x17
        /*001a*/ 	.short	(.L_1170 - .L_1169)
.L_1169:
        /*001c*/ 	.word	0x00000000
        /*0020*/ 	.short	0x0002
        /*0022*/ 	.short	0x0020
        /*0024*/ 	.byte	0x00, 0xf0, 0x05, 0x00


	//----- nvinfo : EIATTR_KPARAM_INFO
	.align		4
.L_1170:
        /*0028*/ 	.byte	0x04, 0x17
        /*002a*/ 	.short	(.L_1172 - .L_1171)
.L_1171:
        /*002c*/ 	.word	0x00000000
        /*0030*/ 	.short	0x0001
        /*0032*/ 	.short	0x0008
        /*0034*/ 	.byte	0x00, 0xf0, 0x61, 0x00


	//----- nvinfo : EIATTR_KPARAM_INFO
	.align		4
.L_1172:
        /*0038*/ 	.byte	0x04, 0x17
        /*003a*/ 	.short	(.L_1174 - .L_1173)
.L_1173:
        /*003c*/ 	.word	0x00000000
        /*0040*/ 	.short	0x0000
        /*0042*/ 	.short	0x0000
        /*0044*/ 	.byte	0x00, 0xf0, 0x21, 0x00


	//----- nvinfo : EIATTR_SPARSE_MMA_MASK
	.align		4
.L_1174:
        /*0048*/ 	.byte	0x03, 0x50
        /*004a*/ 	.short	0x0000


	//----- nvinfo : EIATTR_MAXREG_COUNT
	.align		4
        /*004c*/ 	.byte	0x03, 0x1b
        /*004e*/ 	.short	0x0040


	//----- nvinfo : EIATTR_NUM_BARRIERS
	.align		4
        /*0050*/ 	.byte	0x02, 0x4c
        /*0052*/ 	.byte	0x01
	.zero		1


	//----- nvinfo : EIATTR_MERCURY_ISA_VERSION
	.align		4
        /*0054*/ 	.byte	0x03, 0x5f
        /*0056*/ 	.short	0x0101


	//----- nvinfo : EIATTR_VRC_CTA_INIT_COUNT
	.align		4
        /*0058*/ 	.byte	0x02, 0x4a
	.zero		1
	.zero		1


	//----- nvinfo : EIATTR_EXIT_INSTR_OFFSETS
	.align		4
        /*005c*/ 	.byte	0x04, 0x1c
        /*005e*/ 	.short	(.L_1176 - .L_1175)


	//   ....[0]....
.L_1175:
        /*0060*/ 	.word	0x000007b0


	//   ....[1]....
        /*0064*/ 	.word	0x000053f0


	//----- nvinfo : EIATTR_MAX_THREADS
	.align		4
.L_1176:
        /*0068*/ 	.byte	0x04, 0x05
        /*006a*/ 	.short	(.L_1178 - .L_1177)
.L_1177:
        /*006c*/ 	.word	0x00000100
        /*0070*/ 	.word	0x00000001
        /*0074*/ 	.word	0x00000001


	//----- nvinfo : EIATTR_CRS_STACK_SIZE
	.align		4
.L_1178:
        /*0078*/ 	.byte	0x04, 0x1e
        /*007a*/ 	.short	(.L_1180 - .L_1179)
.L_1179:
        /*007c*/ 	.word	0x00000000


	//----- nvinfo : EIATTR_CBANK_PARAM_SIZE
	.align		4
.L_1180:
        /*0080*/ 	.byte	0x03, 0x19
        /*0082*/ 	.short	0x01d0


	//----- nvinfo : EIATTR_PARAM_CBANK
	.align		4
        /*0084*/ 	.byte	0x04, 0x0a
        /*0086*/ 	.short	(.L_1182 - .L_1181)
	.align		4
.L_1181:
        /*0088*/ 	.word	index@(.nv.constant0._ZN2at6native60_GLOBAL__N__fdc43544_27_DistributionRandomKernel_cu_f88cee4443distribution_elementwise_grid_stride_kernelIjLi4EZZZNS0_9templates4cuda13random_kernelIPNS_17CUDAGeneratorImplEEEvRNS_18TensorIteratorBaseET_ENKUlvE_clEvENKUlvE6_clEvEUlP24curandStatePhilox4_32_10E0_ZNS1_27distribution_nullary_kernelIN3c104HalfEj5uint4S7_SF_ZZZS5_IS7_EvS9_SA_ENKSB_clEvENKSC_clEvEUljE_EEvS9_T2_RKT3_T4_EUlijE0_EEvlNS_15PhiloxCudaStateET1_SL_)
        /*008c*/ 	.short	0x0380
        /*008e*/ 	.short	0x01d0


	//----- nvinfo : EIATTR_SW_WAR
	.align		4
.L_1182:
        /*0090*/ 	.byte	0x04, 0x36
        /*0092*/ 	.short	(.L_1184 - .L_1183)
.L_1183:
        /*0094*/ 	.word	0x00000008
.L_1184:


//--------------------- .nv.info._ZN2at6native60_GLOBAL__N__fdc43544_27_DistributionRandomKernel_cu_f88cee4443distribution_elementwise_grid_stride_kernelIjLi4EZZZNS0_9templates4cuda13random_kernelIPNS_17CUDAGeneratorImplEEEvRNS_18TensorIteratorBaseET_ENKUlvE_clEvENKUlvE6_clEvEUlP24curandStatePhilox4_32_10E0_ZNS1_27distribution_nullary_kernelIN3c104HalfEj5uint4S7_SF_ZZZS5_IS7_EvS9_SA_ENKSB_clEvENKSC_clEvEUljE_EEvS9_T2_RKT3_T4_EUlijE_EEvlNS_15PhiloxCudaStateET1_SL_ --------------------------
	.section	.nv.info._ZN2at6native60_GLOBAL__N__fdc43544_27_DistributionRandomKernel_cu_f88cee4443distribution_elementwise_grid_stride_kernelIjLi4EZZZNS0_9templates4cuda13random_kernelIPNS_17CUDAGeneratorImplEEEvRNS_18TensorIteratorBaseET_ENKUlvE_clEvENKUlvE6_clEvEUlP24curandStatePhilox4_32_10E0_ZNS1_27distribution_nullary_kernelIN3c104HalfEj5uint4S7_SF_ZZZS5_IS7_EvS9_SA_ENKSB_clEvENKSC_clEvEUljE_EEvS9_T2_RKT3_T4_EUlijE_EEvlNS_15PhiloxCudaStateET1_SL_,"",@"SHT_CUDA_INFO"
	.sectionflags	@""
	.align	4


	//----- nvinfo : EIATTR_CUDA_API_VERSION
	.align		4
        /*0000*/ 	.byte	0x04, 0x37
        /*0002*/ 	.short	(.L_1186 - .L_1185)
.L_1185:
        /*0004*/ 	.word	0x00000082


	//----- nvinfo : EIATTR_KPARAM_INFO
	.align		4
.L_1186:
        /*0008*/ 	.byte	0x04, 0x17
        /*000a*/ 	.short	(.L_1188 - .L_1187)
.L_1187:
        /*000c*/ 	.word	0x00000000
        /*0010*/ 	.short	0x0003
        /*0012*/ 	.short	0x0028
        /*0014*/ 	.byte	0x00, 0xf0, 0x41, 0x00


	//----- nvinfo : EIATTR_KPARAM_INFO
	.align		4
.L_1188:
        /*0018*/ 	.byte	0x04, 0x17
        /*001a*/ 	.short	(.L_1190 - .L_1189)
.L_1189:
        /*001c*/ 	.word	0x00000000
        /*0020*/ 	.short	0x0002
        /*0022*/ 	.short	0x0020
        /*0024*/ 	.byte	0x00, 0xf0, 0x05, 0x00


	//----- nvinfo : EIATTR_KPARAM_INFO
	.align		4
.L_1190:
        /*0028*/ 	.byte	0x04, 0x17
        /*002a*/ 	.short	(.L_1192 - .L_1191)
.L_1191:
        /*002c*/ 	.word	0x00000000
        /*0030*/ 	.short	0x0001
        /*0032*/ 	.short	0x0008
        /*0034*/ 	.byte	0x00, 0xf0, 0x61, 0x00


	//----- nvinfo : EIATTR_KPARAM_INFO
	.align		4
.L_1192:
        /*0038*/ 	.byte	0x04, 0x17
        /*003a*/ 	.short	(.L_1194 - .L_1193)
.L_1193:
        /*003c*/ 	.word	0x00000000
        /*0040*/ 	.short	0x0000
        /*0042*/ 	.short	0x0000
        /*0044*/ 	.byte	0x00, 0xf0, 0x21, 0x00


	//----- nvinfo : EIATTR_SPARSE_MMA_MASK
	.align		4
.L_1194:
        /*0048*/ 	.byte	0x03, 0x50
        /*004a*/ 	.short	0x0000


	//----- nvinfo : EIATTR_MAXREG_COUNT
	.align		4
        /*004c*/ 	.byte	0x03, 0x1b
        /*004e*/ 	.short	0x0040


	//----- nvinfo : EIATTR_NUM_BARRIERS
	.align		4
        /*0050*/ 	.byte	0x02, 0x4c
        /*0052*/ 	.byte	0x01
	.zero		1


	//----- nvinfo : EIATTR_MERCURY_ISA_VERSION
	.align		4
        /*0054*/ 	.byte	0x03, 0x5f
        /*0056*/ 	.short	0x0101


	//----- nvinfo : EIATTR_VRC_CTA_INIT_COUNT
	.align		4
        /*0058*/ 	.byte	0x02, 0x4a
	.zero		1
	.zero		1


	//----- nvinfo : EIATTR_EXIT_INSTR_OFFSETS
	.align		4
        /*005c*/ 	.byte	0x04, 0x1c
        /*005e*/ 	.short	(.L_1196 - .L_1195)


	//   ....[0]....
.L_1195:
        /*0060*/ 	.word	0x000007d0


	//   ....[1]....
        /*0064*/ 	.word	0x00001150


	//----- nvinfo : EIATTR_MAX_THREADS
	.align		4
.L_1196:
        /*0068*/ 	.byte	0x04, 0x05
        /*006a*/ 	.short	(.L_1198 - .L_1197)
.L_1197:
        /*006c*/ 	.word	0x00000100
        /*0070*/ 	.word	0x00000001
        /*0074*/ 	.word	0x00000001


	//----- nvinfo : EIATTR_CRS_STACK_SIZE
	.align		4
.L_1198:
        /*0078*/ 	.byte	0x04, 0x1e
        /*007a*/ 	.short	(.L_1200 - .L_1199)
.L_1199:
        /*007c*/ 	.word	0x00000000


	//----- nvinfo : EIATTR_CBANK_PARAM_SIZE
	.align		4
.L_1200:
        /*0080*/ 	.byte	0x03, 0x19
        /*0082*/ 	.short	0x0038


	//----- nvinfo : EIATTR_PARAM_CBANK
	.align		4
        /*0084*/ 	.byte	0x04, 0x0a
        /*0086*/ 	.short	(.L_1202 - .L_1201)
	.align		4
.L_1201:
        /*0088*/ 	.word	index@(.nv.constant0._ZN2at6native60_GLOBAL__N__fdc43544_27_DistributionRandomKernel_cu_f88cee4443distribution_elementwise_grid_stride_kernelIjLi4EZZZNS0_9templates4cuda13random_kernelIPNS_17CUDAGeneratorImplEEEvRNS_18TensorIteratorBaseET_ENKUlvE_clEvENKUlvE6_clEvEUlP24curandStatePhilox4_32_10E0_ZNS1_27distribution_nullary_kernelIN3c104HalfEj5uint4S7_SF_ZZZS5_IS7_EvS9_SA_ENKSB_clEvENKSC_clEvEUljE_EEvS9_T2_RKT3_T4_EUlijE_EEvlNS_15PhiloxCudaStateET1_SL_)
        /*008c*/ 	.short	0x0380
        /*008e*/ 	.short	0x0038


	//----- nvinfo : EIATTR_SW_WAR
	.align		4
.L_1202:
        /*0090*/ 	.byte	0x04, 0x36
        /*0092*/ 	.short	(.L_1204 - .L_1203)
.L_1203:
        /*0094*/ 	.word	0x00000008
.L_1204:


//--------------------- .nv.info._ZN2at6native60_GLOBAL__N__fdc43544_27_DistributionRandomKernel_cu_f88cee4443distribution_elementwise_grid_stride_kernelImLi2EZZZNS0_9templates4cuda13random_kernelIPNS_17CUDAGeneratorImplEEEvRNS_18TensorIteratorBaseET_ENKUlvE_clEvENKUlvE6_clEvEUlP24curandStatePhilox4_32_10E_ZNS1_27distribution_nullary_kernelIN3c104HalfEm10ulonglong2S7_SF_ZZZS5_IS7_EvS9_SA_ENKSB_clEvENKSC_clEvEUlmE_EEvS9_T2_RKT3_T4_EUlimE0_EEvlNS_15PhiloxCudaStateET1_SL_ --------------------------
	.section	.nv.info._ZN2at6native60_GLOBAL__N__fdc43544_27_DistributionRandomKernel_cu_f88cee4443distribution_elementwise_grid_stride_kernelImLi2EZZZNS0_9templates4cuda13random_kernelIPNS_17CUDAGeneratorImplEEEvRNS_18TensorIteratorBaseET_ENKUlvE_clEvENKUlvE6_clEvEUlP24curandStatePhilox4_32_10E_ZNS1_27distribution_nullary_kernelIN3c104HalfEm10ulonglong2S7_SF_ZZZS5_IS7_EvS9_SA_ENKSB_clEvENKSC_clEvEUlmE_EEvS9_T2_RKT3_T4_EUlimE0_EEvlNS_15PhiloxCudaStateET1_SL_,"",@"SHT_CUDA_INFO"
	.sectionflags	@""
	.align	4


	//----- nvinfo : EIATTR_CUDA_API_VERSION
	.align		4
        /*0000*/ 	.byte	0x04, 0x37
        /*0002*/ 	.short	(.L_1206 - .L_1205)
.L_1205:
        /*0004*/ 	.word	0x00000082


	//----- nvinfo : EIATTR_KPARAM_INFO
	.align		4
.L_1206:
        /*0008*/ 	.byte	0x04, 0x17
        /*000a*/ 	.short	(.L_1208 - .L_1207)
.L_1207:
        /*000c*/ 	.word	0x00000000
        /*0010*/ 	.short	0x0003
        /*0012*/ 	.short	0x0028
        /*0014*/ 	.byte	0x00, 0xf0, 0xa1, 0x06


	//----- nvinfo : EIATTR_KPARAM_INFO
	.align		4
.L_1208:
        /*0018*/ 	.byte	0x04, 0x17
        /*001a*/ 	.short	(.L_1210 - .L_1209)
.L_1209:
        /*001c*/ 	.word	0x00000000
        /*0020*/ 	.short	0x0002
        /*0022*/ 	.short	0x0020
        /*0024*/ 	.byte	0x00, 0xf0, 0x05, 0x00


	//----- nvinfo : EIATTR_KPARAM_INFO
	.align		4
.L_1210:
        /*0028*/ 	.byte	0x04, 0x17
        /*002a*/ 	.short	(.L_1212 - .L_1211)
.L_1211:
        /*002c*/ 	.word	0x00000000
        /*0030*/ 	.short	0x0001
        /*0032*/ 	.short	0x0008
        /*0034*/ 	.byte	0x00, 0xf0, 0x61, 0x00


	//----- nvinfo : EIATTR_KPARAM_INFO
	.align		4
.L_1212:
        /*0038*/ 	.byte	0x04, 0x17
        /*003a*/ 	.short	(.L_1214 - .L_1213)
.L_1213:
        /*003c*/ 	.word	0x00000000
        /*0040*/ 	.short	0x0000
        /*0042*/ 	.short	0x0000
        /*0044*/ 	.byte	0x00, 0xf0, 0x21, 0x00


	//----- nvinfo : EIATTR_SPARSE_MMA_MASK
	.align		4
.L_1214:
        /*0048*/ 	.byte	0x03, 0x50
        /*004a*/ 	.short	0x0000


	//----- nvinfo : EIATTR_MAXREG_COUNT
	.align		4
        /*004c*/ 	.byte	0x03, 0x1b
        /*004e*/ 	.short	0x0040


	//----- nvinfo : EIATTR_NUM_BARRIERS
	.align		4
        /*0050*/ 	.byte	0x02, 0x4c
        /*0052*/ 	.byte	0x01
	.zero		1


	//----- nvinfo : EIATTR_MERCURY_ISA_VERSION
	.align		4
        /*0054*/ 	.byte	0x03, 0x5f
        /*0056*/ 	.short	0x0101


	//----- nvinfo : EIATTR_VRC_CTA_INIT_COUNT
	.align		4
        /*0058*/ 	.byte	0x02, 0x4a
	.zero		1
	.zero		1


	//----- nvinfo : EIATTR_EXIT_INSTR_OFFSETS
	.align		4
        /*005c*/ 	.byte	0x04, 0x1c
        /*005e*/ 	.short	(.L_1216 - .L_1215)


	//   ....[0]....
.L_1215:
        /*0060*/ 	.word	0x000007c0


	//   ....[1]....
        /*0064*/ 	.word	0x000034c0


	//----- nvinfo : EIATTR_MAX_THREADS
	.align		4
.L_1216:
        /*0068*/ 	.byte	0x04, 0x05
        /*006a*/ 	.short	(.L_1218 - .L_1217)
.L_1217:
        /*006c*/ 	.word	0x00000100
        /*0070*/ 	.word	0x00000001
        /*0074*/ 	.word	0x00000001


	//----- nvinfo : EIATTR_CRS_STACK_SIZE
	.align		4
.L_1218:
        /*0078*/ 	.byte	0x04, 0x1e
        /*007a*/ 	.short	(.L_1220 - .L_1219)
.L_1219:
        /*007c*/ 	.word	0x00000000


	//----- nvinfo : EIATTR_CBANK_PARAM_SIZE
	.align		4
.L_1220:
        /*0080*/ 	.byte	0x03, 0x19
        /*0082*/ 	.short	0x01d0


	//----- nvinfo : EIATTR_PARAM_CBANK
	.align		4
        /*0084*/ 	.byte	0x04, 0x0a
        /*0086*/ 	.short	(.L_1222 - .L_1221)
	.align		4
.L_1221:
        /*0088*/ 	.word	index@(.nv.constant0._ZN2at6native60_GLOBAL__N__fdc43544_27_DistributionRandomKernel_cu_f88cee4443distribution_elementwise_grid_stride_kernelImLi2EZZZNS0_9templates4cuda13random_kernelIPNS_17CUDAGeneratorImplEEEvRNS_18TensorIteratorBaseET_ENKUlvE_clEvENKUlvE6_clEvEUlP24curandStatePhilox4_32_10E_ZNS1_27distribution_nullary_kernelIN3c104HalfEm10ulonglong2S7_SF_ZZZS5_IS7_EvS9_SA_ENKSB_clEvENKSC_clEvEUlmE_EEvS9_T2_RKT3_T4_EUlimE0_EEvlNS_15PhiloxCudaStateET1_SL_)
        /*008c*/ 	.short	0x0380
        /*008e*/ 	.short	0x01d0


	//----- nvinfo : EIATTR_SW_WAR
	.align		4
.L_1222:
        /*0090*/ 	.byte	0x04, 0x36
        /*0092*/ 	.short	(.L_1224 - .L_1223)
.L_1223:
        /*0094*/ 	.word	0x00000008
.L_1224:


//--------------------- .nv.info._ZN2at6native60_GLOBAL__N__fdc43544_27_DistributionRandomKernel_cu_f88cee4443distribution_elementwise_grid_stride_kernelImLi2EZZZNS0_9templates4cuda13random_kernelIPNS_17CUDAGeneratorImplEEEvRNS_18TensorIteratorBaseET_ENKUlvE_clEvENKUlvE6_clEvEUlP24curandStatePhilox4_32_10E_ZNS1_27distribution_nullary_kernelIN3c104HalfEm10ulonglong2S7_SF_ZZZS5_IS7_EvS9_SA_ENKSB_clEvENKSC_clEvEUlmE_EEvS9_T2_RKT3_T4_EUlimE_EEvlNS_15PhiloxCudaStateET1_SL_ --------------------------
	.section	.nv.info._ZN2at6native60_GLOBAL__N__fdc43544_27_DistributionRandomKernel_cu_f88cee4443distribution_elementwise_grid_stride_kernelImLi2EZZZNS0_9templates4cuda13random_kernelIPNS_17CUDAGeneratorImplEEEvRNS_18TensorIteratorBaseET_ENKUlvE_clEvENKUlvE6_clEvEUlP24curandStatePhilox4_32_10E_ZNS1_27distribution_nullary_kernelIN3c104HalfEm10ulonglong2S7_SF_ZZZS5_IS7_EvS9_SA_ENKSB_clEvENKSC_clEvEUlmE_EEvS9_T2_RKT3_T4_EUlimE_EEvlNS_15PhiloxCudaStateET1_SL_,"",@"SHT_CUDA_INFO"
	.sectionflags	@""
	.align	4


	//----- nvinfo : EIATTR_CUDA_API_VERSION
	.align		4
        /*0000*/ 	.byte	0x04, 0x37
        /*0002*/ 	.short	(.L_1226 - .L_1225)
.L_1225:
        /*0004*/ 	.word	0x00000082


	//----- nvinfo : EIATTR_KPARAM_INFO
	.align		4
.L_1226:
        /*0008*/ 	.byte	0x04, 0x17
        /*000a*/ 	.short	(.L_1228 - .L_1227)
.L_1227:
        /*000c*/ 	.word	0x00000000
        /*0010*/ 	.short	0x0003
        /*0012*/ 	.short	0x0028
        /*0014*/ 	.byte	0x00, 0xf0, 0x41, 0x00


	//----- nvinfo : EIATTR_KPARAM_INFO
	.align		4
.L_1228:
        /*0018*/ 	.byte	0x04, 0x17
        /*001a*/ 	.short	(.L_1230 - .L_1229)
.L_1229:
        /*001c*/ 	.word	0x00000000
        /*0020*/ 	.short	0x0002
        /*0022*/ 	.short	0x0020
        /*0024*/ 	.byte	0x00, 0xf0, 0x05, 0x00


	//----- nvinfo : EIATTR_KPARAM_INFO
	.align		4
.L_1230:
        /*0028*/ 	.byte	0x04, 0x17
        /*002a*/ 	.short	(.L_1232 - .L_1231)
.L_1231:
        /*002c*/ 	.word	0x00000000
        /*0030*/ 	.short	0x0001
        /*0032*/ 	.short	0x0008
        /*0034*/ 	.byte	0x00, 0xf0, 0x61, 0x00


	//----- nvinfo : EIATTR_KPARAM_INFO
	.align		4
.L_1232:
        /*0038*/ 	.byte	0x04, 0x17
        /*003a*/ 	.short	(.L_1234 - .L_1233)
.L_1233:
        /*003c*/ 	.word	0x00000000
        /*0040*/ 	.short	0x0000
        /*0042*/ 	.short	0x0000
        /*0044*/ 	.byte	0x00, 0xf0, 0x21, 0x00


	//----- nvinfo : EIATTR_SPARSE_MMA_MASK
	.align		4
.L_1234:
        /*0048*/ 	.byte	0x03, 0x50
        /*004a*/ 	.short	0x0000


	//----- nvinfo : EIATTR_MAXREG_COUNT
	.align		4
        /*004c*/ 	.byte	0x03, 0x1b
        /*004e*/ 	.short	0x0040


	//----- nvinfo : EIATTR_NUM_BARRIERS
	.align		4
        /*0050*/ 	.byte	0x02, 0x4c
        /*0052*/ 	.byte	0x01
	.zero		1


	//----- nvinfo : EIATTR_MERCURY_ISA_VERSION
	.align		4
        /*0054*/ 	.byte	0x03, 0x5f
        /*0056*/ 	.short	0x0101


	//----- nvinfo : EIATTR_VRC_CTA_INIT_COUNT
	.align		4
        /*0058*/ 	.byte	0x02, 0x4a
	.zero		1
	.zero		1


	//----- nvinfo : EIATTR_EXIT_INSTR_OFFSETS
	.align		4
        /*005c*/ 	.byte	0x04, 0x1c
        /*005e*/ 	.short	(.L_1236 - .L_1235)


	//   ....[0]....
.L_1235:
        /*0060*/ 	.word	0x000007b0


	//   ....[1]....
        /*0064*/ 	.word	0x00001040


	//----- nvinfo : EIATTR_MAX_THREADS
	.align		4
.L_1236:
        /*0068*/ 	.byte	0x04, 0x05
        /*006a*/ 	.short	(.L_1238 - .L_1237)
.L_1237:
        /*006c*/ 	.word	0x00000100
        /*0070*/ 	.word	0x00000001
        /*0074*/ 	.word	0x00000001


	//----- nvinfo : EIATTR_CRS_STACK_SIZE
	.align		4
.L_1238:
        /*0078*/ 	.byte	0x04, 0x1e
        /*007a*/ 	.short	(.L_1240 - .L_1239)
.L_1239:
        /*007c*/ 	.word	0x00000000


	//----- nvinfo : EIATTR_CBANK_PARAM_SIZE
	.align		4
.L_1240:
        /*0080*/ 	.byte	0x03, 0x19
        /*0082*/ 	.short	0x0038


	//----- nvinfo : EIATTR_PARAM_CBANK
	.align		4
        /*0084*/ 	.byte	0x04, 0x0a
        /*0086*/ 	.short	(.L_1242 - .L_1241)
	.align		4
.L_1241:
        /*0088*/ 	.word	index@(.nv.constant0._ZN2at6native60_GLOBAL__N__fdc43544_27_DistributionRandomKernel_cu_f88cee4443distribution_elementwise_grid_stride_kernelImLi2EZZZNS0_9templates4cuda13random_kernelIPNS_17CUDAGeneratorImplEEEvRNS_18TensorIteratorBaseET_ENKUlvE_clEvENKUlvE6_clEvEUlP24curandStatePhilox4_32_10E_ZNS1_27distribution_nullary_kernelIN3c104HalfEm10ulonglong2S7_SF_ZZZS5_IS7_EvS9_SA_ENKSB_clEvENKSC_clEvEUlmE_EEvS9_T2_RKT3_T4_EUlimE_EEvlNS_15PhiloxCudaStateET1_SL_)
        /*008c*/ 	.short	0x0380
        /*008e*/ 	.short	0x0038


	//----- nvinfo : EIATTR_SW_WAR
	.align		4
.L_1242:
        /*0090*/ 	.byte	0x04, 0x36
        /*0092*/ 	.short	(.L_1244 - .L_1243)
.L_1243:
        /*0094*/ 	.word	0x00000008
.L_1244:


//--------------------- .nv.info._ZN2at6native60_GLOBAL__N__fdc43544_27_DistributionRandomKernel_cu_f88cee4443distribution_elementwise_grid_stride_kernelIjLi4EZZZNS0_9templates4cuda13random_kernelIPNS_17CUDAGeneratorImplEEEvRNS_18TensorIteratorBaseET_ENKUlvE_clEvENKUlvE5_clEvEUlP24curandStatePhilox4_32_10E0_ZNS1_27distribution_nullary_kernelIfj5uint4S7_SF_ZZZS5_IS7_EvS9_SA_ENKSB_clEvENKSC_clEvEUljE_EEvS9_T2_RKT3_T4_EUlijE0_EEvlNS_15PhiloxCudaStateET1_SJ_ --------------------------
	.section	.nv.info._ZN2at6native60_GLOBAL__N__fdc43544_27_DistributionRandomKernel_cu_f88cee4443distribution_elementwise_grid_stride_kernelIjLi4EZZZNS0_9templates4cuda13random_kernelIPNS_17CUDAGeneratorImplEEEvRNS_18TensorIteratorBaseET_ENKUlvE_clEvENKUlvE5_clEvEUlP24curandStatePhilox4_32_10E0_ZNS1_27distribution_nullary_kernelIfj5uint4S7_SF_ZZZS5_IS7_EvS9_SA_ENKSB_clEvENKSC_clEvEUljE_EEvS9_T2_RKT3_T4_EUlijE0_EEvlNS_15PhiloxCudaStateET1_SJ_,"",@"SHT_CUDA_INFO"
	.sectionflags	@""
	.align	4


	//----- nvinfo : EIATTR_CUDA_API_VERSION
	.align		4
        /*0000*/ 	.byte	0x04, 0x37
        /*0002*/ 	.short	(.L_1246 - .L_1245)
.L_1245:
        /*0004*/ 	.word	0x00000082


	//----- nvinfo : EIATTR_KPARAM_INFO
	.align		4
.L_1246:
        /*0008*/ 	.byte	0x04, 0x17
        /*000a*/ 	.short	(.L_1248 - .L_1247)
.L_1247:
        /*000c*/ 	.word	0x00000000
        /*0010*/ 	.short	0x0003
        /*0012*/ 	.short	0x0028
        /*0014*/ 	.byte	0x00, 0xf0, 0xa1, 0x06


	//----- nvinfo : EIATTR_KPARAM_INFO
	.align		4
.L_1248:
        /*0018*/ 	.byte	0x04, 0x17
        /*001a*/ 	.short	(.L_1250 - .L_1249)
.L_1249:
        /*001c*/ 	.word	0x00000000
        /*0020*/ 	.short	0x0002
        /*0022*/ 	.short	0x0020
        /*0024*/ 	.byte	0x00, 0xf0, 0x05, 0x00


	//----- nvinfo : EIATTR_KPARAM_INFO
	.align		4
.L_1250:
        /*0028*/ 	.byte	0x04, 0x17
        /*002a*/ 	.short	(.L_1252 - .L_1251)
.L_1251:
        /*002c*/ 	.word	0x00000000
        /*0030*/ 	.short	0x0001
        /*0032*/ 	.short	0x0008
        /*0034*/ 	.byte	0x00, 0xf0, 0x61, 0x00


	//----- nvinfo : EIATTR_KPARAM_INFO
	.align		4
.L_1252:
        /*0038*/ 	.byte	0x04, 0x17
        /*003a*/ 	.short	(.L_1254 - .L_1253)
.L_1253:
        /*003c*/ 	.word	0x00000000
        /*0040*/ 	.short	0x0000
        /*0042*/ 	.short	0x0000
        /*0044*/ 	.byte	0x00, 0xf0, 0x21, 0x00


	//----- nvinfo : EIATTR_SPARSE_MMA_MASK
	.align		4
.L_1254:
        /*0048*/ 	.byte	0x03, 0x50
        /*004a*/ 	.short	0x0000


	//----- nvinfo : EIATTR_MAXREG_COUNT
	.align		4
        /*004c*/ 	.byte	0x03, 0x1b
        /*004e*/ 	.short	0x0040


	//----- nvinfo : EIATTR_NUM_BARRIERS
	.align		4
        /*0050*/ 	.byte	0x02, 0x4c
        /*0052*/ 	.byte	0x01
	.zero		1


	//----- nvinfo : EIATTR_MERCURY_ISA_VERSION
	.align		4
        /*0054*/ 	.byte	0x03, 0x5f
        /*0056*/ 	.short	0x0101


	//----- nvinfo : EIATTR_VRC_CTA_INIT_COUNT
	.align		4
        /*0058*/ 	.byte	0x02, 0x4a
	.zero		1
	.zero		1


	//----- nvinfo : EIATTR_EXIT_INSTR_OFFSETS
	.align		4
        /*005c*/ 	.byte	0x04, 0x1c
        /*005e*/ 	.short	(.L_1256 - .L_1255)


	//   ....[0]....
.L_1255:
        /*0060*/ 	.word	0x000007b0


	//   ....[1]....
        /*0064*/ 	.word	0x00005370


	//----- nvinfo : EIATTR_MAX_THREADS
	.align		4
.L_1256:
        /*0068*/ 	.byte	0x04, 0x05
        /*006a*/ 	.short	(.L_1258 - .L_1257)
.L_1257:
        /*006c*/ 	.word	0x00000100
        /*0070*/ 	.word	0x00000001
        /*0074*/ 	.word	0x00000001


	//----- nvinfo : EIATTR_CRS_STACK_SIZE
	.align		4
.L_1258:
        /*0078*/ 	.byte	0x04, 0x1e
        /*007a*/ 	.short	(.L_1260 - .L_1259)
.L_1259:
        /*007c*/ 	.word	0x00000000


	//----- nvinfo : EIATTR_CBANK_PARAM_SIZE
	.align		4
.L_1260:
        /*0080*/ 	.byte	0x03, 0x19
        /*0082*/ 	.short	0x01d0


	//----- nvinfo : EIATTR_PARAM_CBANK
	.align		4
        /*0084*/ 	.byte	0x04, 0x0a
        /*0086*/ 	.short	(.L_1262 - .L_1261)
	.align		4
.L_1261:
        /*0088*/ 	.word	index@(.nv.constant0._ZN2at6native60_GLOBAL__N__fdc43544_27_DistributionRandomKernel_cu_f88cee4443distribution_elementwise_grid_stride_kernelIjLi4EZZZNS0_9templates4cuda13random_kernelIPNS_17CUDAGeneratorImplEEEvRNS_18TensorIteratorBaseET_ENKUlvE_clEvENKUlvE5_clEvEUlP24curandStatePhilox4_32_10E0_ZNS1_27distribution_nullary_kernelIfj5uint4S7_SF_ZZZS5_IS7_EvS9_SA_ENKSB_clEvENKSC_clEvEUljE_EEvS9_T2_RKT3_T4_EUlijE0_EEvlNS_15PhiloxCudaStateET1_SJ_)
        /*008c*/ 	.short	0x0380
        /*008e*/ 	.short	0x01d0


	//----- nvinfo : EIATTR_SW_WAR
	.align		4
.L_1262:
        /*0090*/ 	.byte	0x04, 0x36
        /*0092*/ 	.short	(.L_1264 - .L_1263)
.L_1263:
        /*0094*/ 	.word	0x00000008
.L_1264:


//--------------------- .nv.info._ZN2at6native60_GLOBAL__N__fdc43544_27_DistributionRandomKernel_cu_f88cee4443distribution_elementwise_grid_stride_kernelIjLi4EZZZNS0_9templates4cuda13random_kernelIPNS_17CUDAGeneratorImplEEEvRNS_18TensorIteratorBaseET_ENKUlvE_clEvENKUlvE5_clEvEUlP24curandStatePhilox4_32_10E0_ZNS1_27distribution_nullary_kernelIfj5uint4S7_SF_ZZZS5_IS7_EvS9_SA_ENKSB_clEvENKSC_clEvEUljE_EEvS9_T2_RKT3_T4_EUlijE_EEvlNS_15PhiloxCudaStateET1_SJ_ --------------------------
	.section	.nv.info._ZN2at6native60_GLOBAL__N__fdc43544_27_DistributionRandomKernel_cu_f88cee4443distribution_elementwise_grid_stride_kernelIjLi4EZZZNS0_9templates4cuda13random_kernelIPNS_17CUDAGeneratorImplEEEvRNS_18TensorIteratorBaseET_ENKUlvE_clEvENKUlvE5_clEvEUlP24curandStatePhilox4_32_10E0_ZNS1_27distribution_nullary_kernelIfj5uint4S7_SF_ZZZS5_IS7_EvS9_SA_ENKSB_clEvENKSC_clEvEUljE_EEvS9_T2_RKT3_T4_EUlijE_EEvlNS_15PhiloxCudaStateET1_SJ_,"",@"SHT_CUDA_INFO"
	.sectionflags	@""
	.align	4


	//----- nvinfo : EIATTR_CUDA_API_VERSION
	.align		4
        /*0000*/ 	.byte	0x04, 0x37
        /*0002*/ 	.short	(.L_1266 - .L_1265)
.L_1265:
        /*0004*/ 	.word	0x00000082


	//----- nvinfo : EIATTR_KPARAM_INFO
	.align		4
.L_1266:
        /*0008*/ 	.byte	0x04, 0x17
        /*000a*/ 	.short	(.L_1268 - .L_1267)
.L_1267:
        /*000c*/ 	.word	0x00000000
        /*0010*/ 	.short	0x0003
        /*0012*/ 	.short	0x0028
        /*0014*/ 	.byte	0x00, 0xf0, 0x41, 0x00


	//----- nvinfo : EIATTR_KPARAM_INFO
	.align		4
.L_1268:
        /*0018*/ 	.byte	0x04, 0x17
        /*001a*/ 	.short	(.L_1270 - .L_1269)
.L_1269:
        /*001c*/ 	.word	0x00000000
        /*0020*/ 	.short	0x0002
        /*0022*/ 	.short	0x0020
        /*0024*/ 	.byte	0x00, 0xf0, 0x05, 0x00


	//----- nvinfo : EIATTR_KPARAM_INFO
	.align		4
.L_1270:
        /*0028*/ 	.byte	0x04, 0x17
        /*002a*/ 	.short	(.L_1272 - .L_1271)
.L_1271:
        /*002c*/ 	.word	0x00000000
        /*0030*/ 	.short	0x0001
        /*0032*/ 	.short	0x0008
        /*0034*/ 	.byte	0x00, 0xf0, 0x61, 0x00


	//----- nvinfo : EIATTR_KPARAM_INFO
	.align		4
.L_1272:
        /*0038*/ 	.byte	0x04, 0x17
        /*003a*/ 	.short	(.L_1274 - .L_1273)
.L_1273:
        /*003c*/ 	.word	0x00000000
        /*0040*/ 	.short	0x0000
        /*0042*/ 	.short	0x0000
        /*0044*/ 	.byte	0x00, 0xf0, 0x21, 0x00


	//----- nvinfo : EIATTR_SPARSE_MMA_MASK
	.align		4
.L_1274:
        /*0048*/ 	.byte	0x03, 0x50
        /*004a*/ 	.short	0x0000


	//----- nvinfo : EIATTR_MAXREG_COUNT
	.align		4
        /*004c*/ 	.byte	0x03, 0x1b
        /*004e*/ 	.short	0x0040


	//----- nvinfo : EIATTR_NUM_BARRIERS
	.align		4
        /*0050*/ 	.byte	0x02, 0x4c
        /*0052*/ 	.byte	0x01
	.zero		1


	//----- nvinfo : EIATTR_MERCURY_ISA_VERSION
	.align		4
        /*0054*/ 	.byte	0x03, 0x5f
        /*0056*/ 	.short	0x0101


	//----- nvinfo : EIATTR_VRC_CTA_INIT_COUNT
	.align		4
        /*0058*/ 	.byte	0x02, 0x4a
	.zero		1
	.zero		1


	//----- nvinfo : EIATTR_EXIT_INSTR_OFFSETS
	.align		4
        /*005c*/ 	.byte	0x04, 0x1c
        /*005e*/ 	.short	(.L_1276 - .L_1275)


	//   ....[0]....
.L_1275:
        /*0060*/ 	.word	0x000007d0


	//   ....[1]....
        /*0064*/ 	.word	0x00001110


	//----- nvinfo : EIATTR_MAX_THREADS
	.align		4
.L_1276:
        /*0068*/ 	.byte	0x04, 0x05
        /*006a*/ 	.short	(.L_1278 - .L_1277)
.L_1277:
        /*006c*/ 	.word	0x00000100
        /*0070*/ 	.word	0x00000001
        /*0074*/ 	.word	0x00000001


	//----- nvinfo : EIATTR_CRS_STACK_SIZE
	.align		4
.L_1278:
        /*0078*/ 	.byte	0x04, 0x1e
        /*007a*/ 	.short	(.L_1280 - .L_1279)
.L_1279:
        /*007c*/ 	.word	0x00000000


	//----- nvinfo : EIATTR_CBANK_PARAM_SIZE
	.align		4
.L_1280:
        /*0080*/ 	.byte	0x03, 0x19
        /*0082*/ 	.short	0x0038


	//----- nvinfo : EIATTR_PARAM_CBANK
	.align		4
        /*0084*/ 	.byte	0x04, 0x0a
        /*0086*/ 	.short	(.L_1282 - .L_1281)
	.align		4
.L_1281:
        /*0088*/ 	.word	index@(.nv.constant0._ZN2at6native60_GLOBAL__N__fdc43544_27_DistributionRandomKernel_cu_f88cee4443distribution_elementwise_grid_stride_kernelIjLi4EZZZNS0_9templates4cuda13random_kernelIPNS_17CUDAGeneratorImplEEEvRNS_18TensorIteratorBaseET_ENKUlvE_clEvENKUlvE5_clEvEUlP24curandStatePhilox4_32_10E0_ZNS1_27distribution_nullary_kernelIfj5uint4S7_SF_ZZZS5_IS7_EvS9_SA_ENKSB_clEvENKSC_clEvEUljE_EEvS9_T2_RKT3_T4_EUlijE_EEvlNS_15PhiloxCudaStateET1_SJ_)
        /*008c*/ 	.short	0x0380
        /*008e*/ 	.short	0x0038


	//----- nvinfo : EIATTR_SW_WAR
	.align		4
.L_1282:
        /*0090*/ 	.byte	0x04, 0x36
        /*0092*/ 	.short	(.L_1284 - .L_1283)
.L_1283:
        /*0094*/ 	.word	0x00000008
.L_1284:


//--------------------- .nv.info._ZN2at6native60_GLOBAL__N__fdc43544_27_DistributionRandomKernel_cu_f88cee4443distribution_elementwise_grid_stride_kernelImLi2EZZZNS0_9templates4cuda13random_kernelIPNS_17CUDAGeneratorImplEEEvRNS_18TensorIteratorBaseET_ENKUlvE_clEvENKUlvE5_clEvEUlP24curandStatePhilox4_32_10E_ZNS1_27distribution_nullary_kernelIfm10ulonglong2S7_SF_ZZZS5_IS7_EvS9_SA_ENKSB_clEvENKSC_clEvEUlmE_EEvS9_T2_RKT3_T4_EUlimE0_EEvlNS_15PhiloxCudaStateET1_SJ_ --------------------------
	.section	.nv.info._ZN2at6native60_GLOBAL__N__fdc43544_27_DistributionRandomKernel_cu_f88cee4443distribution_elementwise_grid_stride_kernelImLi2EZZZNS0_9templates4cuda13random_kernelIPNS_17CUDAGeneratorImplEEEvRNS_18TensorIteratorBaseET_ENKUlvE_clEvENKUlvE5_clEvEUlP24curandStatePhilox4_32_10E_ZNS1_27distribution_nullary_kernelIfm10ulonglong2S7_SF_ZZZS5_IS7_EvS9_SA_ENKSB_clEvENKSC_clEvEUlmE_EEvS9_T2_RKT3_T4_EUlimE0_EEvlNS_15PhiloxCudaStateET1_SJ_,"",@"SHT_CUDA_INFO"
	.sectionflags	@""
	.align	4


	//----- nvinfo : EIATTR_CUDA_API_VERSION
	.align		4
        /*0000*/ 	.byte	0x04, 0x37
        /*0002*/ 	.short	(.L_1286 - .L_1285)
.L_1285:
        /*0004*/ 	.word	0x00000082


	//----- nvinfo : EIATTR_KPARAM_INFO
	.align		4
.L_1286:
        /*0008*/ 	.byte	0x04, 0x17
        /*000a*/ 	.short	(.L_1288 - .L_1287)
.L_1287:
        /*000c*/ 	.word	0x00000000
        /*0010*/ 	.short	0x0003
        /*0012*/ 	.short	0x0028
        /*0014*/ 	.byte	0x00, 0xf0, 0xa1, 0x06


	//----- nvinfo : EIATTR_KPARAM_INFO
	.align		4
.L_1288:
        /*0018*/ 	.byte	0x04, 0x17
        /*001a*/ 	.short	(.L_1290 - .L_1289)
.L_1289:
        /*001c*/ 	.word	0x00000000
        /*0020*/ 	.short	0x0002
        /*0022*/ 	.short	0x0020
        /*0024*/ 	.byte	0x00, 0xf0, 0x05, 0x00


	//----- nvinfo : EIATTR_KPARAM_INFO
	.align		4
.L_1290:
        /*0028*/ 	.byte	0x04, 0x17
        /*002a*/ 	.short	(.L_1292 - .L_1291)
.L_1291:
        /*002c*/ 	.word	0x00000000
        /*0030*/ 	.short	0x0001
        /*0032*/ 	.short	0x0008
        /*0034*/ 	.byte	0x00, 0xf0, 0x61, 0x00


	//----- nvinfo : EIATTR_KPARAM_INFO
	.align		4
.L_1292:
        /*0038*/ 	.byte	0x04, 0x17
        /*003a*/ 	.short	(.L_1294 - .L_1293)
.L_1293:
        /*003c*/ 	.word	0x00000000
        /*0040*/ 	.short	0x0000
        /*0042*/ 	.short	0x0000
        /*0044*/ 	.byte	0x00, 0xf0, 0x21, 0x00


	//----- nvinfo : EIATTR_SPARSE_MMA_MASK
	.align		4
.L_1294:
        /*0048*/ 	.byte	0x03, 0x50
        /*004a*/ 	.short	0x0000


	//----- nvinfo : EIATTR_MAXREG_COUNT
	.align		4
        /*004c*/ 	.byte	0x03, 0x1b
        /*004e*/ 	.short	0x0040


	//----- nvinfo : EIATTR_NUM_BARRIERS
	.align		4
        /*0050*/ 	.byte	0x02, 0x4c
        /*0052*/ 	.byte	0x01
	.zero		1


	//----- nvinfo : EIATTR_MERCURY_ISA_VERSION
	.align		4
        /*0054*/ 	.byte	0x03, 0x5f
        /*0056*/ 	.short	0x0101


	//----- nvinfo : EIATTR_VRC_CTA_INIT_COUNT
	.align		4
        /*0058*/ 	.byte	0x02, 0x4a
	.zero		1
	.zero		1


	//----- nvinfo : EIATTR_EXIT_INSTR_OFFSETS
	.align		4
        /*005c*/ 	.byte	0x04, 0x1c
        /*005e*/ 	.short	(.L_1296 - .L_1295)


	//   ....[0]....
.L_1295:
        /*0060*/ 	.word	0x000007c0


	//   ....[1]....
        /*0064*/ 	.word	0x00003480


	//----- nvinfo : EIATTR_MAX_THREADS
	.align		4
.L_1296:
        /*0068*/ 	.byte	0x04, 0x05
        /*006a*/ 	.short	(.L_1298 - .L_1297)
.L_1297:
        /*006c*/ 	.word	0x00000100
        /*0070*/ 	.word	0x00000001
        /*0074*/ 	.word	0x00000001


	//----- nvinfo : EIATTR_CRS_STACK_SIZE
	.align		4
.L_1298:
        /*0078*/ 	.byte	0x04, 0x1e
        /*007a*/ 	.short	(.L_1300 - .L_1299)
.L_1299:
        /*007c*/ 	.word	0x00000000


	//----- nvinfo : EIATTR_CBANK_PARAM_SIZE
	.align		4
.L_1300:
        /*0080*/ 	.byte	0x03, 0x19
        /*0082*/ 	.short	0x01d0


	//----- nvinfo : EIATTR_PARAM_CBANK
	.align		4
        /*0084*/ 	.byte	0x04, 0x0a
        /*0086*/ 	.short	(.L_1302 - .L_1301)
	.align		4
.L_1301:
        /*0088*/ 	.word	index@(.nv.constant0._ZN2at6native60_GLOBAL__N__fdc43544_27_DistributionRandomKernel_cu_f88cee4443distribution_elementwise_grid_stride_kernelImLi2EZZZNS0_9templates4cuda13random_kernelIPNS_17CUDAGeneratorImplEEEvRNS_18TensorIteratorBaseET_ENKUlvE_clEvENKUlvE5_clEvEUlP24curandStatePhilox4_32_10E_ZNS1_27distribution_nullary_kernelIfm10ulonglong2S7_SF_ZZZS5_IS7_EvS9_SA_ENKSB_clEvENKSC_clEvEUlmE_EEvS9_T2_RKT3_T4_EUlimE0_EEvlNS_15PhiloxCudaStateET1_SJ_)
        /*008c*/ 	.short	0x0380
        /*008e*/ 	.short	0x01d0


	//----- nvinfo : EIATTR_SW_WAR
	.align		4
.L_1302:
        /*0090*/ 	.byte	0x04, 0x36
        /*0092*/ 	.short	(.L_1304 - .L_1303)
.L_1303:
        /*0094*/ 	.word	0x00000008
.L_1304:


//--------------------- .nv.info._ZN2at6native60_GLOBAL__N__fdc43544_27_DistributionRandomKernel_cu_f88cee4443distribution_elementwise_grid_stride_kernelImLi2EZZZNS0_9templates4cuda13random_kernelIPNS_17CUDAGeneratorImplEEEvRNS_18TensorIteratorBaseET_ENKUlvE_clEvENKUlvE5_clEvEUlP24curandStatePhilox4_32_10E_ZNS1_27distribution_nullary_kernelIfm10ulonglong2S7_SF_ZZZS5_IS7_EvS9_SA_ENKSB_clEvENKSC_clEvEUlmE_EEvS9_T2_RKT3_T4_EUlimE_EEvlNS_15PhiloxCudaStateET1_SJ_ --------------------------
	.section	.nv.info._ZN2at6native60_GLOBAL__N__fdc43544_27_DistributionRandomKernel_cu_f88cee4443distribution_elementwise_grid_stride_kernelImLi2EZZZNS0_9templates4cuda13random_kernelIPNS_17CUDAGeneratorImplEEEvRNS_18TensorIteratorBaseET_ENKUlvE_clEvENKUlvE5_clEvEUlP24curandStatePhilox4_32_10E_ZNS1_27distribution_nullary_kernelIfm10ulonglong2S7_SF_ZZZS5_IS7_EvS9_SA_ENKSB_clEvENKSC_clEvEUlmE_EEvS9_T2_RKT3_T4_EUlimE_EEvlNS_15PhiloxCudaStateET1_SJ_,"",@"SHT_CUDA_INFO"
	.sectionflags	@""
	.align	4


	//----- nvinfo : EIATTR_CUDA_API_VERSION
	.align		4
        /*0000*/ 	.byte	0x04, 0x37
        /*0002*/ 	.short	(.L_1306 - .L_1305)
.L_1305:
        /*0004*/ 	.word	0x00000082


	//----- nvinfo : EIATTR_KPARAM_INFO
	.align		4
.L_1306:
        /*0008*/ 	.byte	0x04, 0x17
        /*000a*/ 	.short	(.L_1308 - .L_1307)
.L_1307:
        /*000c*/ 	.word	0x00000000
        /*0010*/ 	.short	0x0003
        /*0012*/ 	.short	0x0028
        /*0014*/ 	.byte	0x00, 0xf0, 0x41, 0x00


	//----- nvinfo : EIATTR_KPARAM_INFO
	.align		4
.L_1308:
        /*0018*/ 	.byte	0x04, 0x17
        /*001a*/ 	.short	(.L_1310 - .L_1309)
.L_1309:
        /*001c*/ 	.word	0x00000000
        /*0020*/ 	.short	0x0002
        /*0022*/ 	.short	0x0020
        /*0024*/ 	.byte	0x00, 0xf0, 0x05, 0x00


	//----- nvinfo : EIATTR_KPARAM_INFO
	.align		4
.L_1310:
        /*0028*/ 	.byte	0x04, 0x17
        /*002a*/ 	.short	(.L_1312 - .L_1311)
.L_1311:
        /*002c*/ 	.word	0x00000000
        /*0030*/ 	.short	0x0001
        /*0032*/ 	.short	0x0008
        /*0034*/ 	.byte	0x00, 0xf0, 0x61, 0x00


	//----- nvinfo : EIATTR_KPARAM_INFO
	.align		4
.L_1312:
        /*0038*/ 	.byte	0x04, 0x17
        /*003a*/ 	.short	(.L_1314 - .L_1313)
.L_1313:
        /*003c*/ 	.word	0x00000000
        /*0040*/ 	.short	0x0000
        /*0042*/ 	.short	0x0000
        /*0044*/ 	.byte	0x00, 0xf0, 0x21, 0x00


	//----- nvinfo : EIATTR_SPARSE_MMA_MASK
	.align		4
.L_1314:
        /*0048*/ 	.byte	0x03, 0x50
        /*004a*/ 	.short	0x0000


	//----- nvinfo : EIATTR_MAXREG_COUNT
	.align		4
        /*004c*/ 	.byte	0x03, 0x1b
        /*004e*/ 	.short	0x0040


	//----- nvinfo : EIATTR_NUM_BARRIERS
	.align		4
        /*0050*/ 	.byte	0x02, 0x4c
        /*0052*/ 	.byte	0x01
	.zero		1


	//----- nvinfo : EIATTR_MERCURY_ISA_VERSION
	.align		4
        /*0054*/ 	.byte	0x03, 0x5f
        /*0056*/ 	.short	0x0101


	//----- nvinfo : EIATTR_VRC_CTA_INIT_COUNT
	.align		4
        /*0058*/ 	.byte	0x02, 0x4a
	.zero		1
	.zero		1


	//----- nvinfo : EIATTR_EXIT_INSTR_OFFSETS
	.align		4
        /*005c*/ 	.byte	0x04, 0x1c
        /*005e*/ 	.short	(.L_1316 - .L_1315)


	//   ....[0]....
.L_1315:
        /*0060*/ 	.word	0x000007b0


	//   ....[1]....
        /*0064*/ 	.word	0x00001020


	//----- nvinfo : EIATTR_MAX_THREADS
	.align		4
.L_1316:
        /*0068*/ 	.byte	0x04, 0x05
        /*006a*/ 	.short	(.L_1318 - .L_1317)
.L_1317:
        /*006c*/ 	.word	0x00000100
        /*0070*/ 	.word	0x00000001
        /*0074*/ 	.word	0x00000001


	//----- nvinfo : EIATTR_CRS_STACK_SIZE
	.align		4
.L_1318:
        /*0078*/ 	.byte	0x04, 0x1e
        /*007a*/ 	.short	(.L_1320 - .L_1319)
.L_1319:
        /*007c*/ 	.word	0x00000000


	//----- nvinfo : EIATTR_CBANK_PARAM_SIZE
	.align		4
.L_1320:
        /*0080*/ 	.byte	0x03, 0x19
        /*0082*/ 	.short	0x0038


	//----- nvinfo : EIATTR_PARAM_CBANK
	.align		4
        /*0084*/ 	.byte	0x04, 0x0a
        /*0086*/ 	.short	(.L_1322 - .L_1321)
	.align		4
.L_1321:
        /*0088*/ 	.word	index@(.nv.constant0._ZN2at6native60_GLOBAL__N__fdc43544_27_DistributionRandomKernel_cu_f88cee4443distribution_elementwise_grid_stride_kernelImLi2EZZZNS0_9templates4cuda13random_kernelIPNS_17CUDAGeneratorImplEEEvRNS_18TensorIteratorBaseET_ENKUlvE_clEvENKUlvE5_clEvEUlP24curandStatePhilox4_32_10E_ZNS1_27distribution_nullary_kernelIfm10ulonglong2S7_SF_ZZZS5_IS7_EvS9_SA_ENKSB_clEvENKSC_clEvEUlmE_EEvS9_T2_RKT3_T4_EUlimE_EEvlNS_15PhiloxCudaStateET1_SJ_)
        /*008c*/ 	.short	0x0380
        /*008e*/ 	.short	0x0038


	//----- nvinfo : EIATTR_SW_WAR
	.align		4
.L_1322:
        /*0090*/ 	.byte	0x04, 0x36
        /*0092*/ 	.short	(.L_1324 - .L_1323)
.L_1323:
        /*0094*/ 	.word	0x00000008
.L_1324:


//--------------------- .nv.info._ZN2at6native60_GLOBAL__N__fdc43544_27_DistributionRandomKernel_cu_f88cee4443distribution_elementwise_grid_stride_kernelIjLi4EZZZNS0_9templates4cuda13random_kernelIPNS_17CUDAGeneratorImplEEEvRNS_18TensorIteratorBaseET_ENKUlvE_clEvENKUlvE4_clEvEUlP24curandStatePhilox4_32_10E0_ZNS1_27distribution_nullary_kernelIdj5uint4S7_SF_ZZZS5_IS7_EvS9_SA_ENKSB_clEvENKSC_clEvEUljE_EEvS9_T2_RKT3_T4_EUlijE0_EEvlNS_15PhiloxCudaStateET1_SJ_ --------------------------
	.section	.nv.info._ZN2at6native60_GLOBAL__N__fdc43544_27_DistributionRandomKernel_cu_f88cee4443distribution_elementwise_grid_stride_kernelIjLi4EZZZNS0_9templates4cuda13random_kernelIPNS_17CUDAGeneratorImplEEEvRNS_18TensorIteratorBaseET_ENKUlvE_clEvENKUlvE4_clEvEUlP24curandStatePhilox4_32_10E0_ZNS1_27distribution_nullary_kernelIdj5uint4S7_SF_ZZZS5_IS7_EvS9_SA_ENKSB_clEvENKSC_clEvEUljE_EEvS9_T2_RKT3_T4_EUlijE0_EEvlNS_15PhiloxCudaStateET1_SJ_,"",@"SHT_CUDA_INFO"
	.sectionflags	@""
	.align	4


	//----- nvinfo : EIATTR_CUDA_API_VERSION
	.align		4
        /*0000*/ 	.byte	0x04, 0x37
        /*0002*/ 	.short	(.L_1326 - .L_1325)
.L_1325:
        /*0004*/ 	.word	0x00000082


	//----- nvinfo : EIATTR_KPARAM_INFO
	.align		4
.L_1326:
        /*0008*/ 	.byte	0x04, 0x17
        /*000a*/ 	.short	(.L_1328 - .L_1327)
.L_1327:
        /*000c*/ 	.word	0x00000000
        /*0010*/ 	.short	0x0003
        /*0012*/ 	.short	0x0028
        /*0014*/ 	.byte	0x00, 0xf0, 0xa1, 0x06


	//----- nvinfo : EIATTR_KPARAM_INFO
	.align		4
.L_1328:
        /*0018*/ 	.byte	0x04, 0x17
        /*001a*/ 	.short	(.L_1330 - .L_1329)
.L_1329:
        /*001c*/ 	.word	0x00000000
        /*0020*/ 	.short	0x0002
        /*0022*/ 	.short	0x0020
        /*0024*/ 	.byte	0x00, 0xf0, 0x05, 0x00


	//----- nvinfo : EIATTR_KPARAM_INFO
	.align		4
.L_1330:
        /*0028*/ 	.byte	0x04, 0x17
        /*002a*/ 	.short	(.L_1332 - .L_1331)
.L_1331:
        /*002c*/ 	.word	0x00000000
        /*0030*/ 	.short	0x0001
        /*0032*/ 	.short	0x0008
        /*0034*/ 	.byte	0x00, 0xf0, 0x61, 0x00


	//----- nvinfo : EIATTR_KPARAM_INFO
	.align		4
.L_1332:
        /*0038*/ 	.byte	0x04, 0x17
        /*003a*/ 	.short	(.L_1334 - .L_1333)
.L_1333:
        /*003c*/ 	.word	0x00000000
        /*0040*/ 	.short	0x0000
        /*0042*/ 	.short	0x0000
        /*0044*/ 	.byte	0x00, 0xf0, 0x21, 0x00


	//----- nvinfo : EIATTR_SPARSE_MMA_MASK
	.align		4
.L_1334:
        /*0048*/ 	.byte	0x03, 0x50
        /*004a*/ 	.short	0x0000


	//----- nvinfo : EIATTR_MAXREG_COUNT
	.align		4
        /*004c*/ 	.byte	0x03, 0x1b
        /*004e*/ 	.short	0x0040


	//----- nvinfo : EIATTR_NUM_BARRIERS
	.align		4
        /*0050*/ 	.byte	0x02, 0x4c
        /*0052*/ 	.byte	0x01
	.zero		1


	//----- nvinfo : EIATTR_MERCURY_ISA_VERSION
	.align		4
        /*0054*/ 	.byte	0x03, 0x5f
        /*0056*/ 	.short	0x0101


	//----- nvinfo : EIATTR_VRC_CTA_INIT_COUNT
	.align		4
        /*0058*/ 	.byte	0x02, 0x4a
	.zero		1
	.zero		1


	//----- nvinfo : EIATTR_EXIT_INSTR_OFFSETS
	.align		4
        /*005c*/ 	.byte	0x04, 0x1c
        /*005e*/ 	.short	(.L_1336 - .L_1335)


	//   ....[0]....
.L_1335:
        /*0060*/ 	.word	0x000007a0


	//   ....[1]....
        /*0064*/ 	.word	0x000051d0


	//----- nvinfo : EIATTR_MAX_THREADS
	.align		4
.L_1336:
        /*0068*/ 	.byte	0x04, 0x05
        /*006a*/ 	.short	(.L_1338 - .L_1337)
.L_1337:
        /*006c*/ 	.word	0x00000100
        /*0070*/ 	.word	0x00000001
        /*0074*/ 	.word	0x00000001


	//----- nvinfo : EIATTR_CRS_STACK_SIZE
	.align		4
.L_1338:
        /*0078*/ 	.byte	0x04, 0x1e
        /*007a*/ 	.short	(.L_1340 - .L_1339)
.L_1339:
        /*007c*/ 	.word	0x00000000


	//----- nvinfo : EIATTR_CBANK_PARAM_SIZE
	.align		4
.L_1340:
        /*0080*/ 	.byte	0x03, 0x19
        /*0082*/ 	.short	0x01d0


	//----- nvinfo : EIATTR_PARAM_CBANK
	.align		4
        /*0084*/ 	.byte	0x04, 0x0a
        /*0086*/ 	.short	(.L_1342 - .L_1341)
	.align		4
.L_1341:
        /*0088*/ 	.word	index@(.nv.constant0._ZN2at6native60_GLOBAL__N__fdc43544_27_DistributionRandomKernel_cu_f88cee4443distribution_elementwise_grid_stride_kernelIjLi4EZZZNS0_9templates4cuda13random_kernelIPNS_17CUDAGeneratorImplEEEvRNS_18TensorIteratorBaseET_ENKUlvE_clEvENKUlvE4_clEvEUlP24curandStatePhilox4_32_10E0_ZNS1_27distribution_nullary_kernelIdj5uint4S7_SF_ZZZS5_IS7_EvS9_SA_ENKSB_clEvENKSC_clEvEUljE_EEvS9_T2_RKT3_T4_EUlijE0_EEvlNS_15PhiloxCudaStateET1_SJ_)
        /*008c*/ 	.short	0x0380
        /*008e*/ 	.short	0x01d0


	//----- nvinfo : EIATTR_SW_WAR
	.align		4
.L_1342:
        /*0090*/ 	.byte	0x04, 0x36
        /*0092*/ 	.short	(.L_1344 - .L_1343)
.L_1343:
        /*0094*/ 	.word	0x00000008
.L_1344:


//--------------------- .nv.info._ZN2at6native60_GLOBAL__N__fdc43544_27_DistributionRandomKernel_cu_f88cee4443distribution_elementwise_grid_stride_kernelIjLi4EZZZNS0_9templates4cuda13random_kernelIPNS_17CUDAGeneratorImplEEEvRNS_18TensorIteratorBaseET_ENKUlvE_clEvENKUlvE4_clEvEUlP24curandStatePhilox4_32_10E0_ZNS1_27distribution_nullary_kernelIdj5uint4S7_SF_ZZZS5_IS7_EvS9_SA_ENKSB_clEvENKSC_clEvEUljE_EEvS9_T2_RKT3_T4_EUlijE_EEvlNS_15PhiloxCudaStateET1_SJ_ --------------------------
	.section	.nv.info._ZN2at6native60_GLOBAL__N__fdc43544_27_DistributionRandomKernel_cu_f88cee4443distribution_elementwise_grid_stride_kernelIjLi4EZZZNS0_9templates4cuda13random_kernelIPNS_17CUDAGeneratorImplEEEvRNS_18TensorIteratorBaseET_ENKUlvE_clEvENKUlvE4_clEvEUlP24curandStatePhilox4_32_10E0_ZNS1_27distribution_nullary_kernelIdj5uint4S7_SF_ZZZS5_IS7_EvS9_SA_ENKSB_clEvENKSC_clEvEUljE_EEvS9_T2_RKT3_T4_EUlijE_EEvlNS_15PhiloxCudaStateET1_SJ_,"",@"SHT_CUDA_INFO"
	.sectionflags	@""
	.align	4


	//----- nvinfo : EIATTR_CUDA_API_VERSION
	.align		4
        /*0000*/ 	.byte	0x04, 0x37
        /*0002*/ 	.short	(.L_1346 - .L_1345)
.L_1345:
        /*0004*/ 	.word	0x00000082


	//----- nvinfo : EIATTR_KPARAM_INFO
	.align		4
.L_1346:
        /*0008*/ 	.byte	0x04, 0x17
        /*000a*/ 	.short	(.L_1348 - .L_1347)
.L_1347:
        /*000c*/ 	.word	0x00000000
        /*0010*/ 	.short	0x0003
        /*0012*/ 	.short	0x0028
        /*0014*/ 	.byte	0x00, 0xf0, 0x41, 0x00


	//----- nvinfo : EIATTR_KPARAM_INFO
	.align		4
.L_1348:
        /*0018*/ 	.byte	0x04, 0x17
        /*001a*/ 	.short	(.L_1350 - .L_1349)
.L_1349:
        /*001c*/ 	.word	0x00000000
        /*0020*/ 	.short	0x0002
        /*0022*/ 	.short	0x0020
        /*0024*/ 	.byte	0x00, 0xf0, 0x05, 0x00


	//----- nvinfo : EIATTR_KPARAM_INFO
	.align		4
.L_1350:
        /*0028*/ 	.byte	0x04, 0x17
        /*002a*/ 	.short	(.L_1352 - .L_1351)
.L_1351:
        /*002c*/ 	.word	0x00000000
        /*0030*/ 	.short	0x0001
        /*0032*/ 	.short	0x0008
        /*0034*/ 	.byte	0x00, 0xf0, 0x61, 0x00


	//----- nvinfo : EIATTR_KPARAM_INFO
	.align		4
.L_1352:
        /*0038*/ 	.byte	0x04, 0x17
        /*003a*/ 	.short	(.L_1354 - .L_1353)
.L_1353:
        /*003c*/ 	.word	0x00000000
        /*0040*/ 	.short	0x0000
        /*0042*/ 	.short	0x0000
        /*0044*/ 	.byte	0x00, 0xf0, 0x21, 0x00


	//----- nvinfo : EIATTR_SPARSE_MMA_MASK
	.align		4
.L_1354:
        /*0048*/ 	.byte	0x03, 0x50
        /*004a*/ 	.short	0x0000


	//----- nvinfo : EIATTR_MAXREG_COUNT
	.align		4
        /*004c*/ 	.byte	0x03, 0x1b
        /*004e*/ 	.short	0x0040


	//----- nvinfo : EIATTR_NUM_BARRIERS
	.align		4
        /*0050*/ 	.byte	0x02, 0x4c
        /*0052*/ 	.byte	0x01
	.zero		1


	//----- nvinfo : EIATTR_MERCURY_ISA_VERSION
	.align		4
        /*0054*/ 	.byte	0x03, 0x5f
        /*0056*/ 	.short	0x0101


	//----- nvinfo : EIATTR_VRC_CTA_INIT_COUNT
	.align		4
        /*0058*/ 	.byte	0x02, 0x4a
	.zero		1
	.zero		1


	//----- nvinfo : EIATTR_EXIT_INSTR_OFFSETS
	.align		4
        /*005c*/ 	.byte	0x04, 0x1c
        /*005e*/ 	.short	(.L_1356 - .L_1355)


	//   ....[0]....
.L_1355:
        /*0060*/ 	.word	0x000007c0


	//   ....[1]....
        /*0064*/ 	.word	0x00001000


	//----- nvinfo : EIATTR_MAX_THREADS
	.align		4
.L_1356:
        /*0068*/ 	.byte	0x04, 0x05
        /*006a*/ 	.short	(.L_1358 - .L_1357)
.L_1357:
        /*006c*/ 	.word	0x00000100
        /*0070*/ 	.word	0x00000001
        /*0074*/ 	.word	0x00000001


	//----- nvinfo : EIATTR_CRS_STACK_SIZE
	.align		4
.L_1358:
        /*0078*/ 	.byte	0x04, 0x1e
        /*007a*/ 	.short	(.L_1360 - .L_1359)
.L_1359:
        /*007c*/ 	.word	0x00000000


	//----- nvinfo : EIATTR_CBANK_PARAM_SIZE
	.align		4
.L_1360:
        /*0080*/ 	.byte	0x03, 0x19
        /*0082*/ 	.short	0x0038


	//----- nvinfo : EIATTR_PARAM_CBANK
	.align		4
        /*0084*/ 	.byte	0x04, 0x0a
        /*0086*/ 	.short	(.L_1362 - .L_1361)
	.align		4
.L_1361:
        /*0088*/ 	.word	index@(.nv.constant0._ZN2at6native60_GLOBAL__N__fdc43544_27_DistributionRandomKernel_cu_f88cee4443distribution_elementwise_grid_stride_kernelIjLi4EZZZNS0_9templates4cuda13random_kernelIPNS_17CUDAGeneratorImplEEEvRNS_18TensorIteratorBaseET_ENKUlvE_clEvENKUlvE4_clEvEUlP24curandStatePhilox4_32_10E0_ZNS1_27distribution_nullary_kernelIdj5uint4S7_SF_ZZZS5_IS7_EvS9_SA_ENKSB_clEvENKSC_clEvEUljE_EEvS9_T2_RKT3_T4_EUlijE_EEvlNS_15PhiloxCudaStateET1_SJ_)
        /*008c*/ 	.short	0x0380
        /*008e*/ 	.short	0x0038


	//----- nvinfo : EIATTR_SW_WAR
	.align		4
.L_1362:
        /*0090*/ 	.byte	0x04, 0x36
        /*0092*/ 	.short	(.L_1364 - .L_1363)
.L_1363:
        /*0094*/ 	.word	0x00000008
.L_1364:


//--------------------- .nv.info._ZN2at6native60_GLOBAL__N__fdc43544_27_DistributionRandomKernel_cu_f88cee4443distribution_elementwise_grid_stride_kernelImLi2EZZZNS0_9templates4cuda13random_kernelIPNS_17CUDAGeneratorImplEEEvRNS_18TensorIteratorBaseET_ENKUlvE_clEvENKUlvE4_clEvEUlP24curandStatePhilox4_32_10E_ZNS1_27distribution_nullary_kernelIdm10ulonglong2S7_SF_ZZZS5_IS7_EvS9_SA_ENKSB_clEvENKSC_clEvEUlmE_EEvS9_T2_RKT3_T4_EUlimE0_EEvlNS_15PhiloxCudaStateET1_SJ_ --------------------------
	.section	.nv.info._ZN2at6native60_GLOBAL__N__fdc43544_27_DistributionRandomKernel_cu_f88cee4443distribution_elementwise_grid_stride_kernelImLi2EZZZNS0_9templates4cuda13random_kernelIPNS_17CUDAGeneratorImplEEEvRNS_18TensorIteratorBaseET_ENKUlvE_clEvENKUlvE4_clEvEUlP24curandStatePhilox4_32_10E_ZNS1_27distribution_nullary_kernelIdm10ulonglong2S7_SF_ZZZS5_IS7_EvS9_SA_ENKSB_clEvENKSC_clEvEUlmE_EEvS9_T2_RKT3_T4_EUlimE0_EEvlNS_15PhiloxCudaStateET1_SJ_,"",@"SHT_CUDA_INFO"
	.sectionflags	@""
	.align	4


	//----- nvinfo : EIATTR_CUDA_API_VERSION
	.align		4
        /*0000*/ 	.byte	0x04, 0x37
        /*0002*/ 	.short	(.L_1366 - .L_1365)
.L_1365:
        /*0004*/ 	.word	0x00000082


	//----- nvinfo : EIATTR_KPARAM_INFO
	.align		4
.L_1366:
        /*0008*/ 	.byte	0x04, 0x17
        /*000a*/ 	.short	(.L_1368 - .L_1367)
.L_1367:
        /*000c*/ 	.word	0x00000000
        /*0010*/ 	.short	0x0003
        /*0012*/ 	.short	0x0028
        /*0014*/ 	.byte	0x00, 0xf0, 0xa1, 0x06


	//----- nvinfo : EIATTR_KPARAM_INFO
	.align		4
.L_1368:
        /*0018*/ 	.byte	0x04, 0x17
        /*001a*/ 	.short	(.L_1370 - .L_1369)
.L_1369:
        /*001c*/ 	.word	0x00000000
        /*0020*/ 	.short	0x0002
        /*0022*/ 	.short	0x0020
        /*0024*/ 	.byte	0x00, 0xf0, 0x05, 0x00


	//----- nvinfo : EIATTR_KPARAM_INFO
	.align		4
.L_1370:
        /*0028*/ 	.byte	0x04, 0x17
        /*002a*/ 	.short	(.L_1372 - .L_1371)
.L_1371:
        /*002c*/ 	.word	0x00000000
        /*0030*/ 	.short	0x0001
        /*0032*/ 	.short	0x0008
        /*0034*/ 	.byte	0x00, 0xf0, 0x61, 0x00


	//----- nvinfo : EIATTR_KPARAM_INFO
	.align		4
.L_1372:
        /*0038*/ 	.byte	0x04, 0x17
        /*003a*/ 	.short	(.L_1374 - .L_1373)
.L_1373:
        /*003c*/ 	.word	0x00000000
        /*0040*/ 	.short	0x0000
        /*0042*/ 	.short	0x0000
        /*0044*/ 	.byte	0x00, 0xf0, 0x21, 0x00


	//----- nvinfo : EIATTR_SPARSE_MMA_MASK
	.align		4
.L_1374:
        /*0048*/ 	.byte	0x03, 0x50
        /*004a*/ 	.short	0x0000


	//----- nvinfo : EIATTR_MAXREG_COUNT
	.align		4
        /*004c*/ 	.byte	0x03, 0x1b
        /*004e*/ 	.short	0x0040


	//----- nvinfo : EIATTR_NUM_BARRIERS
	.align		4
        /*0050*/ 	.byte	0x02, 0x4c
        /*0052*/ 	.byte	0x01
	.zero		1


	//----- nvinfo : EIATTR_MERCURY_ISA_VERSION
	.align		4
        /*0054*/ 	.byte	0x03, 0x5f
        /*0056*/ 	.short	0x0101


	//----- nvinfo : EIATTR_VRC_CTA_INIT_COUNT
	.align		4
        /*0058*/ 	.byte	0x02, 0x4a
	.zero		1
	.zero		1


	//----- nvinfo : EIATTR_EXIT_INSTR_OFFSETS
	.align		4
        /*005c*/ 	.byte	0x04, 0x1c
        /*005e*/ 	.short	(.L_1376 - .L_1375)


	//   ....[0]....
.L_1375:
        /*0060*/ 	.word	0x000007c0


	//   ....[1]....
        /*0064*/ 	.word	0x00003400


	//----- nvinfo : EIATTR_MAX_THREADS
	.align		4
.L_1376:
        /*0068*/ 	.byte	0x04, 0x05
        /*006a*/ 	.short	(.L_1378 - .L_1377)
.L_1377:
        /*006c*/ 	.word	0x00000100
        /*0070*/ 	.word	0x00000001
        /*0074*/ 	.word	0x00000001


	//----- nvinfo : EIATTR_CRS_STACK_SIZE
	.align		4
.L_1378:
        /*0078*/ 	.byte	0x04, 0x1e
        /*007a*/ 	.short	(.L_1380 - .L_1379)
.L_1379:
        /*007c*/ 	.word	0x00000000


	//----- nvinfo : EIATTR_CBANK_PARAM_SIZE
	.align		4
.L_1380:
        /*0080*/ 	.byte	0x03, 0x19
        /*0082*/ 	.short	0x01d0


	//----- nvinfo : EIATTR_PARAM_CBANK
	.align		4
        /*0084*/ 	.byte	0x04, 0x0a
        /*0086*/ 	.short	(.L_1382 - .L_1381)
	.align		4
.L_1381:
        /*0088*/ 	.word	index@(.nv.constant0._ZN2at6native60_GLOBAL__N__fdc43544_27_DistributionRandomKernel_cu_f88cee4443distribution_elementwise_grid_stride_kernelImLi2EZZZNS0_9templates4cuda13random_kernelIPNS_17CUDAGeneratorImplEEEvRNS_18TensorIteratorBaseET_ENKUlvE_clEvENKUlvE4_clEvEUlP24curandStatePhilox4_32_10E_ZNS1_27distribution_nullary_kernelIdm10ulonglong2S7_SF_ZZZS5_IS7_EvS9_SA_ENKSB_clEvENKSC_clEvEUlmE_EEvS9_T2_RKT3_T4_EUlimE0_EEvlNS_15PhiloxCudaStateET1_SJ_)
        /*008c*/ 	.short	0x0380
        /*008e*/ 	.short	0x01d0


	//----- nvinfo : EIATTR_SW_WAR
	.align		4
.L_1382:
        /*0090*/ 	.byte	0x04, 0x36
        /*0092*/ 	.short	(.L_1384 - .L_1383)
.L_1383:
        /*0094*/ 	.word	0x00000008
.L_1384:


//--------------------- .nv.info._ZN2at6native60_GLOBAL__N__fdc43544_27_DistributionRandomKernel_cu_f88cee4443distribution_elementwise_grid_stride_kernelImLi2EZZZNS0_9templates4cuda13random_kernelIPNS_17CUDAGeneratorImplEEEvRNS_18TensorIteratorBaseET_ENKUlvE_clEvENKUlvE4_clEvEUlP24curandStatePhilox4_32_10E_ZNS1_27distribution_nullary_kernelIdm10ulonglong2S7_SF_ZZZS5_IS7_EvS9_SA_ENKSB_clEvENKSC_clEvEUlmE_EEvS9_T2_RKT3_T4_EUlimE_EEvlNS_15PhiloxCudaStateET1_SJ_ --------------------------
	.section	.nv.info._ZN2at6native60_GLOBAL__N__fdc43544_27_DistributionRandomKernel_cu_f88cee4443distribution_elementwise_grid_stride_kernelImLi2EZZZNS0_9templates4cuda13random_kernelIPNS_17CUDAGeneratorImplEEEvRNS_18TensorIteratorBaseET_ENKUlvE_clEvENKUlvE4_clEvEUlP24curandStatePhilox4_32_10E_ZNS1_27distribution_nullary_kernelIdm10ulonglong2S7_SF_ZZZS5_IS7_EvS9_SA_ENKSB_clEvENKSC_clEvEUlmE_EEvS9_T2_RKT3_T4_EUlimE_EEvlNS_15PhiloxCudaStateET1_SJ_,"",@"SHT_CUDA_INFO"
	.sectionflags	@""
	.align	4


	//----- nvinfo : EIATTR_CUDA_API_VERSION
	.align		4
        /*0000*/ 	.byte	0x04, 0x37
        /*0002*/ 	.short	(.L_1386 - .L_1385)
.L_1385:
        /*0004*/ 	.word	0x00000082


	//----- nvinfo : EIATTR_KPARAM_INFO
	.align		4
.L_1386:
        /*0008*/ 	.byte	0x04, 0x17
        /*000a*/ 	.short	(.L_1388 - .L_1387)
.L_1387:
        /*000c*/ 	.word	0x00000000
        /*0010*/ 	.short	0x0003
        /*0012*/ 	.short	0x0028
        /*0014*/ 	.byte	0x00, 0xf0, 0x41, 0x00


	//----- nvinfo : EIATTR_KPARAM_INFO
	.align		4
.L_1388:
        /*0018*/ 	.byte	0x04, 0x17
        /*001a*/ 	.short	(.L_1390 - .L_1389)
.L_1389:
        /*001c*/ 	.word	0x00000000
        /*0020*/ 	.short	0x0002
        /*0022*/ 	.short	0x0020
        /*0024*/ 	.byte	0x00, 0xf0, 0x05, 0x00


	//----- nvinfo : EIATTR_KPARAM_INFO
	.align		4
.L_1390:
        /*0028*/ 	.byte	0x04, 0x17
        /*002a*/ 	.short	(.L_1392 - .L_1391)
.L_1391:
        /*002c*/ 	.word	0x00000000
        /*0030*/ 	.short	0x0001
        /*0032*/ 	.short	0x0008
        /*0034*/ 	.byte	0x00, 0xf0, 0x61, 0x00


	//----- nvinfo : EIATTR_KPARAM_INFO
	.align		4
.L_1392:
        /*0038*/ 	.byte	0x04, 0x17
        /*003a*/ 	.short	(.L_1394 - .L_1393)
.L_1393:
        /*003c*/ 	.word	0x00000000
        /*0040*/ 	.short	0x0000
        /*0042*/ 	.short	0x0000
        /*0044*/ 	.byte	0x00, 0xf0, 0x21, 0x00


	//----- nvinfo : EIATTR_SPARSE_MMA_MASK
	.align		4
.L_1394:
        /*0048*/ 	.byte	0x03, 0x50
        /*004a*/ 	.short	0x0000


	//----- nvinfo : EIATTR_MAXREG_COUNT
	.align		4
        /*004c*/ 	.byte	0x03, 0x1b
        /*004e*/ 	.short	0x0040


	//----- nvinfo : EIATTR_NUM_BARRIERS
	.align		4
        /*0050*/ 	.byte	0x02, 0x4c
        /*0052*/ 	.byte	0x01
	.zero		1


	//----- nvinfo : EIATTR_MERCURY_ISA_VERSION
	.align		4
        /*0054*/ 	.byte	0x03, 0x5f
        /*0056*/ 	.short	0x0101


	//----- nvinfo : EIATTR_VRC_CTA_INIT_COUNT
	.align		4
        /*0058*/ 	.byte	0x02, 0x4a
	.zero		1
	.zero		1


	//----- nvinfo : EIATTR_EXIT_INSTR_OFFSETS
	.align		4
        /*005c*/ 	.byte	0x04, 0x1c
        /*005e*/ 	.short	(.L_1396 - .L_1395)


	//   ....[0]....
.L_1395:
        /*0060*/ 	.word	0x000007b0


	//   ....[1]....
        /*0064*/ 	.word	0x00001000


	//----- nvinfo : EIATTR_MAX_THREADS
	.align		4
.L_1396:
        /*0068*/ 	.byte	0x04, 0x05
        /*006a*/ 	.short	(.L_1398 - .L_1397)
.L_1397:
        /*006c*/ 	.word	0x00000100
        /*0070*/ 	.word	0x00000001
        /*0074*/ 	.word	0x00000001


	//----- nvinfo : EIATTR_CRS_STACK_SIZE
	.align		4
.L_1398:
        /*0078*/ 	.byte	0x04, 0x1e
        /*007a*/ 	.short	(.L_1400 - .L_1399)
.L_1399:
        /*007c*/ 	.word	0x00000000


	//----- nvinfo : EIATTR_CBANK_PARAM_SIZE
	.align		4
.L_1400:
        /*0080*/ 	.byte	0x03, 0x19
        /*0082*/ 	.short	0x0038


	//----- nvinfo : EIATTR_PARAM_CBANK
	.align		4
        /*0084*/ 	.byte	0x04, 0x0a
        /*0086*/ 	.short	(.L_1402 - .L_1401)
	.align		4
.L_1401:
        /*0088*/ 	.word	index@(.nv.constant0._ZN2at6native60_GLOBAL__N__fdc43544_27_DistributionRandomKernel_cu_f88cee4443distribution_elementwise_grid_stride_kernelImLi2EZZZNS0_9templates4cuda13random_kernelIPNS_17CUDAGeneratorImplEEEvRNS_18TensorIteratorBaseET_ENKUlvE_clEvENKUlvE4_clEvEUlP24curandStatePhilox4_32_10E_ZNS1_27distribution_nullary_kernelIdm10ulonglong2S7_SF_ZZZS5_IS7_EvS9_SA_ENKSB_clEvENKSC_clEvEUlmE_EEvS9_T2_RKT3_T4_EUlimE_EEvlNS_15PhiloxCudaStateET1_SJ_)
        /*008c*/ 	.short	0x0380
        /*008e*/ 	.short	0x0038


	//----- nvinfo : EIATTR_SW_WAR
	.align		4
.L_1402:
        /*0090*/ 	.byte	0x04, 0x36
        /*0092*/ 	.short	(.L_1404 - .L_1403)
.L_1403:
        /*0094*/ 	.word	0x00000008
.L_1404:


//--------------------- .nv.info._ZN2at6native60_GLOBAL__N__fdc43544_27_DistributionRandomKernel_cu_f88cee4443distribution_elementwise_grid_stride_kernelIjLi4EZZZNS0_9templates4cuda13random_kernelIPNS_17CUDAGeneratorImplEEEvRNS_18TensorIteratorBaseET_ENKUlvE_clEvENKUlvE3_clEvEUlP24curandStatePhilox4_32_10E0_ZNS1_27distribution_nullary_kernelIsj5uint4S7_SF_ZZZS5_IS7_EvS9_SA_ENKSB_clEvENKSC_clEvEUljE_EEvS9_T2_RKT3_T4_EUlijE0_EEvlNS_15PhiloxCudaStateET1_SJ_ --------------------------
	.section	.nv.info._ZN2at6native60_GLOBAL__N__fdc43544_27_DistributionRandomKernel_cu_f88cee4443distribution_elementwise_grid_stride_kernelIjLi4EZZZNS0_9templates4cuda13random_kernelIPNS_17CUDAGeneratorImplEEEvRNS_18TensorIteratorBaseET_ENKUlvE_clEvENKUlvE3_clEvEUlP24curandStatePhilox4_32_10E0_ZNS1_27distribution_nullary_kernelIsj5uint4S7_SF_ZZZS5_IS7_EvS9_SA_ENKSB_clEvENKSC_clEvEUljE_EEvS9_T2_RKT3_T4_EUlijE0_EEvlNS_15PhiloxCudaStateET1_SJ_,"",@"SHT_CUDA_INFO"
	.sectionflags	@""
	.align	4


	//----- nvinfo : EIATTR_CUDA_API_VERSION
	.align		4
        /*0000*/ 	.byte	0x04, 0x37
        /*0002*/ 	.short	(.L_1406 - .L_1405)
.L_1405:
        /*0004*/ 	.word	0x00000082


	//----- nvinfo : EIATTR_KPARAM_INFO
	.align		4
.L_1406:
        /*0008*/ 	.byte	0x04, 0x17
        /*000a*/ 	.short	(.L_1408 - .L_1407)
.L_1407:
        /*000c*/ 	.word	0x00000000
        /*0010*/ 	.short	0x0003
        /*0012*/ 	.short	0x0028
        /*0014*/ 	.byte	0x00, 0xf0, 0xa1, 0x06


	//----- nvinfo : EIATTR_KPARAM_INFO
	.align		4
.L_1408:
        /*0018*/ 	.byte	0x04, 0x17
        /*001a*/ 	.short	(.L_1410 - .L_1409)
.L_1409:
        /*001c*/ 	.word	0x00000000
        /*0020*/ 	.short	0x0002
        /*0022*/ 	.short	0x0020
        /*0024*/ 	.byte	0x00, 0xf0, 0x05, 0x00


	//----- nvinfo : EIATTR_KPARAM_INFO
	.align		4
.L_1410:
        /*0028*/ 	.byte	0x04, 0x17
        /*002a*/ 	.short	(.L_1412 - .L_1411)
.L_1411:
        /*002c*/ 	.word	0x00000000
        /*0030*/ 	.short	0x0001
        /*0032*/ 	.short	0x0008
        /*0034*/ 	.byte	0x00, 0xf0, 0x61, 0x00


	//----- nvinfo : EIATTR_KPARAM_INFO
	.align		4
.L_1412:
        /*0038*/ 	.byte	0x04, 0x17
        /*003a*/ 	.short	(.L_1414 - .L_1413)
.L_1413:
        /*003c*/ 	.word	0x00000000
        /*0040*/ 	.short	0x0000
        /*0042*/ 	.short	0x0000
        /*0044*/ 	.byte	0x00, 0xf0, 0x21, 0x00


	//----- nvinfo : EIATTR_SPARSE_MMA_MASK
	.align		4
.L_1414:
        /*0048*/ 	.byte	0x03, 0x50
        /*004a*/ 	.short	0x0000


	//----- nvinfo : EIATTR_MAXREG_COUNT
	.align		4
        /*004c*/ 	.byte	0x03, 0x1b
        /*004e*/ 	.short	0x0040


	//----- nvinfo : EIATTR_NUM_BARRIERS
	.align		4
        /*0050*/ 	.byte	0x02, 0x4c
        /*0052*/ 	.byte	0x01
	.zero		1


	//----- nvinfo : EIATTR_MERCURY_ISA_VERSION
	.align		4
        /*0054*/ 	.byte	0x03, 0x5f
        /*0056*/ 	.short	0x0101


	//----- nvinfo : EIATTR_VRC_CTA_INIT_COUNT
	.align		4
        /*0058*/ 	.byte	0x02, 0x4a
	.zero		1
	.zero		1


	//----- nvinfo : EIATTR_EXIT_INSTR_OFFSETS
	.align		4
        /*005c*/ 	.byte	0x04, 0x1c
        /*005e*/ 	.short	(.L_1416 - .L_1415)


	//   ....[0]....
.L_1415:
        /*0060*/ 	.word	0x000007b0


	//   ....[1]....
        /*0064*/ 	.word	0x000051f0


	//----- nvinfo : EIATTR_MAX_THREADS
	.align		4
.L_1416:
        /*0068*/ 	.byte	0x04, 0x05
        /*006a*/ 	.short	(.L_1418 - .L_1417)
.L_1417:
        /*006c*/ 	.word	0x00000100
        /*0070*/ 	.word	0x00000001
        /*0074*/ 	.word	0x00000001


	//----- nvinfo : EIATTR_CRS_STACK_SIZE
	.align		4
.L_1418:
        /*0078*/ 	.byte	0x04, 0x1e
        /*007a*/ 	.short	(.L_1420 - .L_1419)
.L_1419:
        /*007c*/ 	.word	0x00000000


	//----- nvinfo : EIATTR_CBANK_PARAM_SIZE
	.align		4
.L_1420:
        /*0080*/ 	.byte	0x03, 0x19
        /*0082*/ 	.short	0x01d0


	//----- nvinfo : EIATTR_PARAM_CBANK
	.align		4
        /*0084*/ 	.byte	0x04, 0x0a
        /*0086*/ 	.short	(.L_1422 - .L_1421)
	.align		4
.L_1421:
        /*0088*/ 	.word	index@(.nv.constant0._ZN2at6native60_GLOBAL__N__fdc43544_27_DistributionRandomKernel_cu_f88cee4443distribution_elementwise_grid_stride_kernelIjLi4EZZZNS0_9templates4cuda13random_kernelIPNS_17CUDAGeneratorImplEEEvRNS_18TensorIteratorBaseET_ENKUlvE_clEvENKUlvE3_clEvEUlP24curandStatePhilox4_32_10E0_ZNS1_27distribution_nullary_kernelIsj5uint4S7_SF_ZZZS5_IS7_EvS9_SA_ENKSB_clEvENKSC_clEvEUljE_EEvS9_T2_RKT3_T4_EUlijE0_EEvlNS_15PhiloxCudaStateET1_SJ_)
        /*008c*/ 	.short	0x0380
        /*008e*/ 	.short	0x01d0


	//----- nvinfo : EIATTR_SW_WAR
	.align		4
.L_1422:
        /*0090*/ 	.byte	0x04, 0x36
        /*0092*/ 	.short	(.L_1424 - .L_1423)
.L_1423:
        /*0094*/ 	.word	0x00000008
.L_1424:


//--------------------- .nv.info._ZN2at6native60_GLOBAL__N__fdc43544_27_DistributionRandomKernel_cu_f88cee4443distribution_elementwise_grid_stride_kernelIjLi4EZZZNS0_9templates4cuda13random_kernelIPNS_17CUDAGeneratorImplEEEvRNS_18TensorIteratorBaseET_ENKUlvE_clEvENKUlvE3_clEvEUlP24curandStatePhilox4_32_10E0_ZNS1_27distribution_nullary_kernelIsj5uint4S7_SF_ZZZS5_IS7_EvS9_SA_ENKSB_clEvENKSC_clEvEUljE_EEvS9_T2_RKT3_T4_EUlijE_EEvlNS_15PhiloxCudaStateET1_SJ_ --------------------------
	.section	.nv.info._ZN2at6native60_GLOBAL__N__fdc43544_27_DistributionRandomKernel_cu_f88cee4443distribution_elementwise_grid_stride_kernelIjLi4EZZZNS0_9templates4cuda13random_kernelIPNS_17CUDAGeneratorImplEEEvRNS_18TensorIteratorBaseET_ENKUlvE_clEvENKUlvE3_clEvEUlP24curandStatePhilox4_32_10E0_ZNS1_27distribution_nullary_kernelIsj5uint4S7_SF_ZZZS5_IS7_EvS9_SA_ENKSB_clEvENKSC_clEvEUljE_EEvS9_T2_RKT3_T4_EUlijE_EEvlNS_15PhiloxCudaStateET1_SJ_,"",@"SHT_CUDA_INFO"
	.sectionflags	@""
	.align	4


	//----- nvinfo : EIATTR_CUDA_API_VERSION
	.align		4
        /*0000*/ 	.byte	0x04, 0x37
        /*0002*/ 	.short	(.L_1426 - .L_1425)
.L_1425:
        /*0004*/ 	.word	0x00000082


	//----- nvinfo : EIATTR_KPARAM_INFO
	.align		4
.L_1426:
        /*0008*/ 	.byte	0x04, 0x17
        /*000a*/ 	.short	(.L_1428 - .L_1427)
.L_1427:
        /*000c*/ 	.word	0x00000000
        /*0010*/ 	.short	0x0003
        /*0012*/ 	.short	0x0028
        /*0014*/ 	.byte	0x00, 0xf0, 0x41, 0x00


	//----- nvinfo : EIATTR_KPARAM_INFO
	.align		4
.L_1428:
        /*0018*/ 	.byte	0x04, 0x17
        /*001a*/ 	.short	(.L_1430 - .L_1429)
.L_1429:
        /*001c*/ 	.word	0x00000000
        /*0020*/ 	.short	0x0002
        /*0022*/ 	.short	0x0020
        /*0024*/ 	.byte	0x00, 0xf0, 0x05, 0x00


	//----- nvinfo : EIATTR_KPARAM_INFO
	.align		4
.L_1430:
        /*0028*/ 	.byte	0x04, 0x17
        /*002a*/ 	.short	(.L_1432 - .L_1431)
.L_1431:
        /*002c*/ 	.word	0x00000000
        /*0030*/ 	.short	0x0001
        /*0032*/ 	.short	0x0008
        /*0034*/ 	.byte	0x00, 0xf0, 0x61, 0x00


	//----- nvinfo : EIATTR_KPARAM_INFO
	.align		4
.L_1432:
        /*0038*/ 	.byte	0x04, 0x17
        /*003a*/ 	.short	(.L_1434 - .L_1433)
.L_1433:
        /*003c*/ 	.word	0x00000000
        /*0040*/ 	.short	0x0000
        /*0042*/ 	.short	0x0000
        /*0044*/ 	.byte	0x00, 0xf0, 0x21, 0x00


	//----- nvinfo : EIATTR_SPARSE_MMA_MASK
	.align		4
.L_1434:
        /*0048*/ 	.byte	0x03, 0x50
        /*004a*/ 	.short	0x0000


	//----- nvinfo : EIATTR_MAXREG_COUNT
	.align		4
        /*004c*/ 	.byte	0x03, 0x1b
        /*004e*/ 	.short	0x0040


	//----- nvinfo : EIATTR_NUM_BARRIERS
	.align		4
        /*0050*/ 	.byte	0x02, 0x4c
        /*0052*/ 	.byte	0x01
	.zero		1


	//----- nvinfo : EIATTR_MERCURY_ISA_VERSION
	.align		4
        /*0054*/ 	.byte	0x03, 0x5f
        /*0056*/ 	.short	0x0101


	//----- nvinfo : EIATTR_VRC_CTA_INIT_COUNT
	.align		4
        /*0058*/ 	.byte	0x02, 0x4a
	.zero		1
	.zero		1


	//----- nvinfo : EIATTR_EXIT_INSTR_OFFSETS
	.align		4
        /*005c*/ 	.byte	0x04, 0x1c
        /*005e*/ 	.short	(.L_1436 - .L_1435)


	//   ....[0]....
.L_1435:
        /*0060*/ 	.word	0x000007c0


	//   ....[1]....
        /*0064*/ 	.word	0x00001000


	//----- nvinfo : EIATTR_MAX_THREADS
	.align		4
.L_1436:
        /*0068*/ 	.byte	0x04, 0x05
        /*006a*/ 	.short	(.L_1438 - .L_1437)
.L_1437:
        /*006c*/ 	.word	0x00000100
        /*0070*/ 	.word	0x00000001
        /*0074*/ 	.word	0x00000001


	//----- nvinfo : EIATTR_CRS_STACK_SIZE
	.align		4
.L_1438:
        /*0078*/ 	.byte	0x04, 0x1e
        /*007a*/ 	.short	(.L_1440 - .L_1439)
.L_1439:
        /*007c*/ 	.word	0x00000000


	//----- nvinfo : EIATTR_CBANK_PARAM_SIZE
	.align		4
.L_1440:
        /*0080*/ 	.byte	0x03, 0x19
        /*0082*/ 	.short	0x0038


	//----- nvinfo : EIATTR_PARAM_CBANK
	.align		4
        /*0084*/ 	.byte	0x04, 0x0a
        /*0086*/ 	.short	(.L_1442 - .L_1441)
	.align		4
.L_1441:
        /*0088*/ 	.word	index@(.nv.constant0._ZN2at6native60_GLOBAL__N__fdc43544_27_DistributionRandomKernel_cu_f88cee4443distribution_elementwise_grid_stride_kernelIjLi4EZZZNS0_9templates4cuda13random_kernelIPNS_17CUDAGeneratorImplEEEvRNS_18TensorIteratorBaseET_ENKUlvE_clEvENKUlvE3_clEvEUlP24curandStatePhilox4_32_10E0_ZNS1_27distribution_nullary_kernelIsj5uint4S7_SF_ZZZS5_IS7_EvS9_SA_ENKSB_clEvENKSC_clEvEUljE_EEvS9_T2_RKT3_T4_EUlijE_EEvlNS_15PhiloxCudaStateET1_SJ_)
        /*008c*/ 	.short	0x0380
        /*008e*/ 	.short	0x0038


	//----- nvinfo : EIATTR_SW_WAR
	.align		4
.L_1442:
        /*0090*/ 	.byte	0x04, 0x36
        /*0092*/ 	.short	(.L_1444 - .L_1443)
.L_1443:
        /*0094*/ 	.word	0x00000008
.L_1444:


//--------------------- .nv.info._ZN2at6native60_GLOBAL__N__fdc43544_27_DistributionRandomKernel_cu_f88cee4443distribution_elementwise_grid_stride_kernelImLi2EZZZNS0_9templates4cuda13random_kernelIPNS_17CUDAGeneratorImplEEEvRNS_18TensorIteratorBaseET_ENKUlvE_clEvENKUlvE3_clEvEUlP24curandStatePhilox4_32_10E_ZNS1_27distribution_nullary_kernelIsm10ulonglong2S7_SF_ZZZS5_IS7_EvS9_SA_ENKSB_clEvENKSC_clEvEUlmE_EEvS9_T2_RKT3_T4_EUlimE0_EEvlNS_15PhiloxCudaStateET1_SJ_ --------------------------
	.section	.nv.info._ZN2at6native60_GLOBAL__N__fdc43544_27_DistributionRandomKernel_cu_f88cee4443distribution_elementwise_grid_stride_kernelImLi2EZZZNS0_9templates4cuda13random_kernelIPNS_17CUDAGeneratorImplEEEvRNS_18TensorIteratorBaseET_ENKUlvE_clEvENKUlvE3_clEvEUlP24curandStatePhilox4_32_10E_ZNS1_27distribution_nullary_kernelIsm10ulonglong2S7_SF_ZZZS5_IS7_EvS9_SA_ENKSB_clEvENKSC_clEvEUlmE_EEvS9_T2_RKT3_T4_EUlimE0_EEvlNS_15PhiloxCudaStateET1_SJ_,"",@"SHT_CUDA_INFO"
	.sectionflags	@""
	.align	4


	//----- nvinfo : EIATTR_CUDA_API_VERSION
	.align		4
        /*0000*/ 	.byte	0x04, 0x37
        /*0002*/ 	.short	(.L_1446 - .L_1445)
.L_1445:
        /*0004*/ 	.word	0x00000082


	//----- nvinfo : EIATTR_KPARAM_INFO
	.align		4
.L_1446:
        /*0008*/ 	.byte	0x04, 0x17
        /*000a*/ 	.short	(.L_1448 - .L_1447)
.L_1447:
        /*000c*/ 	.word	0x00000000
        /*0010*/ 	.short	0x0003
        /*0012*/ 	.short	0x0028
        /*0014*/ 	.byte	0x00, 0xf0, 0xa1, 0x06


	//----- nvinfo : EIATTR_KPARAM_INFO
	.align		4
.L_1448:
        /*0018*/ 	.byte	0x04, 0x17
        /*001a*/ 	.short	(.L_1450 - .L_1449)
.L_1449:
        /*001c*/ 	.word	0x00000000
        /*0020*/ 	.short	0x0002
        /*0022*/ 	.short	0x0020
        /*0024*/ 	.byte	0x00, 0xf0, 0x05, 0x00


	//----- nvinfo : EIATTR_KPARAM_INFO
	.align		4
.L_1450:
        /*0028*/ 	.byte	0x04, 0x17
        /*002a*/ 	.short	(.L_1452 - .L_1451)
.L_1451:
        /*002c*/ 	.word	0x00000000
        /*0030*/ 	.short	0x0001
        /*0032*/ 	.short	0x0008
        /*0034*/ 	.byte	0x00, 0xf0, 0x61, 0x00


	//----- nvinfo : EIATTR_KPARAM_INFO
	.align		4
.L_1452:
        /*0038*/ 	.byte	0x04, 0x17
        /*003a*/ 	.short	(.L_1454 - .L_1453)
.L_1453:
        /*003c*/ 	.word	0x00000000
        /*0040*/ 	.short	0x0000
        /*0042*/ 	.short	0x0000
        /*0044*/ 	.byte	0x00, 0xf0, 0x21, 0x00


	//----- nvinfo : EIATTR_SPARSE_MMA_MASK
	.align		4
.L_1454:
        /*0048*/ 	.byte	0x03, 0x50
        /*004a*/ 	.short	0x0000


	//----- nvinfo : EIATTR_MAXREG_COUNT
	.align		4
        /*004c*/ 	.byte	0x03, 0x1b
        /*004e*/ 	.short	0x0040


	//----- nvinfo : EIATTR_NUM_BARRIERS
	.align		4
        /*0050*/ 	.byte	0x02, 0x4c
        /*0052*/ 	.byte	0x01
	.zero		1


	//----- nvinfo : EIATTR_MERCURY_ISA_VERSION
	.align		4
        /*0054*/ 	.byte	0x03, 0x5f
        /*0056*/ 	.short	0x0101


	//----- nvinfo : EIATTR_VRC_CTA_INIT_COUNT
	.align		4
        /*0058*/ 	.byte	0x02, 0x4a
	.zero		1
	.zero		1


	//----- nvinfo : EIATTR_EXIT_INSTR_OFFSETS
	.align		4
        /*005c*/ 	.byte	0x04, 0x1c
        /*005e*/ 	.short	(.L_1456 - .L_1455)


	//   ....[0]....
.L_1455:
        /*0060*/ 	.word	0x00000760


	//   ....[1]....
        /*0064*/ 	.word	0x00002fa0


	//----- nvinfo : EIATTR_MAX_THREADS
	.align		4
.L_1456:
        /*0068*/ 	.byte	0x04, 0x05
        /*006a*/ 	.short	(.L_1458 - .L_1457)
.L_1457:
        /*006c*/ 	.word	0x00000100
        /*0070*/ 	.word	0x00000001
        /*0074*/ 	.word	0x00000001


	//----- nvinfo : EIATTR_CRS_STACK_SIZE
	.align		4
.L_1458:
        /*0078*/ 	.byte	0x04, 0x1e
        /*007a*/ 	.short	(.L_1460 - .L_1459)
.L_1459:
        /*007c*/ 	.word	0x00000000


	//----- nvinfo : EIATTR_CBANK_PARAM_SIZE
	.align		4
.L_1460:
        /*0080*/ 	.byte	0x03, 0x19
        /*0082*/ 	.short	0x01d0


	//----- nvinfo : EIATTR_PARAM_CBANK
	.align		4
        /*0084*/ 	.byte	0x04, 0x0a
        /*0086*/ 	.short	(.L_1462 - .L_1461)
	.align		4
.L_1461:
        /*0088*/ 	.word	index@(.nv.constant0._ZN2at6native60_GLOBAL__N__fdc43544_27_DistributionRandomKernel_cu_f88cee4443distribution_elementwise_grid_stride_kernelImLi2EZZZNS0_9templates4cuda13random_kernelIPNS_17CUDAGeneratorImplEEEvRNS_18TensorIteratorBaseET_ENKUlvE_clEvENKUlvE3_clEvEUlP24curandStatePhilox4_32_10E_ZNS1_27distribution_nullary_kernelIsm10ulonglong2S7_SF_ZZZS5_IS7_EvS9_SA_ENKSB_clEvENKSC_clEvEUlmE_EEvS9_T2_RKT3_T4_EUlimE0_EEvlNS_15PhiloxCudaStateET1_SJ_)
        /*008c*/ 	.short	0x0380
        /*008e*/ 	.short	0x01d0


	//----- nvinfo : EIATTR_SW_WAR
	.align		4
.L_1462:
        /*0090*/ 	.byte	0x04, 0x36
        /*0092*/ 	.short	(.L_1464 - .L_1463)
.L_1463:
        /*0094*/ 	.word	0x00000008
.L_1464:


//--------------------- .nv.info._ZN2at6native60_GLOBAL__N__fdc43544_27_DistributionRandomKernel_cu_f88cee4443distribution_elementwise_grid_stride_kernelImLi2EZZZNS0_9templates4cuda13random_kernelIPNS_17CUDAGeneratorImplEEEvRNS_18TensorIteratorBaseET_ENKUlvE_clEvENKUlvE3_clEvEUlP24curandStatePhilox4_32_10E_ZNS1_27distribution_nullary_kernelIsm10ulonglong2S7_SF_ZZZS5_IS7_EvS9_SA_ENKSB_clEvENKSC_clEvEUlmE_EEvS9_T2_RKT3_T4_EUlimE_EEvlNS_15PhiloxCudaStateET1_SJ_ --------------------------
	.section	.nv.info._ZN2at6native60_GLOBAL__N__fdc43544_27_DistributionRandomKernel_cu_f88cee4443distribution_elementwise_grid_stride_kernelImLi2EZZZNS0_9templates4cuda13random_kernelIPNS_17CUDAGeneratorImplEEEvRNS_18TensorIteratorBaseET_ENKUlvE_clEvENKUlvE3_clEvEUlP24curandStatePhilox4_32_10E_ZNS1_27distribution_nullary_kernelIsm10ulonglong2S7_SF_ZZZS5_IS7_EvS9_SA_ENKSB_clEvENKSC_clEvEUlmE_EEvS9_T2_RKT3_T4_EUlimE_EEvlNS_15PhiloxCudaStateET1_SJ_,"",@"SHT_CUDA_INFO"
	.sectionflags	@""
	.align	4


	//----- nvinfo : EIATTR_CUDA_API_VERSION
	.align		4
        /*0000*/ 	.byte	0x04, 0x37
        /*0002*/ 	.short	(.L_1466 - .L_1465)
.L_1465:
        /*0004*/ 	.word	0x00000082


	//----- nvinfo : EIATTR_KPARAM_INFO
	.align		4
.L_1466:
        /*0008*/ 	.byte	0x04, 0x17
        /*000a*/ 	.short	(.L_1468 - .L_1467)
.L_1467:
        /*000c*/ 	.word	0x00000000
        /*0010*/ 	.short	0x0003
        /*0012*/ 	.short	0x0028
        /*0014*/ 	.byte	0x00, 0xf0, 0x41, 0x00


	//----- nvinfo : EIATTR_KPARAM_INFO
	.align		4
.L_1468:
        /*0018*/ 	.byte	0x04, 0x17
        /*001a*/ 	.short	(.L_1470 - .L_1469)
.L_1469:
        /*001c*/ 	.word	0x00000000
        /*0020*/ 	.short	0x0002
        /*0022*/ 	.short	0x0020
        /*0024*/ 	.byte	0x00, 0xf0, 0x05, 0x00


	//----- nvinfo : EIATTR_KPARAM_INFO
	.align		4
.L_1470:
        /*0028*/ 	.byte	0x04, 0x17
        /*002a*/ 	.short	(.L_1472 - .L_1471)
.L_1471:
        /*002c*/ 	.word	0x00000000
        /*0030*/ 	.short	0x0001
        /*0032*/ 	.short	0x0008
        /*0034*/ 	.byte	0x00, 0xf0, 0x61, 0x00


	//----- nvinfo : EIATTR_KPARAM_INFO
	.align		4
.L_1472:
        /*0038*/ 	.byte	0x04, 0x17
        /*003a*/ 	.short	(.L_1474 - .L_1473)
.L_1473:
        /*003c*/ 	.word	0x00000000
        /*0040*/ 	.short	0x0000
        /*0042*/ 	.short	0x0000
        /*0044*/ 	.byte	0x00, 0xf0, 0x21, 0x00


	//----- nvinfo : EIATTR_SPARSE_MMA_MASK
	.align		4
.L_1474:
        /*0048*/ 	.byte	0x03, 0x50
        /*004a*/ 	.short	0x0000


	//----- nvinfo : EIATTR_MAXREG_COUNT
	.align		4
        /*004c*/ 	.byte	0x03, 0x1b
        /*004e*/ 	.short	0x0040


	//----- nvinfo : EIATTR_NUM_BARRIERS
	.align		4
        /*0050*/ 	.byte	0x02, 0x4c
        /*0052*/ 	.byte	0x01
	.zero		1


	//----- nvinfo : EIATTR_MERCURY_ISA_VERSION
	.align		4
        /*0054*/ 	.byte	0x03, 0x5f
        /*0056*/ 	.short	0x0101


	//----- nvinfo : EIATTR_VRC_CTA_INIT_COUNT
	.align		4
        /*0058*/ 	.byte	0x02, 0x4a
	.zero		1
	.zero		1


	//----- nvinfo : EIATTR_EXIT_INSTR_OFFSETS
	.align		4
        /*005c*/ 	.byte	0x04, 0x1c
        /*005e*/ 	.short	(.L_1476 - .L_1475)


	//   ....[0]....
.L_1475:
        /*0060*/ 	.word	0x00000770


	//   ....[1]....
        /*0064*/ 	.word	0x00000df0


	//----- nvinfo : EIATTR_MAX_THREADS
	.align		4
.L_1476:
        /*0068*/ 	.byte	0x04, 0x05
        /*006a*/ 	.short	(.L_1478 - .L_1477)
.L_1477:
        /*006c*/ 	.word	0x00000100
        /*0070*/ 	.word	0x00000001
        /*0074*/ 	.word	0x00000001


	//----- nvinfo : EIATTR_CRS_STACK_SIZE
	.align		4
.L_1478:
        /*0078*/ 	.byte	0x04, 0x1e
        /*007a*/ 	.short	(.L_1480 - .L_1479)
.L_1479:
        /*007c*/ 	.word	0x00000000


	//----- nvinfo : EIATTR_CBANK_PARAM_SIZE
	.align		4
.L_1480:
        /*0080*/ 	.byte	0x03, 0x19
        /*0082*/ 	.short	0x0038


	//----- nvinfo : EIATTR_PARAM_CBANK
	.align		4
        /*0084*/ 	.byte	0x04, 0x0a
        /*0086*/ 	.short	(.L_1482 - .L_1481)
	.align		4
.L_1481:
        /*0088*/ 	.word	index@(.nv.constant0._ZN2at6native60_GLOBAL__N__fdc43544_27_DistributionRandomKernel_cu_f88cee4443distribution_elementwise_grid_stride_kernelImLi2EZZZNS0_9templates4cuda13random_kernelIPNS_17CUDAGeneratorImplEEEvRNS_18TensorIteratorBaseET_ENKUlvE_clEvENKUlvE3_clEvEUlP24curandStatePhilox4_32_10E_ZNS1_27distribution_nullary_kernelIsm10ulonglong2S7_SF_ZZZS5_IS7_EvS9_SA_ENKSB_clEvENKSC_clEvEUlmE_EEvS9_T2_RKT3_T4_EUlimE_EEvlNS_15PhiloxCudaStateET1_SJ_)
        /*008c*/ 	.short	0x0380
        /*008e*/ 	.short	0x0038


	//----- nvinfo : EIATTR_SW_WAR
	.align		4
.L_1482:
        /*0090*/ 	.byte	0x04, 0x36
        /*0092*/ 	.short	(.L_1484 - .L_1483)
.L_1483:
        /*0094*/ 	.word	0x00000008
.L_1484:


//--------------------- .nv.info._ZN2at6native60_GLOBAL__N__fdc43544_27_DistributionRandomKernel_cu_f88cee4443distribution_elementwise_grid_stride_kernelIjLi4EZZZNS0_9templates4cuda13random_kernelIPNS_17CUDAGeneratorImplEEEvRNS_18TensorIteratorBaseET_ENKUlvE_clEvENKUlvE2_clEvEUlP24curandStatePhilox4_32_10E0_ZNS1_27distribution_nullary_kernelIlj5uint4S7_SF_ZZZS5_IS7_EvS9_SA_ENKSB_clEvENKSC_clEvEUljE_EEvS9_T2_RKT3_T4_EUlijE0_EEvlNS_15PhiloxCudaStateET1_SJ_ --------------------------
	.section	.nv.info._ZN2at6native60_GLOBAL__N__fdc43544_27_DistributionRandomKernel_cu_f88cee4443distribution_elementwise_grid_stride_kernelIjLi4EZZZNS0_9templates4cuda13random_kernelIPNS_17CUDAGeneratorImplEEEvRNS_18TensorIteratorBaseET_ENKUlvE_clEvENKUlvE2_clEvEUlP24curandStatePhilox4_32_10E0_ZNS1_27distribution_nullary_kernelIlj5uint4S7_SF_ZZZS5_IS7_EvS9_SA_ENKSB_clEvENKSC_clEvEUljE_EEvS9_T2_RKT3_T4_EUlijE0_EEvlNS_15PhiloxCudaStateET1_SJ_,"",@"SHT_CUDA_INFO"
	.sectionflags	@""
	.align	4


	//----- nvinfo : EIATTR_CUDA_API_VERSION
	.align		4
        /*0000*/ 	.byte	0x04, 0x37
        /*0002*/ 	.short	(.L_1486 - .L_1485)
.L_1485:
        /*0004*/ 	.word	0x00000082


	//----- nvinfo : EIATTR_KPARAM_INFO
	.align		4
.L_1486:
        /*0008*/ 	.byte	0x04, 0x17
        /*000a*/ 	.short	(.L_1488 - .L_1487)
.L_1487:
        /*000c*/ 	.word	0x00000000
        /*0010*/ 	.short	0x0003
        /*0012*/ 	.short	0x0028
        /*0014*/ 	.byte	0x00, 0xf0, 0xa1, 0x06


	//----- nvinfo : EIATTR_KPARAM_INFO
	.align		4
.L_1488:
        /*0018*/ 	.byte	0x04, 0x17
        /*001a*/ 	.short	(.L_1490 - .L_1489)
.L_1489:
        /*001c*/ 	.word	0x00000000
        /*0020*/ 	.short	0x0002
        /*0022*/ 	.short	0x0020
        /*0024*/ 	.byte	0x00, 0xf0, 0x05, 0x00


	//----- nvinfo : EIATTR_KPARAM_INFO
	.align		4
.L_1490:
        /*0028*/ 	.byte	0x04, 0x17
        /*002a*/ 	.short	(.L_1492 - .L_1491)
.L_1491:
        /*002c*/ 	.word	0x00000000
        /*0030*/ 	.short	0x0001
        /*0032*/ 	.short	0x0008
        /*0034*/ 	.byte	0x00, 0xf0, 0x61, 0x00


	//----- nvinfo : EIATTR_KPARAM_INFO
	.align		4
.L_1492:
        /*0038*/ 	.byte	0x04, 0x17
        /*003a*/ 	.short	(.L_1494 - .L_1493)
.L_1493:
        /*003c*/ 	.word	0x00000000
        /*0040*/ 	.short	0x0000
        /*0042*/ 	.short	0x0000
        /*0044*/ 	.byte	0x00, 0xf0, 0x21, 0x00


	//----- nvinfo : EIATTR_SPARSE_MMA_MASK
	.align		4
.L_1494:
        /*0048*/ 	.byte	0x03, 0x50
        /*004a*/ 	.short	0x0000


	//----- nvinfo : EIATTR_MAXREG_COUNT
	.align		4
        /*004c*/ 	.byte	0x03, 0x1b
        /*004e*/ 	.short	0x0040


	//----- nvinfo : EIATTR_NUM_BARRIERS
	.align		4
        /*0050*/ 	.byte	0x02, 0x4c
        /*0052*/ 	.byte	0x01
	.zero		1


	//----- nvinfo : EIATTR_MERCURY_ISA_VERSION
	.align		4
        /*0054*/ 	.byte	0x03, 0x5f
        /*0056*/ 	.short	0x0101


	//----- nvinfo : EIATTR_VRC_CTA_INIT_COUNT
	.align		4
        /*0058*/ 	.byte	0x02, 0x4a
	.zero		1
	.zero		1


	//----- nvinfo : EIATTR_EXIT_INSTR_OFFSETS
	.align		4
        /*005c*/ 	.byte	0x04, 0x1c
        /*005e*/ 	.short	(.L_1496 - .L_1495)


	//   ....[0]....
.L_1495:
        /*0060*/ 	.word	0x000007a0


	//   ....[1]....
        /*0064*/ 	.word	0x00005200


	//----- nvinfo : EIATTR_MAX_THREADS
	.align		4
.L_1496:
        /*0068*/ 	.byte	0x04, 0x05
        /*006a*/ 	.short	(.L_1498 - .L_1497)
.L_1497:
        /*006c*/ 	.word	0x00000100
        /*0070*/ 	.word	0x00000001
        /*0074*/ 	.word	0x00000001


	//----- nvinfo : EIATTR_CRS_STACK_SIZE
	.align		4
.L_1498:
        /*0078*/ 	.byte	0x04, 0x1e
        /*007a*/ 	.short	(.L_1500 - .L_1499)
.L_1499:
        /*007c*/ 	.word	0x00000000


	//----- nvinfo : EIATTR_CBANK_PARAM_SIZE
	.align		4
.L_1500:
        /*0080*/ 	.byte	0x03, 0x19
        /*0082*/ 	.short	0x01d0


	//----- nvinfo : EIATTR_PARAM_CBANK
	.align		4
        /*0084*/ 	.byte	0x04, 0x0a
        /*0086*/ 	.short	(.L_1502 - .L_1501)
	.align		4
.L_1501:
        /*0088*/ 	.word	index@(.nv.constant0._ZN2at6native60_GLOBAL__N__fdc43544_27_DistributionRandomKernel_cu_f88cee4443distribution_elementwise_grid_stride_kernelIjLi4EZZZNS0_9templates4cuda13random_kernelIPNS_17CUDAGeneratorImplEEEvRNS_18TensorIteratorBaseET_ENKUlvE_clEvENKUlvE2_clEvEUlP24curandStatePhilox4_32_10E0_ZNS1_27distribution_nullary_kernelIlj5uint4S7_SF_ZZZS5_IS7_EvS9_SA_ENKSB_clEvENKSC_clEvEUljE_EEvS9_T2_RKT3_T4_EUlijE0_EEvlNS_15PhiloxCudaStateET1_SJ_)
        /*008c*/ 	.short	0x0380
        /*008e*/ 	.short	0x01d0


	//----- nvinfo : EIATTR_SW_WAR
	.align		4
.L_1502:
        /*0090*/ 	.byte	0x04, 0x36
        /*0092*/ 	.short	(.L_1504 - .L_1503)
.L_1503:
        /*0094*/ 	.word	0x00000008
.L_1504:


//--------------------- .nv.info._ZN2at6native60_GLOBAL__N__fdc43544_27_DistributionRandomKernel_cu_f88cee4443distribution_elementwise_grid_stride_kernelIjLi4EZZZNS0_9templates4cuda13random_kernelIPNS_17CUDAGeneratorImplEEEvRNS_18TensorIteratorBaseET_ENKUlvE_clEvENKUlvE2_clEvEUlP24curandStatePhilox4_32_10E0_ZNS1_27distribution_nullary_kernelIlj5uint4S7_SF_ZZZS5_IS7_EvS9_SA_ENKSB_clEvENKSC_clEvEUljE_EEvS9_T2_RKT3_T4_EUlijE_EEvlNS_15PhiloxCudaStateET1_SJ_ --------------------------
	.section	.nv.info._ZN2at6native60_GLOBAL__N__fdc43544_27_DistributionRandomKernel_cu_f88cee4443distribution_elementwise_grid_stride_kernelIjLi4EZZZNS0_9templates4cuda13random_kernelIPNS_17CUDAGeneratorImplEEEvRNS_18TensorIteratorBaseET_ENKUlvE_clEvENKUlvE2_clEvEUlP24curandStatePhilox4_32_10E0_ZNS1_27distribution_nullary_kernelIlj5uint4S7_SF_ZZZS5_IS7_EvS9_SA_ENKSB_clEvENKSC_clEvEUljE_EEvS9_T2_RKT3_T4_EUlijE_EEvlNS_15PhiloxCudaStateET1_SJ_,"",@"SHT_CUDA_INFO"
	.sectionflags	@""
	.align	4


	//----- nvinfo : EIATTR_CUDA_API_VERSION
	.align		4
        /*0000*/ 	.byte	0x04, 0x37
        /*0002*/ 	.short	(.L_1506 - .L_1505)
.L_1505:
        /*0004*/ 	.word	0x00000082


	//----- nvinfo : EIATTR_KPARAM_INFO
	.align		4
.L_1506:
        /*0008*/ 	.byte	0x04, 0x17
        /*000a*/ 	.short	(.L_1508 - .L_1507)
.L_1507:
        /*000c*/ 	.word	0x00000000
        /*0010*/ 	.short	0x0003
        /*0012*/ 	.short	0x0028
        /*0014*/ 	.byte	0x00, 0xf0, 0x41, 0x00


	//----- nvinfo : EIATTR_KPARAM_INFO
	.align		4
.L_1508:
        /*0018*/ 	.byte	0x04, 0x17
        /*001a*/ 	.short	(.L_1510 - .L_1509)
.L_1509:
        /*001c*/ 	.word	0x00000000
        /*0020*/ 	.short	0x0002
        /*0022*/ 	.short	0x0020
        /*0024*/ 	.byte	0x00, 0xf0, 0x05, 0x00


	//----- nvinfo : EIATTR_KPARAM_INFO
	.align		4
.L_1510:
        /*0028*/ 	.byte	0x04, 0x17
        /*002a*/ 	.short	(.L_1512 - .L_1511)
.L_1511:
        /*002c*/ 	.word	0x00000000
        /*0030*/ 	.short	0x0001
        /*0032*/ 	.short	0x0008
        /*0034*/ 	.byte	0x00, 0xf0, 0x61, 0x00


	//----- nvinfo : EIATTR_KPARAM_INFO
	.align		4
.L_1512:
        /*0038*/ 	.byte	0x04, 0x17
        /*003a*/ 	.short	(.L_1514 - .L_1513)
.L_1513:
        /*003c*/ 	.word	0x00000000
        /*0040*/ 	.short	0x0000
        /*0042*/ 	.short	0x0000
        /*0044*/ 	.byte	0x00, 0xf0, 0x21, 0x00


	//----- nvinfo : EIATTR_SPARSE_MMA_MASK
	.align		4
.L_1514:
        /*0048*/ 	.byte	0x03, 0x50
        /*004a*/ 	.short	0x0000


	//----- nvinfo : EIATTR_MAXREG_COUNT
	.align		4
        /*004c*/ 	.byte	0x03, 0x1b
        /*004e*/ 	.short	0x0040


	//----- nvinfo : EIATTR_NUM_BARRIERS
	.align		4
        /*0050*/ 	.byte	0x02, 0x4c
        /*0052*/ 	.byte	0x01
	.zero		1


	//----- nvinfo : EIATTR_MERCURY_ISA_VERSION
	.align		4
        /*0054*/ 	.byte	0x03, 0x5f
        /*0056*/ 	.short	0x0101


	//----- nvinfo : EIATTR_VRC_CTA_INIT_COUNT
	.align		4
        /*0058*/ 	.byte	0x02, 0x4a
	.zero		1
	.zero		1


	//----- nvinfo : EIATTR_EXIT_INSTR_OFFSETS
	.align		4
        /*005c*/ 	.byte	0x04, 0x1c
        /*005e*/ 	.short	(.L_1516 - .L_1515)


	//   ....[0]....
.L_1515:
        /*0060*/ 	.word	0x000007c0


	//   ....[1]....
        /*0064*/ 	.word	0x00001010


	//----- nvinfo : EIATTR_MAX_THREADS
	.align		4
.L_1516:
        /*0068*/ 	.byte	0x04, 0x05
        /*006a*/ 	.short	(.L_1518 - .L_1517)
.L_1517:
        /*006c*/ 	.word	0x00000100
        /*0070*/ 	.word	0x00000001
        /*0074*/ 	.word	0x00000001


	//----- nvinfo : EIATTR_CRS_STACK_SIZE
	.align		4
.L_1518:
        /*0078*/ 	.byte	0x04, 0x1e
        /*007a*/ 	.short	(.L_1520 - .L_1519)
.L_1519:
        /*007c*/ 	.word	0x00000000


	//----- nvinfo : EIATTR_CBANK_PARAM_SIZE
	.align		4
.L_1520:
        /*0080*/ 	.byte	0x03, 0x19
        /*0082*/ 	.short	0x0038


	//----- nvinfo : EIATTR_PARAM_CBANK
	.align		4
        /*0084*/ 	.byte	0x04, 0x0a
        /*0086*/ 	.short	(.L_1522 - .L_1521)
	.align		4
.L_1521:
        /*0088*/ 	.word	index@(.nv.constant0._ZN2at6native60_GLOBAL__N__fdc43544_27_DistributionRandomKernel_cu_f88cee4443distribution_elementwise_grid_stride_kernelIjLi4EZZZNS0_9templates4cuda13random_kernelIPNS_17CUDAGeneratorImplEEEvRNS_18TensorIteratorBaseET_ENKUlvE_clEvENKUlvE2_clEvEUlP24curandStatePhilox4_32_10E0_ZNS1_27distribution_nullary_kernelIlj5uint4S7_SF_ZZZS5_IS7_EvS9_SA_ENKSB_clEvENKSC_clEvEUljE_EEvS9_T2_RKT3_T4_EUlijE_EEvlNS_15PhiloxCudaStateET1_SJ_)
        /*008c*/ 	.short	0x0380
        /*008e*/ 	.short	0x0038


	//----- nvinfo : EIATTR_SW_WAR
	.align		4
.L_1522:
        /*0090*/ 	.byte	0x04, 0x36
        /*0092*/ 	.short	(.L_1524 - .L_1523)
.L_1523:
        /*0094*/ 	.word	0x00000008
.L_1524:


//--------------------- .nv.info._ZN2at6native60_GLOBAL__N__fdc43544_27_DistributionRandomKernel_cu_f88cee4443distribution_elementwise_grid_stride_kernelImLi2EZZZNS0_9templates4cuda13random_kernelIPNS_17CUDAGeneratorImplEEEvRNS_18TensorIteratorBaseET_ENKUlvE_clEvENKUlvE2_clEvEUlP24curandStatePhilox4_32_10E_ZNS1_27distribution_nullary_kernelIlm10ulonglong2S7_SF_ZZZS5_IS7_EvS9_SA_ENKSB_clEvENKSC_clEvEUlmE_EEvS9_T2_RKT3_T4_EUlimE0_EEvlNS_15PhiloxCudaStateET1_SJ_ --------------------------
	.section	.nv.info._ZN2at6native60_GLOBAL__N__fdc43544_27_DistributionRandomKernel_cu_f88cee4443distribution_elementwise_grid_stride_kernelImLi2EZZZNS0_9templates4cuda13random_kernelIPNS_17CUDAGeneratorImplEEEvRNS_18TensorIteratorBaseET_ENKUlvE_clEvENKUlvE2_clEvEUlP24curandStatePhilox4_32_10E_ZNS1_27distribution_nullary_kernelIlm10ulonglong2S7_SF_ZZZS5_IS7_EvS9_SA_ENKSB_clEvENKSC_clEvEUlmE_EEvS9_T2_RKT3_T4_EUlimE0_EEvlNS_15PhiloxCudaStateET1_SJ_,"",@"SHT_CUDA_INFO"
	.sectionflags	@""
	.align	4


	//----- nvinfo : EIATTR_CUDA_API_VERSION
	.align		4
        /*0000*/ 	.byte	0x04, 0x37
        /*0002*/ 	.short	(.L_1526 - .L_1525)
.L_1525:
        /*0004*/ 	.word	0x00000082


	//----- nvinfo : EIATTR_KPARAM_INFO
	.align		4
.L_1526:
        /*0008*/ 	.byte	0x04, 0x17
        /*000a*/ 	.short	(.L_1528 - .L_1527)
.L_1527:
        /*000c*/ 	.word	0x00000000
        /*0010*/ 	.short	0x0003
        /*0012*/ 	.short	0x0028
        /*0014*/ 	.byte	0x00, 0xf0, 0xa1, 0x06


	//----- nvinfo : EIATTR_KPARAM_INFO
	.align		4
.L_1528:
        /*0018*/ 	.byte	0x04, 0x17
        /*001a*/ 	.short	(.L_1530 - .L_1529)
.L_1529:
        /*001c*/ 	.word	0x00000000
        /*0020*/ 	.short	0x0002
        /*0022*/ 	.short	0x0020
        /*0024*/ 	.byte	0x00, 0xf0, 0x05, 0x00


	//----- nvinfo : EIATTR_KPARAM_INFO
	.align		4
.L_1530:
        /*0028*/ 	.byte	0x04, 0x17
        /*002a*/ 	.short	(.L_1532 - .L_1531)
.L_1531:
        /*002c*/ 	.word	0x00000000
        /*0030*/ 	.short	0x0001
        /*0032*/ 	.short	0x0008
        /*0034*/ 	.byte	0x00, 0xf0, 0x61, 0x00


	//----- nvinfo : EIATTR_KPARAM_INFO
	.align		4
.L_1532:
        /*0038*/ 	.byte	0x04, 0x17
        /*003a*/ 	.short	(.L_1534 - .L_1533)
.L_1533:
        /*003c*/ 	.word	0x00000000
        /*0040*/ 	.short	0x0000
        /*0042*/ 	.short	0x0000
        /*0044*/ 	.byte	0x00, 0xf0, 0x21, 0x00


	//----- nvinfo : EIATTR_SPARSE_MMA_MASK
	.align		4
.L_1534:
        /*0048*/ 	.byte	0x03, 0x50
        /*004a*/ 	.short	0x0000


	//----- nvinfo : EIATTR_MAXREG_COUNT
	.align		4
        /*004c*/ 	.byte	0x03, 0x1b
        /*004e*/ 	.short	0x0040


	//----- nvinfo : EIATTR_NUM_BARRIERS
	.align		4
        /*0050*/ 	.byte	0x02, 0x4c
        /*0052*/ 	.byte	0x01
	.zero		1


	//----- nvinfo : EIATTR_MERCURY_ISA_VERSION
	.align		4
        /*0054*/ 	.byte	0x03, 0x5f
        /*0056*/ 	.short	0x0101


	//----- nvinfo : EIATTR_VRC_CTA_INIT_COUNT
	.align		4
        /*0058*/ 	.byte	0x02, 0x4a
	.zero		1
	.zero		1


	//----- nvinfo : EIATTR_EXIT_INSTR_OFFSETS
	.align		4
        /*005c*/ 	.byte	0x04, 0x1c
        /*005e*/ 	.short	(.L_1536 - .L_1535)


	//   ....[0]....
.L_1535:
        /*0060*/ 	.word	0x000007c0


	//   ....[1]....
        /*0064*/ 	.word	0x00003050


	//----- nvinfo : EIATTR_MAX_THREADS
	.align		4
.L_1536:
        /*0068*/ 	.byte	0x04, 0x05
        /*006a*/ 	.short	(.L_1538 - .L_1537)
.L_1537:
        /*006c*/ 	.word	0x00000100
        /*0070*/ 	.word	0x00000001
        /*0074*/ 	.word	0x00000001


	//----- nvinfo : EIATTR_CRS_STACK_SIZE
	.align		4
.L_1538:
        /*0078*/ 	.byte	0x04, 0x1e
        /*007a*/ 	.short	(.L_1540 - .L_1539)
.L_1539:
        /*007c*/ 	.word	0x00000000


	//----- nvinfo : EIATTR_CBANK_PARAM_SIZE
	.align		4
.L_1540:
        /*0080*/ 	.byte	0x03, 0x19
        /*0082*/ 	.short	0x01d0


	//----- nvinfo : EIATTR_PARAM_CBANK
	.align		4
        /*0084*/ 	.byte	0x04, 0x0a
        /*0086*/ 	.short	(.L_1542 - .L_1541)
	.align		4
.L_1541:
        /*0088*/ 	.word	index@(.nv.constant0._ZN2at6native60_GLOBAL__N__fdc43544_27_DistributionRandomKernel_cu_f88cee4443distribution_elementwise_grid_stride_kernelImLi2EZZZNS0_9templates4cuda13random_kernelIPNS_17CUDAGeneratorImplEEEvRNS_18TensorIteratorBaseET_ENKUlvE_clEvENKUlvE2_clEvEUlP24curandStatePhilox4_32_10E_ZNS1_27distribution_nullary_kernelIlm10ulonglong2S7_SF_ZZZS5_IS7_EvS9_SA_ENKSB_clEvENKSC_clEvEUlmE_EEvS9_T2_RKT3_T4_EUlimE0_EEvlNS_15PhiloxCudaStateET1_SJ_)
        /*008c*/ 	.short	0x0380
        /*008e*/ 	.short	0x01d0


	//----- nvinfo : EIATTR_SW_WAR
	.align		4
.L_1542:
        /*0090*/ 	.byte	0x04, 0x36
        /*0092*/ 	.short	(.L_1544 - .L_1543)
.L_1543:
        /*0094*/ 	.word	0x00000008
.L_1544:


//--------------------- .nv.info._ZN2at6native60_GLOBAL__N__fdc43544_27_DistributionRandomKernel_cu_f88cee4443distribution_elementwise_grid_stride_kernelImLi2EZZZNS0_9templates4cuda13random_kernelIPNS_17CUDAGeneratorImplEEEvRNS_18TensorIteratorBaseET_ENKUlvE_clEvENKUlvE2_clEvEUlP24curandStatePhilox4_32_10E_ZNS1_27distribution_nullary_kernelIlm10ulonglong2S7_SF_ZZZS5_IS7_EvS9_SA_ENKSB_clEvENKSC_clEvEUlmE_EEvS9_T2_RKT3_T4_EUlimE_EEvlNS_15PhiloxCudaStateET1_SJ_ --------------------------
	.section	.nv.info._ZN2at6native60_GLOBAL__N__fdc43544_27_DistributionRandomKernel_cu_f88cee4443distribution_elementwise_grid_stride_kernelImLi2EZZZNS0_9templates4cuda13random_kernelIPNS_17CUDAGeneratorImplEEEvRNS_18TensorIteratorBaseET_ENKUlvE_clEvENKUlvE2_clEvEUlP24curandStatePhilox4_32_10E_ZNS1_27distribution_nullary_kernelIlm10ulonglong2S7_SF_ZZZS5_IS7_EvS9_SA_ENKSB_clEvENKSC_clEvEUlmE_EEvS9_T2_RKT3_T4_EUlimE_EEvlNS_15PhiloxCudaStateET1_SJ_,"",@"SHT_CUDA_INFO"
	.sectionflags	@""
	.align	4


	//----- nvinfo : EIATTR_CUDA_API_VERSION
	.align		4
        /*0000*/ 	.byte	0x04, 0x37
        /*0002*/ 	.short	(.L_1546 - .L_1545)
.L_1545:
        /*0004*/ 	.word	0x00000082


	//----- nvinfo : EIATTR_KPARAM_INFO
	.align		4
.L_1546:
        /*0008*/ 	.byte	0x04, 0x17
        /*000a*/ 	.short	(.L_1548 - .L_1547)
.L_1547:
        /*000c*/ 	.word	0x00000000
        /*0010*/ 	.short	0x0003
        /*0012*/ 	.short	0x0028
        /*0014*/ 	.byte	0x00, 0xf0, 0x41, 0x00


	//----- nvinfo : EIATTR_KPARAM_INFO
	.align		4
.L_1548:
        /*0018*/ 	.byte	0x04, 0x17
        /*001a*/ 	.short	(.L_1550 - .L_1549)
.L_1549:
        /*001c*/ 	.word	0x00000000
        /*0020*/ 	.short	0x0002
        /*0022*/ 	.short	0x0020
        /*0024*/ 	.byte	0x00, 0xf0, 0x05, 0x00


	//----- nvinfo : EIATTR_KPARAM_INFO
	.align		4
.L_1550:
        /*0028*/ 	.byte	0x04, 0x17
        /*002a*/ 	.short	(.L_1552 - .L_1551)
.L_1551:
        /*002c*/ 	.word	0x00000000
        /*0030*/ 	.short	0x0001
        /*0032*/ 	.short	0x0008
        /*0034*/ 	.byte	0x00, 0xf0, 0x61, 0x00


	//----- nvinfo : EIATTR_KPARAM_INFO
	.align		4
.L_1552:
        /*0038*/ 	.byte	0x04, 0x17
        /*003a*/ 	.short	(.L_1554 - .L_1553)
.L_1553:
        /*003c*/ 	.word	0x00000000
        /*0040*/ 	.short	0x0000
        /*0042*/ 	.short	0x0000
        /*0044*/ 	.byte	0x00, 0xf0, 0x21, 0x00


	//----- nvinfo : EIATTR_SPARSE_MMA_MASK
	.align		4
.L_1554:
        /*0048*/ 	.byte	0x03, 0x50
        /*004a*/ 	.short	0x0000


	//----- nvinfo : EIATTR_MAXREG_COUNT
	.align		4
        /*004c*/ 	.byte	0x03, 0x1b
        /*004e*/ 	.short	0x0040


	//----- nvinfo : EIATTR_NUM_BARRIERS
	.align		4
        /*0050*/ 	.byte	0x02, 0x4c
        /*0052*/ 	.byte	0x01
	.zero		1


	//----- nvinfo : EIATTR_MERCURY_ISA_VERSION
	.align		4
        /*0054*/ 	.byte	0x03, 0x5f
        /*0056*/ 	.short	0x0101


	//----- nvinfo : EIATTR_VRC_CTA_INIT_COUNT
	.align		4
        /*0058*/ 	.byte	0x02, 0x4a
	.zero		1
	.zero		1


	//----- nvinfo : EIATTR_EXIT_INSTR_OFFSETS
	.align		4
        /*005c*/ 	.byte	0x04, 0x1c
        /*005e*/ 	.short	(.L_1556 - .L_1555)


	//   ....[0]....
.L_1555:
        /*0060*/ 	.word	0x000007d0


	//   ....[1]....
        /*0064*/ 	.word	0x00000ee0


	//----- nvinfo : EIATTR_MAX_THREADS
	.align		4
.L_1556:
        /*0068*/ 	.byte	0x04, 0x05
        /*006a*/ 	.short	(.L_1558 - .L_1557)
.L_1557:
        /*006c*/ 	.word	0x00000100
        /*0070*/ 	.word	0x00000001
        /*0074*/ 	.word	0x00000001


	//----- nvinfo : EIATTR_CRS_STACK_SIZE
	.align		4
.L_1558:
        /*0078*/ 	.byte	0x04, 0x1e
        /*007a*/ 	.short	(.L_1560 - .L_1559)
.L_1559:
        /*007c*/ 	.word	0x00000000


	//----- nvinfo : EIATTR_CBANK_PARAM_SIZE
	.align		4
.L_1560:
        /*0080*/ 	.byte	0x03, 0x19
        /*0082*/ 	.short	0x0038


	//----- nvinfo : EIATTR_PARAM_CBANK
	.align		4
        /*0084*/ 	.byte	0x04, 0x0a
        /*0086*/ 	.short	(.L_1562 - .L_1561)
	.align		4
.L_1561:
        /*0088*/ 	.word	index@(.nv.constant0._ZN2at6native60_GLOBAL__N__fdc43544_27_DistributionRandomKernel_cu_f88cee4443distribution_elementwise_grid_stride_kernelImLi2EZZZNS0_9templates4cuda13random_kernelIPNS_17CUDAGeneratorImplEEEvRNS_18TensorIteratorBaseET_ENKUlvE_clEvENKUlvE2_clEvEUlP24curandStatePhilox4_32_10E_ZNS1_27distribution_nullary_kernelIlm10ulonglong2S7_SF_ZZZS5_IS7_EvS9_SA_ENKSB_clEvENKSC_clEvEUlmE_EEvS9_T2_RKT3_T4_EUlimE_EEvlNS_15PhiloxCudaStateET1_SJ_)
        /*008c*/ 	.short	0x0380
        /*008e*/ 	.short	0x0038


	//----- nvinfo : EIATTR_SW_WAR
	.align		4
.L_1562:
        /*0090*/ 	.byte	0x04, 0x36
        /*0092*/ 	.short	(.L_1564 - .L_1563)
.L_1563:
        /*0094*/ 	.word	0x00000008
.L_1564:


//--------------------- .nv.info._ZN2at6native60_GLOBAL__N__fdc43544_27_DistributionRandomKernel_cu_f88cee4443distribution_elementwise_grid_stride_kernelIjLi4EZZZNS0_9templates4cuda13random_kernelIPNS_17CUDAGeneratorImplEEEvRNS_18TensorIteratorBaseET_ENKUlvE_clEvENKUlvE1_clEvEUlP24curandStatePhilox4_32_10E0_ZNS1_27distribution_nullary_kernelIij5uint4S7_SF_ZZZS5_IS7_EvS9_SA_ENKSB_clEvENKSC_clEvEUljE_EEvS9_T2_RKT3_T4_EUlijE0_EEvlNS_15PhiloxCudaStateET1_SJ_ --------------------------
	.section	.nv.info._ZN2at6native60_GLOBAL__N__fdc43544_27_DistributionRandomKernel_cu_f88cee4443distribution_elementwise_grid_stride_kernelIjLi4EZZZNS0_9templates4cuda13random_kernelIPNS_17CUDAGeneratorImplEEEvRNS_18TensorIteratorBaseET_ENKUlvE_clEvENKUlvE1_clEvEUlP24curandStatePhilox4_32_10E0_ZNS1_27distribution_nullary_kernelIij5uint4S7_SF_ZZZS5_IS7_EvS9_SA_ENKSB_clEvENKSC_clEvEUljE_EEvS9_T2_RKT3_T4_EUlijE0_EEvlNS_15PhiloxCudaStateET1_SJ_,"",@"SHT_CUDA_INFO"
	.sectionflags	@""
	.align	4


	//----- nvinfo : EIATTR_CUDA_API_VERSION
	.align		4
        /*0000*/ 	.byte	0x04, 0x37
        /*0002*/ 	.short	(.L_1566 - .L_1565)
.L_1565:
        /*0004*/ 	.word	0x00000082


	//----- nvinfo : EIATTR_KPARAM_INFO
	.align		4
.L_1566:
        /*0008*/ 	.byte	0x04, 0x17
        /*000a*/ 	.short	(.L_1568 - .L_1567)
.L_1567:
        /*000c*/ 	.word	0x00000000
        /*0010*/ 	.short	0x0003
        /*0012*/ 	.short	0x0028
        /*0014*/ 	.byte	0x00, 0xf0, 0xa1, 0x06


	//----- nvinfo : EIATTR_KPARAM_INFO
	.align		4
.L_1568:
        /*0018*/ 	.byte	0x04, 0x17
        /*001a*/ 	.short	(.L_1570 - .L_1569)
.L_1569:
        /*001c*/ 	.word	0x00000000
        /*0020*/ 	.short	0x0002
        /*0022*/ 	.short	0x0020
        /*0024*/ 	.byte	0x00, 0xf0, 0x05, 0x00


	//----- nvinfo : EIATTR_KPARAM_INFO
	.align		4
.L_1570:
        /*0028*/ 	.byte	0x04, 0x17
        /*002a*/ 	.short	(.L_1572 - .L_1571)
.L_1571:
        /*002c*/ 	.word	0x00000000
        /*0030*/ 	.short	0x0001
        /*0032*/ 	.short	0x0008
        /*0034*/ 	.byte	0x00, 0xf0, 0x61, 0x00


	//----- nvinfo : EIATTR_KPARAM_INFO
	.align		4
.L_1572:
        /*0038*/ 	.byte	0x04, 0x17
        /*003a*/ 	.short	(.L_1574 - .L_1573)
.L_1573:
        /*003c*/ 	.word	0x00000000
        /*0040*/ 	.short	0x0000
        /*0042*/ 	.short	0x0000
        /*0044*/ 	.byte	0x00, 0xf0, 0x21, 0x00


	//----- nvinfo : EIATTR_SPARSE_MMA_MASK
	.align		4
.L_1574:
        /*0048*/ 	.byte	0x03, 0x50
        /*004a*/ 	.short	0x0000


	//----- nvinfo : EIATTR_MAXREG_COUNT
	.align		4
        /*004c*/ 	.byte	0x03, 0x1b
        /*004e*/ 	.short	0x0040


	//----- nvinfo : EIATTR_NUM_BARRIERS
	.align		4
        /*0050*/ 	.byte	0x02, 0x4c
        /*0052*/ 	.byte	0x01
	.zero		1


	//----- nvinfo : EIATTR_MERCURY_ISA_VERSION
	.align		4
        /*0054*/ 	.byte	0x03, 0x5f
        /*0056*/ 	.short	0x0101


	//----- nvinfo : EIATTR_VRC_CTA_INIT_COUNT
	.align		4
        /*0058*/ 	.byte	0x02, 0x4a
	.zero		1
	.zero		1


	//----- nvinfo : EIATTR_EXIT_INSTR_OFFSETS
	.align		4
        /*005c*/ 	.byte	0x04, 0x1c
        /*005e*/ 	.short	(.L_1576 - .L_1575)


	//   ....[0]....
.L_1575:
        /*0060*/ 	.word	0x000007b0


	//   ....[1]....
        /*0064*/ 	.word	0x000051b0


	//----- nvinfo : EIATTR_MAX_THREADS
	.align		4
.L_1576:
        /*0068*/ 	.byte	0x04, 0x05
        /*006a*/ 	.short	(.L_1578 - .L_1577)
.L_1577:
        /*006c*/ 	.word	0x00000100
        /*0070*/ 	.word	0x00000001
        /*0074*/ 	.word	0x00000001


	//----- nvinfo : EIATTR_CRS_STACK_SIZE
	.align		4
.L_1578:
        /*0078*/ 	.byte	0x04, 0x1e
        /*007a*/ 	.short	(.L_1580 - .L_1579)
.L_1579:
        /*007c*/ 	.word	0x00000000


	//----- nvinfo : EIATTR_CBANK_PARAM_SIZE
	.align		4
.L_1580:
        /*0080*/ 	.byte	0x03, 0x19
        /*0082*/ 	.short	0x01d0


	//----- nvinfo : EIATTR_PARAM_CBANK
	.align		4
        /*0084*/ 	.byte	0x04, 0x0a
        /*0086*/ 	.short	(.L_1582 - .L_1581)
	.align		4
.L_1581:
        /*0088*/ 	.word	index@(.nv.constant0._ZN2at6native60_GLOBAL__N__fdc43544_27_DistributionRandomKernel_cu_f88cee4443distribution_elementwise_grid_stride_kernelIjLi4EZZZNS0_9templates4cuda13random_kernelIPNS_17CUDAGeneratorImplEEEvRNS_18TensorIteratorBaseET_ENKUlvE_clEvENKUlvE1_clEvEUlP24curandStatePhilox4_32_10E0_ZNS1_27distribution_nullary_kernelIij5uint4S7_SF_ZZZS5_IS7_EvS9_SA_ENKSB_clEvENKSC_clEvEUljE_EEvS9_T2_RKT3_T4_EUlijE0_EEvlNS_15PhiloxCudaStateET1_SJ_)
        /*008c*/ 	.short	0x0380
        /*008e*/ 	.short	0x01d0


	//----- nvinfo : EIATTR_SW_WAR
	.align		4
.L_1582:
        /*0090*/ 	.byte	0x04, 0x36
        /*0092*/ 	.short	(.L_1584 - .L_1583)
.L_1583:
        /*0094*/ 	.word	0x00000008
.L_1584:


//--------------------- .nv.info._ZN2at6native60_GLOBAL__N__fdc43544_27_DistributionRandomKernel_cu_f88cee4443distribution_elementwise_grid_stride_kernelIjLi4EZZZNS0_9templates4cuda13random_kernelIPNS_17CUDAGeneratorImplEEEvRNS_18TensorIteratorBaseET_ENKUlvE_clEvENKUlvE1_clEvEUlP24curandStatePhilox4_32_10E0_ZNS1_27distribution_nullary_kernelIij5uint4S7_SF_ZZZS5_IS7_EvS9_SA_ENKSB_clEvENKSC_clEvEUljE_EEvS9_T2_RKT3_T4_EUlijE_EEvlNS_15PhiloxCudaStateET1_SJ_ --------------------------
	.section	.nv.info._ZN2at6native60_GLOBAL__N__fdc43544_27_DistributionRandomKernel_cu_f88cee4443distribution_elementwise_grid_stride_kernelIjLi4EZZZNS0_9templates4cuda13random_kernelIPNS_17CUDAGeneratorImplEEEvRNS_18TensorIteratorBaseET_ENKUlvE_clEvENKUlvE1_clEvEUlP24curandStatePhilox4_32_10E0_ZNS1_27distribution_nullary_kernelIij5uint4S7_SF_ZZZS5_IS7_EvS9_SA_ENKSB_clEvENKSC_clEvEUljE_EEvS9_T2_RKT3_T4_EUlijE_EEvlNS_15PhiloxCudaStateET1_SJ_,"",@"SHT_CUDA_INFO"
	.sectionflags	@""
	.align	4


	//----- nvinfo : EIATTR_CUDA_API_VERSION
	.align		4
        /*0000*/ 	.byte	0x04, 0x37
        /*0002*/ 	.short	(.L_1586 - .L_1585)
.L_1585:
        /*0004*/ 	.word	0x00000082


	//----- nvinfo : EIATTR_KPARAM_INFO
	.align		4
.L_1586:
        /*0008*/ 	.byte	0x04, 0x17
        /*000a*/ 	.short	(.L_1588 - .L_1587)
.L_1587:
        /*000c*/ 	.word	0x00000000
        /*0010*/ 	.short	0x0003
        /*0012*/ 	.short	0x0028
        /*0014*/ 	.byte	0x00, 0xf0, 0x41, 0x00


	//----- nvinfo : EIATTR_KPARAM_INFO
	.align		4
.L_1588:
        /*0018*/ 	.byte	0x04, 0x17
        /*001a*/ 	.short	(.L_1590 - .L_1589)
.L_1589:
        /*001c*/ 	.word	0x00000000
        /*0020*/ 	.short	0x0002
        /*0022*/ 	.short	0x0020
        /*0024*/ 	.byte	0x00, 0xf0, 0x05, 0x00


	//----- nvinfo : EIATTR_KPARAM_INFO
	.align		4
.L_1590:
        /*0028*/ 	.byte	0x04, 0x17
        /*002a*/ 	.short	(.L_1592 - .L_1591)
.L_1591:
        /*002c*/ 	.word	0x00000000
        /*0030*/ 	.short	0x0001
        /*0032*/ 	.short	0x0008
        /*0034*/ 	.byte	0x00, 0xf0, 0x61, 0x00


	//----- nvinfo : EIATTR_KPARAM_INFO
	.align		4
.L_1592:
        /*0038*/ 	.byte	0x04, 0x17
        /*003a*/ 	.short	(.L_1594 - .L_1593)
.L_1593:
        /*003c*/ 	.word	0x00000000
        /*0040*/ 	.short	0x0000
        /*0042*/ 	.short	0x0000
        /*0044*/ 	.byte	0x00, 0xf0, 0x21, 0x00


	//----- nvinfo : EIATTR_SPARSE_MMA_MASK
	.align		4
.L_1594:
        /*0048*/ 	.byte	0x03, 0x50
        /*004a*/ 	.short	0x0000


	//----- nvinfo : EIATTR_MAXREG_COUNT
	.align		4
        /*004c*/ 	.byte	0x03, 0x1b
        /*004e*/ 	.short	0x0040


	//----- nvinfo : EIATTR_NUM_BARRIERS
	.align		4
        /*0050*/ 	.byte	0x02, 0x4c
        /*0052*/ 	.byte	0x01
	.zero		1


	//----- nvinfo : EIATTR_MERCURY_ISA_VERSION
	.align		4
        /*0054*/ 	.byte	0x03, 0x5f
        /*0056*/ 	.short	0x0101


	//----- nvinfo : EIATTR_VRC_CTA_INIT_COUNT
	.align		4
        /*0058*/ 	.byte	0x02, 0x4a
	.zero		1
	.zero		1


	//----- nvinfo : EIATTR_EXIT_INSTR_OFFSETS
	.align		4
        /*005c*/ 	.byte	0x04, 0x1c
        /*005e*/ 	.short	(.L_1596 - .L_1595)


	//   ....[0]....
.L_1595:
        /*0060*/ 	.word	0x000007c0


	//   ....[1]....
        /*0064*/ 	.word	0x00001000


	//----- nvinfo : EIATTR_MAX_THREADS
	.align		4
.L_1596:
        /*0068*/ 	.byte	0x04, 0x05
        /*006a*/ 	.short	(.L_1598 - .L_1597)
.L_1597:
        /*006c*/ 	.word	0x00000100
        /*0070*/ 	.word	0x00000001
        /*0074*/ 	.word	0x00000001


	//----- nvinfo : EIATTR_CRS_STACK_SIZE
	.align		4
.L_1598:
        /*0078*/ 	.byte	0x04, 0x1e
        /*007a*/ 	.short	(.L_1600 - .L_1599)
.L_1599:
        /*007c*/ 	.word	0x00000000


	//----- nvinfo : EIATTR_CBANK_PARAM_SIZE
	.align		4
.L_1600:
        /*0080*/ 	.byte	0x03, 0x19
        /*0082*/ 	.short	0x0038


	//----- nvinfo : EIATTR_PARAM_CBANK
	.align		4
        /*0084*/ 	.byte	0x04, 0x0a
        /*0086*/ 	.short	(.L_1602 - .L_1601)
	.align		4
.L_1601:
        /*0088*/ 	.word	index@(.nv.constant0._ZN2at6native60_GLOBAL__N__fdc43544_27_DistributionRandomKernel_cu_f88cee4443distribution_elementwise_grid_stride_kernelIjLi4EZZZNS0_9templates4cuda13random_kernelIPNS_17CUDAGeneratorImplEEEvRNS_18TensorIteratorBaseET_ENKUlvE_clEvENKUlvE1_clEvEUlP24curandStatePhilox4_32_10E0_ZNS1_27distribution_nullary_kernelIij5uint4S7_SF_ZZZS5_IS7_EvS9_SA_ENKSB_clEvENKSC_clEvEUljE_EEvS9_T2_RKT3_T4_EUlijE_EEvlNS_15PhiloxCudaStateET1_SJ_)
        /*008c*/ 	.short	0x0380
        /*008e*/ 	.short	0x0038


	//----- nvinfo : EIATTR_SW_WAR
	.align		4
.L_1602:
        /*0090*/ 	.byte	0x04, 0x36
        /*0092*/ 	.short	(.L_1604 - .L_1603)
.L_1603:
        /*0094*/ 	.word	0x00000008
.L_1604:


//--------------------- .nv.info._ZN2at6native60_GLOBAL__N__fdc43544_27_DistributionRandomKernel_cu_f88cee4443distribution_elementwise_grid_stride_kernelImLi2EZZZNS0_9templates4cuda13random_kernelIPNS_17CUDAGeneratorImplEEEvRNS_18TensorIteratorBaseET_ENKUlvE_clEvENKUlvE1_clEvEUlP24curandStatePhilox4_32_10E_ZNS1_27distribution_nullary_kernelIim10ulonglong2S7_SF_ZZZS5_IS7_EvS9_SA_ENKSB_clEvENKSC_clEvEUlmE_EEvS9_T2_RKT3_T4_EUlimE0_EEvlNS_15PhiloxCudaStateET1_SJ_ --------------------------
	.section	.nv.info._ZN2at6native60_GLOBAL__N__fdc43544_27_DistributionRandomKernel_cu_f88cee4443distribution_elementwise_grid_stride_kernelImLi2EZZZNS0_9templates4cuda13random_kernelIPNS_17CUDAGeneratorImplEEEvRNS_18TensorIteratorBaseET_ENKUlvE_clEvENKUlvE1_clEvEUlP24curandStatePhilox4_32_10E_ZNS1_27distribution_nullary_kernelIim10ulonglong2S7_SF_ZZZS5_IS7_EvS9_SA_ENKSB_clEvENKSC_clEvEUlmE_EEvS9_T2_RKT3_T4_EUlimE0_EEvlNS_15PhiloxCudaStateET1_SJ_,"",@"SHT_CUDA_INFO"
	.sectionflags	@""
	.align	4


	//----- nvinfo : EIATTR_CUDA_API_VERSION
	.align		4
        /*0000*/ 	.byte	0x04, 0x37
        /*0002*/ 	.short	(.L_1606 - .L_1605)
.L_1605:
        /*0004*/ 	.word	0x00000082


	//----- nvinfo : EIATTR_KPARAM_INFO
	.align		4
.L_1606:
        /*0008*/ 	.byte	0x04, 0x17
        /*000a*/ 	.short	(.L_1608 - .L_1607)
.L_1607:
        /*000c*/ 	.word	0x00000000
        /*0010*/ 	.short	0x0003
        /*0012*/ 	.short	0x0028
        /*0014*/ 	.byte	0x00, 0xf0, 0xa1, 0x06


	//----- nvinfo : EIATTR_KPARAM_INFO
	.align		4
.L_1608:
        /*0018*/ 	.byte	0x04, 0x17
        /*001a*/ 	.short	(.L_1610 - .L_1609)
.L_1609:
        /*001c*/ 	.word	0x00000000
        /*0020*/ 	.short	0x0002
        /*0022*/ 	.short	0x0020
        /*0024*/ 	.byte	0x00, 0xf0, 0x05, 0x00


	//----- nvinfo : EIATTR_KPARAM_INFO
	.align		4
.L_1610:
        /*0028*/ 	.byte	0x04, 0x17
        /*002a*/ 	.short	(.L_1612 - .L_1611)
.L_1611:
        /*002c*/ 	.word	0x00000000
        /*0030*/ 	.short	0x0001
        /*0032*/ 	.short	0x0008
        /*0034*/ 	.byte	0x00, 0xf0, 0x61, 0x00


	//----- nvinfo : EIATTR_KPARAM_INFO
	.align		4
.L_1612:
        /*0038*/ 	.byte	0x04, 0x17
        /*003a*/ 	.short	(.L_1614 - .L_1613)
.L_1613:
        /*003c*/ 	.word	0x00000000
        /*0040*/ 	.short	0x0000
        /*0042*/ 	.short	0x0000
        /*0044*/ 	.byte	0x00, 0xf0, 0x21, 0x00


	//----- nvinfo : EIATTR_SPARSE_MMA_MASK
	.align		4
.L_1614:
        /*0048*/ 	.byte	0x03, 0x50
        /*004a*/ 	.short	0x0000


	//----- nvinfo : EIATTR_MAXREG_COUNT
	.align		4
        /*004c*/ 	.byte	0x03, 0x1b
        /*004e*/ 	.short	0x0040


	//----- nvinfo : EIATTR_NUM_BARRIERS
	.align		4
        /*0050*/ 	.byte	0x02, 0x4c
        /*0052*/ 	.byte	0x01
	.zero		1


	//----- nvinfo : EIATTR_MERCURY_ISA_VERSION
	.align		4
        /*0054*/ 	.byte	0x03, 0x5f
        /*0056*/ 	.short	0x0101


	//----- nvinfo : EIATTR_VRC_CTA_INIT_COUNT
	.align		4
        /*0058*/ 	.byte	0x02, 0x4a
	.zero		1
	.zero		1


	//----- nvinfo : EIATTR_EXIT_INSTR_OFFSETS
	.align		4
        /*005c*/ 	.byte	0x04, 0x1c
        /*005e*/ 	.short	(.L_1616 - .L_1615)


	//   ....[0]....
.L_1615:
        /*0060*/ 	.word	0x00000760


	//   ....[1]....
        /*0064*/ 	.word	0x00002f70


	//----- nvinfo : EIATTR_MAX_THREADS
	.align		4
.L_1616:
        /*0068*/ 	.byte	0x04, 0x05
        /*006a*/ 	.short	(.L_1618 - .L_1617)
.L_1617:
        /*006c*/ 	.word	0x00000100
        /*0070*/ 	.word	0x00000001
        /*0074*/ 	.word	0x00000001


	//----- nvinfo : EIATTR_CRS_STACK_SIZE
	.align		4
.L_1618:
        /*0078*/ 	.byte	0x04, 0x1e
        /*007a*/ 	.short	(.L_1620 - .L_1619)
.L_1619:
        /*007c*/ 	.word	0x00000000


	//----- nvinfo : EIATTR_CBANK_PARAM_SIZE
	.align		4
.L_1620:
        /*0080*/ 	.byte	0x03, 0x19
        /*0082*/ 	.short	0x01d0


	//----- nvinfo : EIATTR_PARAM_CBANK
	.align		4
        /*0084*/ 	.byte	0x04, 0x0a
        /*0086*/ 	.short	(.L_1622 - .L_1621)
	.align		4
.L_1621:
        /*0088*/ 	.word	index@(.nv.constant0._ZN2at6native60_GLOBAL__N__fdc43544_27_DistributionRandomKernel_cu_f88cee4443distribution_elementwise_grid_stride_kernelImLi2EZZZNS0_9templates4cuda13random_kernelIPNS_17CUDAGeneratorImplEEEvRNS_18TensorIteratorBaseET_ENKUlvE_clEvENKUlvE1_clEvEUlP24curandStatePhilox4_32_10E_ZNS1_27distribution_nullary_kernelIim10ulonglong2S7_SF_ZZZS5_IS7_EvS9_SA_ENKSB_clEvENKSC_clEvEUlmE_EEvS9_T2_RKT3_T4_EUlimE0_EEvlNS_15PhiloxCudaStateET1_SJ_)
        /*008c*/ 	.short	0x0380
        /*008e*/ 	.short	0x01d0


	//----- nvinfo : EIATTR_SW_WAR
	.align		4
.L_1622:
        /*0090*/ 	.byte	0x04, 0x36
        /*0092*/ 	.short	(.L_1624 - .L_1623)
.L_1623:
        /*0094*/ 	.word	0x00000008
.L_1624:


//--------------------- .nv.info._ZN2at6native60_GLOBAL__N__fdc43544_27_DistributionRandomKernel_cu_f88cee4443distribution_elementwise_grid_stride_kernelImLi2EZZZNS0_9templates4cuda13random_kernelIPNS_17CUDAGeneratorImplEEEvRNS_18TensorIteratorBaseET_ENKUlvE_clEvENKUlvE1_clEvEUlP24curandStatePhilox4_32_10E_ZNS1_27distribution_nullary_kernelIim10ulonglong2S7_SF_ZZZS5_IS7_EvS9_SA_ENKSB_clEvENKSC_clEvEUlmE_EEvS9_T2_RKT3_T4_EUlimE_EEvlNS_15PhiloxCudaStateET1_SJ_ --------------------------
	.section	.nv.info._ZN2at6native60_GLOBAL__N__fdc43544_27_DistributionRandomKernel_cu_f88cee4443distribution_elementwise_grid_stride_kernelImLi2EZZZNS0_9templates4cuda13random_kernelIPNS_17CUDAGeneratorImplEEEvRNS_18TensorIteratorBaseET_ENKUlvE_clEvENKUlvE1_clEvEUlP24curandStatePhilox4_32_10E_ZNS1_27distribution_nullary_kernelIim10ulonglong2S7_SF_ZZZS5_IS7_EvS9_SA_ENKSB_clEvENKSC_clEvEUlmE_EEvS9_T2_RKT3_T4_EUlimE_EEvlNS_15PhiloxCudaStateET1_SJ_,"",@"SHT_CUDA_INFO"
	.sectionflags	@""
	.align	4


	//----- nvinfo : EIATTR_CUDA_API_VERSION
	.align		4
        /*0000*/ 	.byte	0x04, 0x37
        /*0002*/ 	.short	(.L_1626 - .L_1625)
.L_1625:
        /*0004*/ 	.word	0x00000082


	//----- nvinfo : EIATTR_KPARAM_INFO
	.align		4
.L_1626:
        /*0008*/ 	.byte	0x04, 0x17
        /*000a*/ 	.short	(.L_1628 - .L_1627)
.L_1627:
        /*000c*/ 	.word	0x00000000
        /*0010*/ 	.short	0x0003
        /*0012*/ 	.short	0x0028
        /*0014*/ 	.byte	0x00, 0xf0, 0x41, 0x00


	//----- nvinfo : EIATTR_KPARAM_INFO
	.align		4
.L_1628:
        /*0018*/ 	.byte	0x04, 0x17
        /*001a*/ 	.short	(.L_1630 - .L_1629)
.L_1629:
        /*001c*/ 	.word	0x00000000
        /*0020*/ 	.short	0x0002
        /*0022*/ 	.short	0x0020
        /*0024*/ 	.byte	0x00, 0xf0, 0x05, 0x00


	//----- nvinfo : EIATTR_KPARAM_INFO
	.align		4
.L_1630:
        /*0028*/ 	.byte	0x04, 0x17
        /*002a*/ 	.short	(.L_1632 - .L_1631)
.L_1631:
        /*002c*/ 	.word	0x00000000
        /*0030*/ 	.short	0x0001
        /*0032*/ 	.short	0x0008
        /*0034*/ 	.byte	0x00, 0xf0, 0x61, 0x00


	//----- nvinfo : EIATTR_KPARAM_INFO
	.align		4
.L_1632:
        /*0038*/ 	.byte	0x04, 0x17
        /*003a*/ 	.short	(.L_1634 - .L_1633)
.L_1633:
        /*003c*/ 	.word	0x00000000
        /*0040*/ 	.short	0x0000
        /*0042*/ 	.short	0x0000
        /*0044*/ 	.byte	0x00, 0xf0, 0x21, 0x00


	//----- nvinfo : EIATTR_SPARSE_MMA_MASK
	.align		4
.L_1634:
        /*0048*/ 	.byte	0x03, 0x50
        /*004a*/ 	.short	0x0000


	//----- nvinfo : EIATTR_MAXREG_COUNT
	.align		4
        /*004c*/ 	.byte	0x03, 0x1b
        /*004e*/ 	.short	0x0040


	//----- nvinfo : EIATTR_NUM_BARRIERS
	.align		4
        /*0050*/ 	.byte	0x02, 0x4c
        /*0052*/ 	.byte	0x01
	.zero		1


	//----- nvinfo : EIATTR_MERCURY_ISA_VERSION
	.align		4
        /*0054*/ 	.byte	0x03, 0x5f
        /*0056*/ 	.short	0x0101


	//----- nvinfo : EIATTR_VRC_CTA_INIT_COUNT
	.align		4
        /*0058*/ 	.byte	0x02, 0x4a
	.zero		1
	.zero		1


	//----- nvinfo : EIATTR_EXIT_INSTR_OFFSETS
	.align		4
        /*005c*/ 	.byte	0x04, 0x1c
        /*005e*/ 	.short	(.L_1636 - .L_1635)


	//   ....[0]....
.L_1635:
        /*0060*/ 	.word	0x00000770


	//   ....[1]....
        /*0064*/ 	.word	0x00000df0


	//----- nvinfo : EIATTR_MAX_THREADS
	.align		4
.L_1636:
        /*0068*/ 	.byte	0x04, 0x05
        /*006a*/ 	.short	(.L_1638 - .L_1637)
.L_1637:
        /*006c*/ 	.word	0x00000100
        /*0070*/ 	.word	0x00000001
        /*0074*/ 	.word	0x00000001


	//----- nvinfo : EIATTR_CRS_STACK_SIZE
	.align		4
.L_1638:
        /*0078*/ 	.byte	0x04, 0x1e
        /*007a*/ 	.short	(.L_1640 - .L_1639)
.L_1639:
        /*007c*/ 	.word	0x00000000


	//----- nvinfo : EIATTR_CBANK_PARAM_SIZE
	.align		4
.L_1640:
        /*0080*/ 	.byte	0x03, 0x19
        /*0082*/ 	.short	0x0038


	//----- nvinfo : EIATTR_PARAM_CBANK
	.align		4
        /*0084*/ 	.byte	0x04, 0x0a
        /*0086*/ 	.short	(.L_1642 - .L_1641)
	.align		4
.L_1641:
        /*0088*/ 	.word	index@(.nv.constant0._ZN2at6native60_GLOBAL__N__fdc43544_27_DistributionRandomKernel_cu_f88cee4443distribution_elementwise_grid_stride_kernelImLi2EZZZNS0_9templates4cuda13random_kernelIPNS_17CUDAGeneratorImplEEEvRNS_18TensorIteratorBaseET_ENKUlvE_clEvENKUlvE1_clEvEUlP24curandStatePhilox4_32_10E_ZNS1_27distribution_nullary_kernelIim10ulonglong2S7_SF_ZZZS5_IS7_EvS9_SA_ENKSB_clEvENKSC_clEvEUlmE_EEvS9_T2_RKT3_T4_EUlimE_EEvlNS_15PhiloxCudaStateET1_SJ_)
        /*008c*/ 	.short	0x0380
        /*008e*/ 	.short	0x0038


	//----- nvinfo : EIATTR_SW_WAR
	.align		4
.L_1642:
        /*0090*/ 	.byte	0x04, 0x36
        /*0092*/ 	.short	(.L_1644 - .L_1643)
.L_1643:
        /*0094*/ 	.word	0x00000008
.L_1644:


//--------------------- .nv.info._ZN2at6native60_GLOBAL__N__fdc43544_27_DistributionRandomKernel_cu_f88cee4443distribution_elementwise_grid_stride_kernelIjLi4EZZZNS0_9templates4cuda13random_kernelIPNS_17CUDAGeneratorImplEEEvRNS_18TensorIteratorBaseET_ENKUlvE_clEvENKUlvE0_clEvEUlP24curandStatePhilox4_32_10E0_ZNS1_27distribution_nullary_kernelIaj5uint4S7_SF_ZZZS5_IS7_EvS9_SA_ENKSB_clEvENKSC_clEvEUljE_EEvS9_T2_RKT3_T4_EUlijE0_EEvlNS_15PhiloxCudaStateET1_SJ_ --------------------------
	.section	.nv.info._ZN2at6native60_GLOBAL__N__fdc43544_27_DistributionRandomKernel_cu_f88cee4443distribution_elementwise_grid_stride_kernelIjLi4EZZZNS0_9templates4cuda13random_kernelIPNS_17CUDAGeneratorImplEEEvRNS_18TensorIteratorBaseET_ENKUlvE_clEvENKUlvE0_clEvEUlP24curandStatePhilox4_32_10E0_ZNS1_27distribution_nullary_kernelIaj5uint4S7_SF_ZZZS5_IS7_EvS9_SA_ENKSB_clEvENKSC_clEvEUljE_EEvS9_T2_RKT3_T4_EUlijE0_EEvlNS_15PhiloxCudaStateET1_SJ_,"",@"SHT_CUDA_INFO"
	.sectionflags	@""
	.align	4


	//----- nvinfo : EIATTR_CUDA_API_VERSION
	.align		4
        /*0000*/ 	.byte	0x04, 0x37
        /*0002*/ 	.short	(.L_1646 - .L_1645)
.L_1645:
        /*0004*/ 	.word	0x00000082


	//----- nvinfo : EIATTR_KPARAM_INFO
	.align		4
.L_1646:
        /*0008*/ 	.byte	0x04, 0x17
        /*000a*/ 	.short	(.L_1648 - .L_1647)
.L_1647:
        /*000c*/ 	.word	0x00000000
        /*0010*/ 	.short	0x0003
        /*0012*/ 	.short	0x0028
        /*0014*/ 	.byte	0x00, 0xf0, 0xa1, 0x06


	//----- nvinfo : EIATTR_KPARAM_INFO
	.align		4
.L_1648:
        /*0018*/ 	.byte	0x04, 0x17
        /*001a*/ 	.short	(.L_1650 - .L_1649)
.L_1649:
        /*001c*/ 	.word	0x00000000
        /*0020*/ 	.short	0x0002
        /*0022*/ 	.short	0x0020
        /*0024*/ 	.byte	0x00, 0xf0, 0x05, 0x00


	//----- nvinfo : EIATTR_KPARAM_INFO
	.align		4
.L_1650:
        /*0028*/ 	.byte	0x04, 0x17
        /*002a*/ 	.short	(.L_1652 - .L_1651)
.L_1651:
        /*002c*/ 	.word	0x00000000
        /*0030*/ 	.short	0x0001
        /*0032*/ 	.short	0x0008
        /*0034*/ 	.byte	0x00, 0xf0, 0x61, 0x00


	//----- nvinfo : EIATTR_KPARAM_INFO
	.align		4
.L_1652:
        /*0038*/ 	.byte	0x04, 0x17
        /*003a*/ 	.short	(.L_1654 - .L_1653)
.L_1653:
        /*003c*/ 	.word	0x00000000
        /*0040*/ 	.short	0x0000
        /*0042*/ 	.short	0x0000
        /*0044*/ 	.byte	0x00, 0xf0, 0x21, 0x00


	//----- nvinfo : EIATTR_SPARSE_MMA_MASK
	.align		4
.L_1654:
        /*0048*/ 	.byte	0x03, 0x50
        /*004a*/ 	.short	0x0000


	//----- nvinfo : EIATTR_MAXREG_COUNT
	.align		4
        /*004c*/ 	.byte	0x03, 0x1b
        /*004e*/ 	.short	0x0040


	//----- nvinfo : EIATTR_NUM_BARRIERS
	.align		4
        /*0050*/ 	.byte	0x02, 0x4c
        /*0052*/ 	.byte	0x01
	.zero		1


	//----- nvinfo : EIATTR_MERCURY_ISA_VERSION
	.align		4
        /*0054*/ 	.byte	0x03, 0x5f
        /*0056*/ 	.short	0x0101


	//----- nvinfo : EIATTR_VRC_CTA_INIT_COUNT
	.align		4
        /*0058*/ 	.byte	0x02, 0x4a
	.zero		1
	.zero		1


	//----- nvinfo : EIATTR_EXIT_INSTR_OFFSETS
	.align		4
        /*005c*/ 	.byte	0x04, 0x1c
        /*005e*/ 	.short	(.L_1656 - .L_1655)


	//   ....[0]....
.L_1655:
        /*0060*/ 	.word	0x000007b0


	//   ....[1]....
        /*0064*/ 	.word	0x000051f0


	//----- nvinfo : EIATTR_MAX_THREADS
	.align		4
.L_1656:
        /*0068*/ 	.byte	0x04, 0x05
        /*006a*/ 	.short	(.L_1658 - .L_1657)
.L_1657:
        /*006c*/ 	.word	0x00000100
        /*0070*/ 	.word	0x00000001
        /*0074*/ 	.word	0x00000001


	//----- nvinfo : EIATTR_CRS_STACK_SIZE
	.align		4
.L_1658:
        /*0078*/ 	.byte	0x04, 0x1e
        /*007a*/ 	.short	(.L_1660 - .L_1659)
.L_1659:
        /*007c*/ 	.word	0x00000000


	//----- nvinfo : EIATTR_CBANK_PARAM_SIZE
	.align		4
.L_1660:
        /*0080*/ 	.byte	0x03, 0x19
        /*0082*/ 	.short	0x01d0


	//----- nvinfo : EIATTR_PARAM_CBANK
	.align		4
        /*0084*/ 	.byte	0x04, 0x0a
        /*0086*/ 	.short	(.L_1662 - .L_1661)
	.align		4
.L_1661:
        /*0088*/ 	.word	index@(.nv.constant0._ZN2at6native60_GLOBAL__N__fdc43544_27_DistributionRandomKernel_cu_f88cee4443distribution_elementwise_grid_stride_kernelIjLi4EZZZNS0_9templates4cuda13random_kernelIPNS_17CUDAGeneratorImplEEEvRNS_18TensorIteratorBaseET_ENKUlvE_clEvENKUlvE0_clEvEUlP24curandStatePhilox4_32_10E0_ZNS1_27distribution_nullary_kernelIaj5uint4S7_SF_ZZZS5_IS7_EvS9_SA_ENKSB_clEvENKSC_clEvEUljE_EEvS9_T2_RKT3_T4_EUlijE0_EEvlNS_15PhiloxCudaStateET1_SJ_)
        /*008c*/ 	.short	0x0380
        /*008e*/ 	.short	0x01d0


	//----- nvinfo : EIATTR_SW_WAR
	.align		4
.L_1662:
        /*0090*/ 	.byte	0x04, 0x36
        /*0092*/ 	.short	(.L_1664 - .L_1663)
.L_1663:
        /*0094*/ 	.word	0x00000008
.L_1664:


//--------------------- .nv.info._ZN2at6native60_GLOBAL__N__fdc43544_27_DistributionRandomKernel_cu_f88cee4443distribution_elementwise_grid_stride_kernelIjLi4EZZZNS0_9templates4cuda13random_kernelIPNS_17CUDAGeneratorImplEEEvRNS_18TensorIteratorBaseET_ENKUlvE_clEvENKUlvE0_clEvEUlP24curandStatePhilox4_32_10E0_ZNS1_27distribution_nullary_kernelIaj5uint4S7_SF_ZZZS5_IS7_EvS9_SA_ENKSB_clEvENKSC_clEvEUljE_EEvS9_T2_RKT3_T4_EUlijE_EEvlNS_15PhiloxCudaStateET1_SJ_ --------------------------
	.section	.nv.info._ZN2at6native60_GLOBAL__N__fdc43544_27_DistributionRandomKernel_cu_f88cee4443distribution_elementwise_grid_stride_kernelIjLi4EZZZNS0_9templates4cuda13random_kernelIPNS_17CUDAGeneratorImplEEEvRNS_18TensorIteratorBaseET_ENKUlvE_clEvENKUlvE0_clEvEUlP24curandStatePhilox4_32_10E0_ZNS1_27distribution_nullary_kernelIaj5uint4S7_SF_ZZZS5_IS7_EvS9_SA_ENKSB_clEvENKSC_clEvEUljE_EEvS9_T2_RKT3_T4_EUlijE_EEvlNS_15PhiloxCudaStateET1_SJ_,"",@"SHT_CUDA_INFO"
	.sectionflags	@""
	.align	4


	//----- nvinfo : EIATTR_CUDA_API_VERSION
	.align		4
        /*0000*/ 	.byte	0x04, 0x37
        /*0002*/ 	.short	(.L_1666 - .L_1665)
.L_1665:
        /*0004*/ 	.word	0x00000082


	//----- nvinfo : EIATTR_KPARAM_INFO
	.align		4
.L_1666:
        /*0008*/ 	.byte	0x04, 0x17
        /*000a*/ 	.short	(.L_1668 - .L_1667)
.L_1667:
        /*000c*/ 	.word	0x00000000
        /*0010*/ 	.short	0x0003
        /*0012*/ 	.short	0x0028
        /*0014*/ 	.byte	0x00, 0xf0, 0x41, 0x00


	//----- nvinfo : EIATTR_KPARAM_INFO
	.align		4
.L_1668:
        /*0018*/ 	.byte	0x04, 0x17
        /*001a*/ 	.short	(.L_1670 - .L_1669)
.L_1669:
        /*001c*/ 	.word	0x00000000
        /*0020*/ 	.short	0x0002
        /*0022*/ 	.short	0x0020
        /*0024*/ 	.byte	0x00, 0xf0, 0x05, 0x00


	//----- nvinfo : EIATTR_KPARAM_INFO
	.align		4
.L_1670:
        /*0028*/ 	.byte	0x04, 0x17
        /*002a*/ 	.short	(.L_1672 - .L_1671)
.L_1671:
        /*002c*/ 	.word	0x00000000
        /*0030*/ 	.short	0x0001
        /*0032*/ 	.short	0x0008
        /*0034*/ 	.byte	0x00, 0xf0, 0x61, 0x00


	//----- nvinfo : EIATTR_KPARAM_INFO
	.align		4
.L_1672:
        /*0038*/ 	.byte	0x04, 0x17
        /*003a*/ 	.short	(.L_1674 - .L_1673)
.L_1673:
        /*003c*/ 	.word	0x00000000
        /*0040*/ 	.short	0x0000
        /*0042*/ 	.short	0x0000
        /*0044*/ 	.byte	0x00, 0xf0, 0x21, 0x00


	//----- nvinfo : EIATTR_SPARSE_MMA_MASK
	.align		4
.L_1674:
        /*0048*/ 	.byte	0x03, 0x50
        /*004a*/ 	.short	0x0000


	//----- nvinfo : EIATTR_MAXREG_COUNT
	.align		4
        /*004c*/ 	.byte	0x03, 0x1b
        /*004e*/ 	.short	0x0040


	//----- nvinfo : EIATTR_NUM_BARRIERS
	.align		4
        /*0050*/ 	.byte	0x02, 0x4c
        /*0052*/ 	.byte	0x01
	.zero		1


	//----- nvinfo : EIATTR_MERCURY_ISA_VERSION
	.align		4
        /*0054*/ 	.byte	0x03, 0x5f
        /*0056*/ 	.short	0x0101


	//----- nvinfo : EIATTR_VRC_CTA_INIT_COUNT
	.align		4
        /*0058*/ 	.byte	0x02, 0x4a
	.zero		1
	.zero		1


	//----- nvinfo : EIATTR_EXIT_INSTR_OFFSETS
	.align		4
        /*005c*/ 	.byte	0x04, 0x1c
        /*005e*/ 	.short	(.L_1676 - .L_1675)


	//   ....[0]....
.L_1675:
        /*0060*/ 	.word	0x000007c0


	//   ....[1]....
        /*0064*/ 	.word	0x00001000


	//----- nvinfo : EIATTR_MAX_THREADS
	.align		4
.L_1676:
        /*0068*/ 	.byte	0x04, 0x05
        /*006a*/ 	.short	(.L_1678 - .L_1677)
.L_1677:
        /*006c*/ 	.word	0x00000100
        /*0070*/ 	.word	0x00000001
        /*0074*/ 	.word	0x00000001


	//----- nvinfo : EIATTR_CRS_STACK_SIZE
	.align		4
.L_1678:
        /*0078*/ 	.byte	0x04, 0x1e
        /*007a*/ 	.short	(.L_1680 - .L_1679)
.L_1679:
        /*007c*/ 	.word	0x00000000


	//----- nvinfo : EIATTR_CBANK_PARAM_SIZE
	.align		4
.L_1680:
        /*0080*/ 	.byte	0x03, 0x19
        /*0082*/ 	.short	0x0038


	//----- nvinfo : EIATTR_PARAM_CBANK
	.align		4
        /*0084*/ 	.byte	0x04, 0x0a
        /*0086*/ 	.short	(.L_1682 - .L_1681)
	.align		4
.L_1681:
        /*0088*/ 	.word	index@(.nv.constant0._ZN2at6native60_GLOBAL__N__fdc43544_27_DistributionRandomKernel_cu_f88cee4443distribution_elementwise_grid_stride_kernelIjLi4EZZZNS0_9templates4cuda13random_kernelIPNS_17CUDAGeneratorImplEEEvRNS_18TensorIteratorBaseET_ENKUlvE_clEvENKUlvE0_clEvEUlP24curandStatePhilox4_32_10E0_ZNS1_27distribution_nullary_kernelIaj5uint4S7_SF_ZZZS5_IS7_EvS9_SA_ENKSB_clEvENKSC_clEvEUljE_EEvS9_T2_RKT3_T4_EUlijE_EEvlNS_15PhiloxCudaStateET1_SJ_)
        /*008c*/ 	.short	0x0380
        /*008e*/ 	.short	0x0038


	//----- nvinfo : EIATTR_SW_WAR
	.align		4
.L_1682:
        /*0090*/ 	.byte	0x04, 0x36
        /*0092*/ 	.short	(.L_1684 - .L_1683)
.L_1683:
        /*0094*/ 	.word	0x00000008
.L_1684:


//--------------------- .nv.info._ZN2at6native60_GLOBAL__N__fdc43544_27_DistributionRandomKernel_cu_f88cee4443distribution_elementwise_grid_stride_kernelImLi2EZZZNS0_9templates4cuda13random_kernelIPNS_17CUDAGeneratorImplEEEvRNS_18TensorIteratorBaseET_ENKUlvE_clEvENKUlvE0_clEvEUlP24curandStatePhilox4_32_10E_ZNS1_27distribution_nullary_kernelIam10ulonglong2S7_SF_ZZZS5_IS7_EvS9_SA_ENKSB_clEvENKSC_clEvEUlmE_EEvS9_T2_RKT3_T4_EUlimE0_EEvlNS_15PhiloxCudaStateET1_SJ_ --------------------------
	.section	.nv.info._ZN2at6native60_GLOBAL__N__fdc43544_27_DistributionRandomKernel_cu_f88cee4443distribution_elementwise_grid_stride_kernelImLi2EZZZNS0_9templates4cuda13random_kernelIPNS_17CUDAGeneratorImplEEEvRNS_18TensorIteratorBaseET_ENKUlvE_clEvENKUlvE0_clEvEUlP24curandStatePhilox4_32_10E_ZNS1_27distribution_nullary_kernelIam10ulonglong2S7_SF_ZZZS5_IS7_EvS9_SA_ENKSB_clEvENKSC_clEvEUlmE_EEvS9_T2_RKT3_T4_EUlimE0_EEvlNS_15PhiloxCudaStateET1_SJ_,"",@"SHT_CUDA_INFO"
	.sectionflags	@""
	.align	4


	//----- nvinfo : EIATTR_CUDA_API_VERSION
	.align		4
        /*0000*/ 	.byte	0x04, 0x37
        /*0002*/ 	.short	(.L_1686 - .L_1685)
.L_1685:
        /*0004*/ 	.word	0x00000082


	//----- nvinfo : EIATTR_KPARAM_INFO
	.align		4
.L_1686:
        /*0008*/ 	.byte	0x04, 0x17
        /*000a*/ 	.short	(.L_1688 - .L_1687)
.L_1687:
        /*000c*/ 	.word	0x00000000
        /*0010*/ 	.short	0x0003
        /*0012*/ 	.short	0x0028
        /*0014*/ 	.byte	0x00, 0xf0, 0xa1, 0x06


	//----- nvinfo : EIATTR_KPARAM_INFO
	.align		4
.L_1688:
        /*0018*/ 	.byte	0x04, 0x17
        /*001a*/ 	.short	(.L_1690 - .L_1689)
.L_1689:
        /*001c*/ 	.word	0x00000000
        /*0020*/ 	.short	0x0002
        /*0022*/ 	.short	0x0020
        /*0024*/ 	.byte	0x00, 0xf0, 0x05, 0x00


	//----- nvinfo : EIATTR_KPARAM_INFO
	.align		4
.L_1690:
        /*0028*/ 	.byte	0x04, 0x17
        /*002a*/ 	.short	(.L_1692 - .L_1691)
.L_1691:
        /*002c*/ 	.word	0x00000000
        /*0030*/ 	.short	0x0001
        /*0032*/ 	.short	0x0008
        /*0034*/ 	.byte	0x00, 0xf0, 0x61, 0x00


	//----- nvinfo : EIATTR_KPARAM_INFO
	.align		4
.L_1692:
        /*0038*/ 	.byte	0x04, 0x17
        /*003a*/ 	.short	(.L_1694 - .L_1693)
.L_1693:
        /*003c*/ 	.word	0x00000000
        /*0040*/ 	.short	0x0000
        /*0042*/ 	.short	0x0000
        /*0044*/ 	.byte	0x00, 0xf0, 0x21, 0x00


	//----- nvinfo : EIATTR_SPARSE_MMA_MASK
	.align		4
.L_1694:
        /*0048*/ 	.byte	0x03, 0x50
        /*004a*/ 	.short	0x0000


	//----- nvinfo : EIATTR_MAXREG_COUNT
	.align		4
        /*004c*/ 	.byte	0x03, 0x1b
        /*004e*/ 	.short	0x0040


	//----- nvinfo : EIATTR_NUM_BARRIERS
	.align		4
        /*0050*/ 	.byte	0x02, 0x4c
        /*0052*/ 	.byte	0x01
	.zero		1


	//----- nvinfo : EIATTR_MERCURY_ISA_VERSION
	.align		4
        /*0054*/ 	.byte	0x03, 0x5f
        /*0056*/ 	.short	0x0101


	//----- nvinfo : EIATTR_VRC_CTA_INIT_COUNT
	.align		4
        /*0058*/ 	.byte	0x02, 0x4a
	.zero		1
	.zero		1


	//----- nvinfo : EIATTR_EXIT_INSTR_OFFSETS
	.align		4
        /*005c*/ 	.byte	0x04, 0x1c
        /*005e*/ 	.short	(.L_1696 - .L_1695)


	//   ....[0]....
.L_1695:
        /*0060*/ 	.word	0x00000760


	//   ....[1]....
        /*0064*/ 	.word	0x00002fa0


	//----- nvinfo : EIATTR_MAX_THREADS
	.align		4
.L_1696:
        /*0068*/ 	.byte	0x04, 0x05
        /*006a*/ 	.short	(.L_1698 - .L_1697)
.L_1697:
        /*006c*/ 	.word	0x00000100
        /*0070*/ 	.word	0x00000001
        /*0074*/ 	.word	0x00000001


	//----- nvinfo : EIATTR_CRS_STACK_SIZE
	.align		4
.L_1698:
        /*0078*/ 	.byte	0x04, 0x1e
        /*007a*/ 	.short	(.L_1700 - .L_1699)
.L_1699:
        /*007c*/ 	.word	0x00000000


	//----- nvinfo : EIATTR_CBANK_PARAM_SIZE
	.align		4
.L_1700:
        /*0080*/ 	.byte	0x03, 0x19
        /*0082*/ 	.short	0x01d0


	//----- nvinfo : EIATTR_PARAM_CBANK
	.align		4
        /*0084*/ 	.byte	0x04, 0x0a
        /*0086*/ 	.short	(.L_1702 - .L_1701)
	.align		4
.L_1701:
        /*0088*/ 	.word	index@(.nv.constant0._ZN2at6native60_GLOBAL__N__fdc43544_27_DistributionRandomKernel_cu_f88cee4443distribution_elementwise_grid_stride_kernelImLi2EZZZNS0_9templates4cuda13random_kernelIPNS_17CUDAGeneratorImplEEEvRNS_18TensorIteratorBaseET_ENKUlvE_clEvENKUlvE0_clEvEUlP24curandStatePhilox4_32_10E_ZNS1_27distribution_nullary_kernelIam10ulonglong2S7_SF_ZZZS5_IS7_EvS9_SA_ENKSB_clEvENKSC_clEvEUlmE_EEvS9_T2_RKT3_T4_EUlimE0_EEvlNS_15PhiloxCudaStateET1_SJ_)
        /*008c*/ 	.short	0x0380
        /*008e*/ 	.short	0x01d0


	//----- nvinfo : EIATTR_SW_WAR
	.align		4
.L_1702:
        /*0090*/ 	.byte	0x04, 0x36
        /*0092*/ 	.short	(.L_1704 - .L_1703)
.L_1703:
        /*0094*/ 	.word	0x00000008
.L_1704:


//--------------------- .nv.info._ZN2at6native60_GLOBAL__N__fdc43544_27_DistributionRandomKernel_cu_f88cee4443distribution_elementwise_grid_stride_kernelImLi2EZZZNS0_9templates4cuda13random_kernelIPNS_17CUDAGeneratorImplEEEvRNS_18TensorIteratorBaseET_ENKUlvE_clEvENKUlvE0_clEvEUlP24curandStatePhilox4_32_10E_ZNS1_27distribution_nullary_kernelIam10ulonglong2S7_SF_ZZZS5_IS7_EvS9_SA_ENKSB_clEvENKSC_clEvEUlmE_EEvS9_T2_RKT3_T4_EUlimE_EEvlNS_15PhiloxCudaStateET1_SJ_ --------------------------
	.section	.nv.info._ZN2at6native60_GLOBAL__N__fdc43544_27_DistributionRandomKernel_cu_f88cee4443distribution_elementwise_grid_stride_kernelImLi2EZZZNS0_9templates4cuda13random_kernelIPNS_17CUDAGeneratorImplEEEvRNS_18TensorIteratorBaseET_ENKUlvE_clEvENKUlvE0_clEvEUlP24curandStatePhilox4_32_10E_ZNS1_27distribution_nullary_kernelIam10ulonglong2S7_SF_ZZZS5_IS7_EvS9_SA_ENKSB_clEvENKSC_clEvEUlmE_EEvS9_T2_RKT3_T4_EUlimE_EEvlNS_15PhiloxCudaStateET1_SJ_,"",@"SHT_CUDA_INFO"
	.sectionflags	@""
	.align	4


	//----- nvinfo : EIATTR_CUDA_API_VERSION
	.align		4
        /*0000*/ 	.byte	0x04, 0x37
        /*0002*/ 	.short	(.L_1706 - .L_1705)
.L_1705:
        /*0004*/ 	.word	0x00000082


	//----- nvinfo : EIATTR_KPARAM_INFO
	.align		4
.L_1706:
        /*0008*/ 	.byte	0x04, 0x17
        /*000a*/ 	.short	(.L_1708 - .L_1707)
.L_1707:
        /*000c*/ 	.word	0x00000000
        /*0010*/ 	.short	0x0003
        /*0012*/ 	.short	0x0028
        /*0014*/ 	.byte	0x00, 0xf0, 0x41, 0x00


	//----- nvinfo : EIATTR_KPARAM_INFO
	.align		4
.L_1708:
        /*0018*/ 	.byte	0x04, 0x17
        /*001a*/ 	.short	(.L_1710 - .L_1709)
.L_1709:
        /*001c*/ 	.word	0x00000000
        /*0020*/ 	.short	0x0002
        /*0022*/ 	.short	0x0020
        /*0024*/ 	.byte	0x00, 0xf0, 0x05, 0x00


	//----- nvinfo : EIATTR_KPARAM_INFO
	.align		4
.L_1710:
        /*0028*/ 	.byte	0x04, 0x17
        /*002a*/ 	.short	(.L_1712 - .L_1711)
.L_1711:
        /*002c*/ 	.word	0x00000000
        /*0030*/ 	.short	0x0001
        /*0032*/ 	.short	0x0008
        /*0034*/ 	.byte	0x00, 0xf0, 0x61, 0x00


	//----- nvinfo : EIATTR_KPARAM_INFO
	.align		4
.L_1712:
        /*0038*/ 	.byte	0x04, 0x17
        /*003a*/ 	.short	(.L_1714 - .L_1713)
.L_1713:
        /*003c*/ 	.word	0x00000000
        /*0040*/ 	.short	0x0000
        /*0042*/ 	.short	0x0000
        /*0044*/ 	.byte	0x00, 0xf0, 0x21, 0x00


	//----- nvinfo : EIATTR_SPARSE_MMA_MASK
	.align		4
.L_1714:
        /*0048*/ 	.byte	0x03, 0x50
        /*004a*/ 	.short	0x0000


	//----- nvinfo : EIATTR_MAXREG_COUNT
	.align		4
        /*004c*/ 	.byte	0x03, 0x1b
        /*004e*/ 	.short	0x0040


	//----- nvinfo : EIATTR_NUM_BARRIERS
	.align		4
        /*0050*/ 	.byte	0x02, 0x4c
        /*0052*/ 	.byte	0x01
	.zero		1


	//----- nvinfo : EIATTR_MERCURY_ISA_VERSION
	.align		4
        /*0054*/ 	.byte	0x03, 0x5f
        /*0056*/ 	.short	0x0101


	//----- nvinfo : EIATTR_VRC_CTA_INIT_COUNT
	.align		4
        /*0058*/ 	.byte	0x02, 0x4a
	.zero		1
	.zero		1


	//----- nvinfo : EIATTR_EXIT_INSTR_OFFSETS
	.align		4
        /*005c*/ 	.byte	0x04, 0x1c
        /*005e*/ 	.short	(.L_1716 - .L_1715)


	//   ....[0]....
.L_1715:
        /*0060*/ 	.word	0x00000770


	//   ....[1]....
        /*0064*/ 	.word	0x00000df0


	//----- nvinfo : EIATTR_MAX_THREADS
	.align		4
.L_1716:
        /*0068*/ 	.byte	0x04, 0x05
        /*006a*/ 	.short	(.L_1718 - .L_1717)
.L_1717:
        /*006c*/ 	.word	0x00000100
        /*0070*/ 	.word	0x00000001
        /*0074*/ 	.word	0x00000001


	//----- nvinfo : EIATTR_CRS_STACK_SIZE
	.align		4
.L_1718:
        /*0078*/ 	.byte	0x04, 0x1e
        /*007a*/ 	.short	(.L_1720 - .L_1719)
.L_1719:
        /*007c*/ 	.word	0x00000000


	//----- nvinfo : EIATTR_CBANK_PARAM_SIZE
	.align		4
.L_1720:
        /*0080*/ 	.byte	0x03, 0x19
        /*0082*/ 	.short	0x0038


	//----- nvinfo : EIATTR_PARAM_CBANK
	.align		4
        /*0084*/ 	.byte	0x04, 0x0a
        /*0086*/ 	.short	(.L_1722 - .L_1721)
	.align		4
.L_1721:
        /*0088*/ 	.word	index@(.nv.constant0._ZN2at6native60_GLOBAL__N__fdc43544_27_DistributionRandomKernel_cu_f88cee4443distribution_elementwise_grid_stride_kernelImLi2EZZZNS0_9templates4cuda13random_kernelIPNS_17CUDAGeneratorImplEEEvRNS_18TensorIteratorBaseET_ENKUlvE_clEvENKUlvE0_clEvEUlP24curandStatePhilox4_32_10E_ZNS1_27distribution_nullary_kernelIam10ulonglong2S7_SF_ZZZS5_IS7_EvS9_SA_ENKSB_clEvENKSC_clEvEUlmE_EEvS9_T2_RKT3_T4_EUlimE_EEvlNS_15PhiloxCudaStateET1_SJ_)
        /*008c*/ 	.short	0x0380
        /*008e*/ 	.short	0x0038


	//----- nvinfo : EIATTR_SW_WAR
	.align		4
.L_1722:
        /*0090*/ 	.byte	0x04, 0x36
        /*0092*/ 	.short	(.L_1724 - .L_1723)
.L_1723:
        /*0094*/ 	.word	0x00000008
.L_1724:


//--------------------- .nv.info._ZN2at6native60_GLOBAL__N__fdc43544_27_DistributionRandomKernel_cu_f88cee4443distribution_elementwise_grid_stride_kernelIjLi4EZZZNS0_9templates4cuda13random_kernelIPNS_17CUDAGeneratorImplEEEvRNS_18TensorIteratorBaseET_ENKUlvE_clEvENKUlvE_clEvEUlP24curandStatePhilox4_32_10E0_ZNS1_27distribution_nullary_kernelIhj5uint4S7_SF_ZZZS5_IS7_EvS9_SA_ENKSB_clEvENKSC_clEvEUljE_EEvS9_T2_RKT3_T4_EUlijE0_EEvlNS_15PhiloxCudaStateET1_SJ_ --------------------------
	.section	.nv.info._ZN2at6native60_GLOBAL__N__fdc43544_27_DistributionRandomKernel_cu_f88cee4443distribution_elementwise_grid_stride_kernelIjLi4EZZZNS0_9templates4cuda13random_kernelIPNS_17CUDAGeneratorImplEEEvRNS_18TensorIteratorBaseET_ENKUlvE_clEvENKUlvE_clEvEUlP24curandStatePhilox4_32_10E0_ZNS1_27distribution_nullary_kernelIhj5uint4S7_SF_ZZZS5_IS7_EvS9_SA_ENKSB_clEvENKSC_clEvEUljE_EEvS9_T2_RKT3_T4_EUlijE0_EEvlNS_15PhiloxCudaStateET1_SJ_,"",@"SHT_CUDA_INFO"
	.sectionflags	@""
	.align	4


	//----- nvinfo : EIATTR_CUDA_API_VERSION
	.align		4
        /*0000*/ 	.byte	0x04, 0x37
        /*0002*/ 	.short	(.L_1726 - .L_1725)
.L_1725:
        /*0004*/ 	.word	0x00000082


	//----- nvinfo : EIATTR_KPARAM_INFO
	.align		4
.L_1726:
        /*0008*/ 	.byte	0x04, 0x17
        /*000a*/ 	.short	(.L_1728 - .L_1727)
.L_1727:
        /*000c*/ 	.word	0x00000000
        /*0010*/ 	.short	0x0003
        /*0012*/ 	.short	0x0028
        /*0014*/ 	.byte	0x00, 0xf0, 0xa1, 0x06


	//----- nvinfo : EIATTR_KPARAM_INFO
	.align		4
.L_1728:
        /*0018*/ 	.byte	0x04, 0x17
        /*001a*/ 	.short	(.L_1730 - .L_1729)
.L_1729:
        /*001c*/ 	.word	0x00000000
        /*0020*/ 	.short	0x0002
        /*0022*/ 	.short	0x0020
        /*0024*/ 	.byte	0x00, 0xf0, 0x05, 0x00


	//----- nvinfo : EIATTR_KPARAM_INFO
	.align		4
.L_1730:
        /*0028*/ 	.byte	0x04, 0x17
        /*002a*/ 	.short	(.L_1732 - .L_1731)
.L_1731:
        /*002c*/ 	.word	0x00000000
        /*0030*/ 	.short	0x0001
        /*0032*/ 	.short	0x0008
        /*0034*/ 	.byte	0x00, 0xf0, 0x61, 0x00


	//----- nvinfo : EIATTR_KPARAM_INFO
	.align		4
.L_1732:
        /*0038*/ 	.byte	0x04, 0x17
        /*003a*/ 	.short	(.L_1734 - .L_1733)
.L_1733:
        /*003c*/ 	.word	0x00000000
        /*0040*/ 	.short	0x0000
        /*0042*/ 	.short	0x0000
        /*0044*/ 	.byte	0x00, 0xf0, 0x21, 0x00


	//----- nvinfo : EIATTR_SPARSE_MMA_MASK
	.align		4
.L_1734:
        /*0048*/ 	.byte	0x03, 0x50
        /*004a*/ 	.short	0x0000


	//----- nvinfo : EIATTR_MAXREG_COUNT
	.align		4
        /*004c*/ 	.byte	0x03, 0x1b
        /*004e*/ 	.short	0x0040


	//----- nvinfo : EIATTR_NUM_BARRIERS
	.align		4
        /*0050*/ 	.byte	0x02, 0x4c
        /*0052*/ 	.byte	0x01
	.zero		1


	//----- nvinfo : EIATTR_MERCURY_ISA_VERSION
	.align		4
        /*0054*/ 	.byte	0x03, 0x5f
        /*0056*/ 	.short	0x0101


	//----- nvinfo : EIATTR_VRC_CTA_INIT_COUNT
	.align		4
        /*0058*/ 	.byte	0x02, 0x4a
	.zero		1
	.zero		1


	//----- nvinfo : EIATTR_EXIT_INSTR_OFFSETS
	.align		4
        /*005c*/ 	.byte	0x04, 0x1c
        /*005e*/ 	.short	(.L_1736 - .L_1735)


	//   ....[0]....
.L_1735:
        /*0060*/ 	.word	0x000007b0


	//   ....[1]....
        /*0064*/ 	.word	0x00005170


	//----- nvinfo : EIATTR_MAX_THREADS
	.align		4
.L_1736:
        /*0068*/ 	.byte	0x04, 0x05
        /*006a*/ 	.short	(.L_1738 - .L_1737)
.L_1737:
        /*006c*/ 	.word	0x00000100
        /*0070*/ 	.word	0x00000001
        /*0074*/ 	.word	0x00000001


	//----- nvinfo : EIATTR_CRS_STACK_SIZE
	.align		4
.L_1738:
        /*0078*/ 	.byte	0x04, 0x1e
        /*007a*/ 	.short	(.L_1740 - .L_1739)
.L_1739:
        /*007c*/ 	.word	0x00000000


	//----- nvinfo : EIATTR_CBANK_PARAM_SIZE
	.align		4
.L_1740:
        /*0080*/ 	.byte	0x03, 0x19
        /*0082*/ 	.short	0x01d0


	//----- nvinfo : EIATTR_PARAM_CBANK
	.align		4
        /*0084*/ 	.byte	0x04, 0x0a
        /*0086*/ 	.short	(.L_1742 - .L_1741)
	.align		4
.L_1741:
        /*0088*/ 	.word	index@(.nv.constant0._ZN2at6native60_GLOBAL__N__fdc43544_27_DistributionRandomKernel_cu_f88cee4443distribution_elementwise_grid_stride_kernelIjLi4EZZZNS0_9templates4cuda13random_kernelIPNS_17CUDAGeneratorImplEEEvRNS_18TensorIteratorBaseET_ENKUlvE_clEvENKUlvE_clEvEUlP24curandStatePhilox4_32_10E0_ZNS1_27distribution_nullary_kernelIhj5uint4S7_SF_ZZZS5_IS7_EvS9_SA_ENKSB_clEvENKSC_clEvEUljE_EEvS9_T2_RKT3_T4_EUlijE0_EEvlNS_15PhiloxCudaStateET1_SJ_)
        /*008c*/ 	.short	0x0380
        /*008e*/ 	.short	0x01d0


	//----- nvinfo : EIATTR_SW_WAR
	.align		4
.L_1742:
        /*0090*/ 	.byte	0x04, 0x36
        /*0092*/ 	.short	(.L_1744 - .L_1743)
.L_1743:
        /*0094*/ 	.word	0x00000008
.L_1744:


//--------------------- .nv.info._ZN2at6native60_GLOBAL__N__fdc43544_27_DistributionRandomKernel_cu_f88cee4443distribution_elementwise_grid_stride_kernelIjLi4EZZZNS0_9templates4cuda13random_kernelIPNS_17CUDAGeneratorImplEEEvRNS_18TensorIteratorBaseET_ENKUlvE_clEvENKUlvE_clEvEUlP24curandStatePhilox4_32_10E0_ZNS1_27distribution_nullary_kernelIhj5uint4S7_SF_ZZZS5_IS7_EvS9_SA_ENKSB_clEvENKSC_clEvEUljE_EEvS9_T2_RKT3_T4_EUlijE_EEvlNS_15PhiloxCudaStateET1_SJ_ --------------------------
	.section	.nv.info._ZN2at6native60_GLOBAL__N__fdc43544_27_DistributionRandomKernel_cu_f88cee4443distribution_elementwise_grid_stride_kernelIjLi4EZZZNS0_9templates4cuda13random_kernelIPNS_17CUDAGeneratorImplEEEvRNS_18TensorIteratorBaseET_ENKUlvE_clEvENKUlvE_clEvEUlP24curandStatePhilox4_32_10E0_ZNS1_27distribution_nullary_kernelIhj5uint4S7_SF_ZZZS5_IS7_EvS9_SA_ENKSB_clEvENKSC_clEvEUljE_EEvS9_T2_RKT3_T4_EUlijE_EEvlNS_15PhiloxCudaStateET1_SJ_,"",@"SHT_CUDA_INFO"
	.sectionflags	@""
	.align	4


	//----- nvinfo : EIATTR_CUDA_API_VERSION
	.align		4
        /*0000*/ 	.byte	0x04, 0x37
        /*0002*/ 	.short	(.L_1746 - .L_1745)
.L_1745:
        /*0004*/ 	.word	0x00000082


	//----- nvinfo : EIATTR_KPARAM_INFO
	.align		4
.L_1746:
        /*0008*/ 	.byte	0x04, 0x17
        /*000a*/ 	.short	(.L_1748 - .L_1747)
.L_1747:
        /*000c*/ 	.word	0x00000000
        /*0010*/ 	.short	0x0003
        /*0012*/ 	.short	0x0028
        /*0014*/ 	.byte	0x00, 0xf0, 0x41, 0x00


	//----- nvinfo : EIATTR_KPARAM_INFO
	.align		4
.L_1748:
        /*0018*/ 	.byte	0x04, 0x17
        /*001a*/ 	.short	(.L_1750 - .L_1749)
.L_1749:
        /*001c*/ 	.word	0x00000000
        /*0020*/ 	.short	0x0002
        /*0022*/ 	.short	0x0020
        /*0024*/ 	.byte	0x00, 0xf0, 0x05, 0x00


	//----- nvinfo : EIATTR_KPARAM_INFO
	.align		4
.L_1750:
        /*0028*/ 	.byte	0x04, 0x17
        /*002a*/ 	.short	(.L_1752 - .L_1751)
.L_1751:
        /*002c*/ 	.word	0x00000000
        /*0030*/ 	.short	0x0001
        /*0032*/ 	.short	0x0008
        /*0034*/ 	.byte	0x00, 0xf0, 0x61, 0x00


	//----- nvinfo : EIATTR_KPARAM_INFO
	.align		4
.L_1752:
        /*0038*/ 	.byte	0x04, 0x17
        /*003a*/ 	.short	(.L_1754 - .L_1753)
.L_1753:
        /*003c*/ 	.word	0x00000000
        /*0040*/ 	.short	0x0000
        /*0042*/ 	.short	0x0000
        /*0044*/ 	.byte	0x00, 0xf0, 0x21, 0x00


	//----- nvinfo : EIATTR_SPARSE_MMA_MASK
	.align		4
.L_1754:
        /*0048*/ 	.byte	0x03, 0x50
        /*004a*/ 	.short	0x0000


	//----- nvinfo : EIATTR_MAXREG_COUNT
	.align		4
        /*004c*/ 	.byte	0x03, 0x1b
        /*004e*/ 	.short	0x0040


	//----- nvinfo : EIATTR_NUM_BARRIERS
	.align		4
        /*0050*/ 	.byte	0x02, 0x4c
        /*0052*/ 	.byte	0x01
	.zero		1


	//----- nvinfo : EIATTR_MERCURY_ISA_VERSION
	.align		4
        /*0054*/ 	.byte	0x03, 0x5f
        /*0056*/ 	.short	0x0101


	//----- nvinfo : EIATTR_VRC_CTA_INIT_COUNT
	.align		4
        /*0058*/ 	.byte	0x02, 0x4a
	.zero		1
	.zero		1


	//----- nvinfo : EIATTR_EXIT_INSTR_OFFSETS
	.align		4
        /*005c*/ 	.byte	0x04, 0x1c
        /*005e*/ 	.short	(.L_1756 - .L_1755)


	//   ....[0]....
.L_1755:
        /*0060*/ 	.word	0x000007d0


	//   ....[1]....
        /*0064*/ 	.word	0x00000fd0


	//----- nvinfo : EIATTR_MAX_THREADS
	.align		4
.L_1756:
        /*0068*/ 	.byte	0x04, 0x05
        /*006a*/ 	.short	(.L_1758 - .L_1757)
.L_1757:
        /*006c*/ 	.word	0x00000100
        /*0070*/ 	.word	0x00000001
        /*0074*/ 	.word	0x00000001


	//----- nvinfo : EIATTR_CRS_STACK_SIZE
	.align		4
.L_1758:
        /*0078*/ 	.byte	0x04, 0x1e
        /*007a*/ 	.short	(.L_1760 - .L_1759)
.L_1759:
        /*007c*/ 	.word	0x00000000


	//----- nvinfo : EIATTR_CBANK_PARAM_SIZE
	.align		4
.L_1760:
        /*0080*/ 	.byte	0x03, 0x19
        /*0082*/ 	.short	0x0038


	//----- nvinfo : EIATTR_PARAM_CBANK
	.align		4
        /*0084*/ 	.byte	0x04, 0x0a
        /*0086*/ 	.short	(.L_1762 - .L_1761)
	.align		4
.L_1761:
        /*0088*/ 	.word	index@(.nv.constant0._ZN2at6native60_GLOBAL__N__fdc43544_27_DistributionRandomKernel_cu_f88cee4443distribution_elementwise_grid_stride_kernelIjLi4EZZZNS0_9templates4cuda13random_kernelIPNS_17CUDAGeneratorImplEEEvRNS_18TensorIteratorBaseET_ENKUlvE_clEvENKUlvE_clEvEUlP24curandStatePhilox4_32_10E0_ZNS1_27distribution_nullary_kernelIhj5uint4S7_SF_ZZZS5_IS7_EvS9_SA_ENKSB_clEvENKSC_clEvEUljE_EEvS9_T2_RKT3_T4_EUlijE_EEvlNS_15PhiloxCudaStateET1_SJ_)
        /*008c*/ 	.short	0x0380
        /*008e*/ 	.short	0x0038


	//----- nvinfo : EIATTR_SW_WAR
	.align		4
.L_1762:
        /*0090*/ 	.byte	0x04, 0x36
        /*0092*/ 	.short	(.L_1764 - .L_1763)
.L_1763:
        /*0094*/ 	.word	0x00000008
.L_1764:


//--------------------- .nv.info._ZN2at6native60_GLOBAL__N__fdc43544_27_DistributionRandomKernel_cu_f88cee4443distribution_elementwise_grid_stride_kernelImLi2EZZZNS0_9templates4cuda13random_kernelIPNS_17CUDAGeneratorImplEEEvRNS_18TensorIteratorBaseET_ENKUlvE_clEvENKUlvE_clEvEUlP24curandStatePhilox4_32_10E_ZNS1_27distribution_nullary_kernelIhm10ulonglong2S7_SF_ZZZS5_IS7_EvS9_SA_ENKSB_clEvENKSC_clEvEUlmE_EEvS9_T2_RKT3_T4_EUlimE0_EEvlNS_15PhiloxCudaStateET1_SJ_ --------------------------
	.section	.nv.info._ZN2at6native60_GLOBAL__N__fdc43544_27_DistributionRandomKernel_cu_f88cee4443distribution_elementwise_grid_stride_kernelImLi2EZZZNS0_9templates4cuda13random_kernelIPNS_17CUDAGeneratorImplEEEvRNS_18TensorIteratorBaseET_ENKUlvE_clEvENKUlvE_clEvEUlP24curandStatePhilox4_32_10E_ZNS1_27distribution_nullary_kernelIhm10ulonglong2S7_SF_ZZZS5_IS7_EvS9_SA_ENKSB_clEvENKSC_clEvEUlmE_EEvS9_T2_RKT3_T4_EUlimE0_EEvlNS_15PhiloxCudaStateET1_SJ_,"",@"SHT_CUDA_INFO"
	.sectionflags	@""
	.align	4


	//----- nvinfo : EIATTR_CUDA_API_VERSION
	.align		4
        /*0000*/ 	.byte	0x04, 0x37
        /*0002*/ 	.short	(.L_1766 - .L_1765)
.L_1765:
        /*0004*/ 	.word	0x00000082


	//----- nvinfo : EIATTR_KPARAM_INFO
	.align		4
.L_1766:
        /*0008*/ 	.byte	0x04, 0x17
        /*000a*/ 	.short	(.L_1768 - .L_1767)
.L_1767:
        /*000c*/ 	.word	0x00000000
        /*0010*/ 	.short	0x0003
        /*0012*/ 	.short	0x0028
        /*0014*/ 	.byte	0x00, 0xf0, 0xa1, 0x06


	//----- nvinfo : EIATTR_KPARAM_INFO
	.align		4
.L_1768:
        /*0018*/ 	.byte	0x04, 0x17
        /*001a*/ 	.short	(.L_1770 - .L_1769)
.L_1769:
        /*001c*/ 	.word	0x00000000
        /*0020*/ 	.short	0x0002
        /*0022*/ 	.short	0x0020
        /*0024*/ 	.byte	0x00, 0xf0, 0x05, 0x00


	//----- nvinfo : EIATTR_KPARAM_INFO
	.align		4
.L_1770:
        /*0028*/ 	.byte	0x04, 0x17
        /*002a*/ 	.short	(.L_1772 - .L_1771)
.L_1771:
        /*002c*/ 	.word	0x00000000
        /*0030*/ 	.short	0x0001
        /*0032*/ 	.short	0x0008
        /*0034*/ 	.byte	0x00, 0xf0, 0x61, 0x00


	//----- nvinfo : EIATTR_KPARAM_INFO
	.align		4
.L_1772:
        /*0038*/ 	.byte	0x04, 0x17
        /*003a*/ 	.short	(.L_1774 - .L_1773)
.L_1773:
        /*003c*/ 	.word	0x00000000
        /*0040*/ 	.short	0x0000
        /*0042*/ 	.short	0x0000
        /*0044*/ 	.byte	0x00, 0xf0, 0x21, 0x00


	//----- nvinfo : EIATTR_SPARSE_MMA_MASK
	.align		4
.L_1774:
        /*0048*/ 	.byte	0x03, 0x50
        /*004a*/ 	.short	0x0000


	//----- nvinfo : EIATTR_MAXREG_COUNT
	.align		4
        /*004c*/ 	.byte	0x03, 0x1b
        /*004e*/ 	.short	0x0040


	//----- nvinfo : EIATTR_NUM_BARRIERS
	.align		4
        /*0050*/ 	.byte	0x02, 0x4c
        /*0052*/ 	.byte	0x01
	.zero		1


	//----- nvinfo : EIATTR_MERCURY_ISA_VERSION
	.align		4
        /*0054*/ 	.byte	0x03, 0x5f
        /*0056*/ 	.short	0x0101


	//----- nvinfo : EIATTR_VRC_CTA_INIT_COUNT
	.align		4
        /*0058*/ 	.byte	0x02, 0x4a
	.zero		1
	.zero		1


	//----- nvinfo : EIATTR_EXIT_INSTR_OFFSETS
	.align		4
        /*005c*/ 	.byte	0x04, 0x1c
        /*005e*/ 	.short	(.L_1776 - .L_1775)


	//   ....[0]....
.L_1775:
        /*0060*/ 	.word	0x00000760


	//   ....[1]....
        /*0064*/ 	.word	0x00002f60


	//----- nvinfo : EIATTR_MAX_THREADS
	.align		4
.L_1776:
        /*0068*/ 	.byte	0x04, 0x05
        /*006a*/ 	.short	(.L_1778 - .L_1777)
.L_1777:
        /*006c*/ 	.word	0x00000100
        /*0070*/ 	.word	0x00000001
        /*0074*/ 	.word	0x00000001


	//----- nvinfo : EIATTR_CRS_STACK_SIZE
	.align		4
.L_1778:
        /*0078*/ 	.byte	0x04, 0x1e
        /*007a*/ 	.short	(.L_1780 - .L_1779)
.L_1779:
        /*007c*/ 	.word	0x00000000


	//----- nvinfo : EIATTR_CBANK_PARAM_SIZE
	.align		4
.L_1780:
        /*0080*/ 	.byte	0x03, 0x19
        /*0082*/ 	.short	0x01d0


	//----- nvinfo : EIATTR_PARAM_CBANK
	.align		4
        /*0084*/ 	.byte	0x04, 0x0a
        /*0086*/ 	.short	(.L_1782 - .L_1781)
	.align		4
.L_1781:
        /*0088*/ 	.word	index@(.nv.constant0._ZN2at6native60_GLOBAL__N__fdc43544_27_DistributionRandomKernel_cu_f88cee4443distribution_elementwise_grid_stride_kernelImLi2EZZZNS0_9templates4cuda13random_kernelIPNS_17CUDAGeneratorImplEEEvRNS_18TensorIteratorBaseET_ENKUlvE_clEvENKUlvE_clEvEUlP24curandStatePhilox4_32_10E_ZNS1_27distribution_nullary_kernelIhm10ulonglong2S7_SF_ZZZS5_IS7_EvS9_SA_ENKSB_clEvENKSC_clEvEUlmE_EEvS9_T2_RKT3_T4_EUlimE0_EEvlNS_15PhiloxCudaStateET1_SJ_)
        /*008c*/ 	.short	0x0380
        /*008e*/ 	.short	0x01d0


	//----- nvinfo : EIATTR_SW_WAR
	.align		4
.L_1782:
        /*0090*/ 	.byte	0x04, 0x36
        /*0092*/ 	.short	(.L_1784 - .L_1783)
.L_1783:
        /*0094*/ 	.word	0x00000008
.L_1784:


//--------------------- .nv.info._ZN2at6native60_GLOBAL__N__fdc43544_27_DistributionRandomKernel_cu_f88cee4443distribution_elementwise_grid_stride_kernelImLi2EZZZNS0_9templates4cuda13random_kernelIPNS_17CUDAGeneratorImplEEEvRNS_18TensorIteratorBaseET_ENKUlvE_clEvENKUlvE_clEvEUlP24curandStatePhilox4_32_10E_ZNS1_27distribution_nullary_kernelIhm10ulonglong2S7_SF_ZZZS5_IS7_EvS9_SA_ENKSB_clEvENKSC_clEvEUlmE_EEvS9_T2_RKT3_T4_EUlimE_EEvlNS_15PhiloxCudaStateET1_SJ_ --------------------------
	.section	.nv.info._ZN2at6native60_GLOBAL__N__fdc43544_27_DistributionRandomKernel_cu_f88cee4443distribution_elementwise_grid_stride_kernelImLi2EZZZNS0_9templates4cuda13random_kernelIPNS_17CUDAGeneratorImplEEEvRNS_18TensorIteratorBaseET_ENKUlvE_clEvENKUlvE_clEvEUlP24curandStatePhilox4_32_10E_ZNS1_27distribution_nullary_kernelIhm10ulonglong2S7_SF_ZZZS5_IS7_EvS9_SA_ENKSB_clEvENKSC_clEvEUlmE_EEvS9_T2_RKT3_T4_EUlimE_EEvlNS_15PhiloxCudaStateET1_SJ_,"",@"SHT_CUDA_INFO"
	.sectionflags	@""
	.align	4


	//----- nvinfo : EIATTR_CUDA_API_VERSION
	.align		4
        /*0000*/ 	.byte	0x04, 0x37
        /*0002*/ 	.short	(.L_1786 - .L_1785)
.L_1785:
        /*0004*/ 	.word	0x00000082


	//----- nvinfo : EIATTR_KPARAM_INFO
	.align		4
.L_1786:
        /*0008*/ 	.byte	0x04, 0x17
        /*000a*/ 	.short	(.L_1788 - .L_1787)
.L_1787:
        /*000c*/ 	.word	0x00000000
        /*0010*/ 	.short	0x0003
        /*0012*/ 	.short	0x0028
        /*0014*/ 	.byte	0x00, 0xf0, 0x41, 0x00


	//----- nvinfo : EIATTR_KPARAM_INFO
	.align		4
.L_1788:
        /*0018*/ 	.byte	0x04, 0x17
        /*001a*/ 	.short	(.L_1790 - .L_1789)
.L_1789:
        /*001c*/ 	.word	0x00000000
        /*0020*/ 	.short	0x0002
        /*0022*/ 	.short	0x0020
        /*0024*/ 	.byte	0x00, 0xf0, 0x05, 0x00


	//----- nvinfo : EIATTR_KPARAM_INFO
	.align		4
.L_1790:
        /*0028*/ 	.byte	0x04, 0x17
        /*002a*/ 	.short	(.L_1792 - .L_1791)
.L_1791:
        /*002c*/ 	.word	0x00000000
        /*0030*/ 	.short	0x0001
        /*0032*/ 	.short	0x0008
        /*0034*/ 	.byte	0x00, 0xf0, 0x61, 0x00


	//----- nvinfo : EIATTR_KPARAM_INFO
	.align		4
.L_1792:
        /*0038*/ 	.byte	0x04, 0x17
        /*003a*/ 	.short	(.L_1794 - .L_1793)
.L_1793:
        /*003c*/ 	.word	0x00000000
        /*0040*/ 	.short	0x0000
        /*0042*/ 	.short	0x0000
        /*0044*/ 	.byte	0x00, 0xf0, 0x21, 0x00


	//----- nvinfo : EIATTR_SPARSE_MMA_MASK
	.align		4
.L_1794:
        /*0048*/ 	.byte	0x03, 0x50
        /*004a*/ 	.short	0x0000


	//----- nvinfo : EIATTR_MAXREG_COUNT
	.align		4
        /*004c*/ 	.byte	0x03, 0x1b
        /*004e*/ 	.short	0x0040


	//----- nvinfo : EIATTR_NUM_BARRIERS
	.align		4
        /*0050*/ 	.byte	0x02, 0x4c
        /*0052*/ 	.byte	0x01
	.zero		1


	//----- nvinfo : EIATTR_MERCURY_ISA_VERSION
	.align		4
        /*0054*/ 	.byte	0x03, 0x5f
        /*0056*/ 	.short	0x0101


	//----- nvinfo : EIATTR_VRC_CTA_INIT_COUNT
	.align		4
        /*0058*/ 	.byte	0x02, 0x4a
	.zero		1
	.zero		1


	//----- nvinfo : EIATTR_EXIT_INSTR_OFFSETS
	.align		4
        /*005c*/ 	.byte	0x04, 0x1c
        /*005e*/ 	.short	(.L_1796 - .L_1795)


	//   ....[0]....
.L_1795:
        /*0060*/ 	.word	0x00000770


	//   ....[1]....
        /*0064*/ 	.word	0x00000dd0


	//----- nvinfo : EIATTR_MAX_THREADS
	.align		4
.L_1796:
        /*0068*/ 	.byte	0x04, 0x05
        /*006a*/ 	.short	(.L_1798 - .L_1797)
.L_1797:
        /*006c*/ 	.word	0x00000100
        /*0070*/ 	.word	0x00000001
        /*0074*/ 	.word	0x00000001


	//----- nvinfo : EIATTR_CRS_STACK_SIZE
	.align		4
.L_1798:
        /*0078*/ 	.byte	0x04, 0x1e
        /*007a*/ 	.short	(.L_1800 - .L_1799)
.L_1799:
        /*007c*/ 	.word	0x00000000


	//----- nvinfo : EIATTR_CBANK_PARAM_SIZE
	.align		4
.L_1800:
        /*0080*/ 	.byte	0x03, 0x19
        /*0082*/ 	.short	0x0038


	//----- nvinfo : EIATTR_PARAM_CBANK
	.align		4
        /*0084*/ 	.byte	0x04, 0x0a
        /*0086*/ 	.short	(.L_1802 - .L_1801)
	.align		4
.L_1801:
        /*0088*/ 	.word	index@(.nv.constant0._ZN2at6native60_GLOBAL__N__fdc43544_27_DistributionRandomKernel_cu_f88cee4443distribution_elementwise_grid_stride_kernelImLi2EZZZNS0_9templates4cuda13random_kernelIPNS_17CUDAGeneratorImplEEEvRNS_18TensorIteratorBaseET_ENKUlvE_clEvENKUlvE_clEvEUlP24curandStatePhilox4_32_10E_ZNS1_27distribution_nullary_kernelIhm10ulonglong2S7_SF_ZZZS5_IS7_EvS9_SA_ENKSB_clEvENKSC_clEvEUlmE_EEvS9_T2_RKT3_T4_EUlimE_EEvlNS_15PhiloxCudaStateET1_SJ_)
        /*008c*/ 	.short	0x0380
        /*008e*/ 	.short	0x0038


	//----- nvinfo : EIATTR_SW_WAR
	.align		4
.L_1802:
        /*0090*/ 	.byte	0x04, 0x36
        /*0092*/ 	.short	(.L_1804 - .L_1803)
.L_1803:
        /*0094*/ 	.word	0x00000008
.L_1804:


//--------------------- .nv.info._ZN2at6native60_GLOBAL__N__fdc43544_27_DistributionRandomKernel_cu_f88cee4443distribution_elementwise_grid_stride_kernelImLi2EZZZNS0_9templates4cuda32random_full_64_bits_range_kernelIPNS_17CUDAGeneratorImplEEEvRNS_18TensorIteratorBaseET_ENKUlvE_clEvENKUlvE6_clEvEUlP24curandStatePhilox4_32_10E_ZNS1_27distribution_nullary_kernelIN3c108BFloat16Em10ulonglong2S7_SF_ZZZS5_IS7_EvS9_SA_ENKSB_clEvENKSC_clEvEUlmE_EEvS9_T2_RKT3_T4_EUlimE0_EEvlNS_15PhiloxCudaStateET1_SL_ --------------------------
	.section	.nv.info._ZN2at6native60_GLOBAL__N__fdc43544_27_DistributionRandomKernel_cu_f88cee4443distribution_elementwise_grid_stride_kernelImLi2EZZZNS0_9templates4cuda32random_full_64_bits_range_kernelIPNS_17CUDAGeneratorImplEEEvRNS_18TensorIteratorBaseET_ENKUlvE_clEvENKUlvE6_clEvEUlP24curandStatePhilox4_32_10E_ZNS1_27distribution_nullary_kernelIN3c108BFloat16Em10ulonglong2S7_SF_ZZZS5_IS7_EvS9_SA_ENKSB_clEvENKSC_clEvEUlmE_EEvS9_T2_RKT3_T4_EUlimE0_EEvlNS_15PhiloxCudaStateET1_SL_,"",@"SHT_CUDA_INFO"
	.sectionflags	@""
	.align	4


	//----- nvinfo : EIATTR_CUDA_API_VERSION
	.align		4
        /*0000*/ 	.byte	0x04, 0x37
        /*0002*/ 	.short	(.L_1806 - .L_1805)
.L_1805:
        /*0004*/ 	.word	0x00000082


	//----- nvinfo : EIATTR_KPARAM_INFO
	.align		4
.L_1806:
        /*0008*/ 	.byte	0x04, 0x17
        /*000a*/ 	.short	(.L_1808 - .L_1807)
.L_1807:
        /*000c*/ 	.word	0x00000000
        /*0010*/ 	.short	0x0003
        /*0012*/ 	.short	0x0028
        /*0014*/ 	.byte	0x00, 0xf0, 0xa1, 0x06


	//----- nvinfo : EIATTR_KPARAM_INFO
	.align		4
.L_1808:
        /*0018*/ 	.byte	0x04, 0x17
        /*001a*/ 	.short	(.L_1810 - .L_1809)
.L_1809:
        /*001c*/ 	.word	0x00000000
        /*0020*/ 	.short	0x0002
        /*0022*/ 	.short	0x0020
        /*0024*/ 	.byte	0x00, 0xf0, 0x05, 0x00


	//----- nvinfo : EIATTR_KPARAM_INFO
	.align		4
.L_1810:
        /*0028*/ 	.byte	0x04, 0x17
        /*002a*/ 	.short	(.L_1812 - .L_1811)
.L_1811:
        /*002c*/ 	.word	0x00000000
        /*0030*/ 	.short	0x0001
        /*0032*/ 	.short	0x0008
        /*0034*/ 	.byte	0x00, 0xf0, 0x61, 0x00


	//----- nvinfo : EIATTR_KPARAM_INFO
	.align		4
.L_1812:
        /*0038*/ 	.byte	0x04, 0x17
        /*003a*/ 	.short	(.L_1814 - .L_1813)
.L_1813:
        /*003c*/ 	.word	0x00000000
        /*0040*/ 	.short	0x0000
        /*0042*/ 	.short	0x0000
        /*0044*/ 	.byte	0x00, 0xf0, 0x21, 0x00


	//----- nvinfo : EIATTR_SPARSE_MMA_MASK
	.align		4
.L_1814:
        /*0048*/ 	.byte	0x03, 0x50
        /*004a*/ 	.short	0x0000


	//----- nvinfo : EIATTR_MAXREG_COUNT
	.align		4
        /*004c*/ 	.byte	0x03, 0x1b
        /*004e*/ 	.short	0x0040


	//----- nvinfo : EIATTR_NUM_BARRIERS
	.align		4
        /*0050*/ 	.byte	0x02, 0x4c
        /*0052*/ 	.byte	0x01
	.zero		1


	//----- nvinfo : EIATTR_MERCURY_ISA_VERSION
	.align		4
        /*0054*/ 	.byte	0x03, 0x5f
        /*0056*/ 	.short	0x0101


	//----- nvinfo : EIATTR_VRC_CTA_INIT_COUNT
	.align		4
        /*0058*/ 	.byte	0x02, 0x4a
	.zero		1
	.zero		1


	//----- nvinfo : EIATTR_EXIT_INSTR_OFFSETS
	.align		4
        /*005c*/ 	.byte	0x04, 0x1c
        /*005e*/ 	.short	(.L_1816 - .L_1815)


	//   ....[0]....
.L_1815:
        /*0060*/ 	.word	0x000007c0


	//   ....[1]....
        /*0064*/ 	.word	0x00003150


	//----- nvinfo : EIATTR_MAX_THREADS
	.align		4
.L_1816:
        /*0068*/ 	.byte	0x04, 0x05
        /*006a*/ 	.short	(.L_1818 - .L_1817)
.L_1817:
        /*006c*/ 	.word	0x00000100
        /*0070*/ 	.word	0x00000001
        /*0074*/ 	.word	0x00000001


	//----- nvinfo : EIATTR_CRS_STACK_SIZE
	.align		4
.L_1818:
        /*0078*/ 	.byte	0x04, 0x1e
        /*007a*/ 	.short	(.L_1820 - .L_1819)
.L_1819:
        /*007c*/ 	.word	0x00000000


	//----- nvinfo : EIATTR_CBANK_PARAM_SIZE
	.align		4
.L_1820:
        /*0080*/ 	.byte	0x03, 0x19
        /*0082*/ 	.short	0x01d0


	//----- nvinfo : EIATTR_PARAM_CBANK
	.align		4
        /*0084*/ 	.byte	0x04, 0x0a
        /*0086*/ 	.short	(.L_1822 - .L_1821)
	.align		4
.L_1821:
        /*0088*/ 	.word	index@(.nv.constant0._ZN2at6native60_GLOBAL__N__fdc43544_27_DistributionRandomKernel_cu_f88cee4443distribution_elementwise_grid_stride_kernelImLi2EZZZNS0_9templates4cuda32random_full_64_bits_range_kernelIPNS_17CUDAGeneratorImplEEEvRNS_18TensorIteratorBaseET_ENKUlvE_clEvENKUlvE6_clEvEUlP24curandStatePhilox4_32_10E_ZNS1_27distribution_nullary_kernelIN3c108BFloat16Em10ulonglong2S7_SF_ZZZS5_IS7_EvS9_SA_ENKSB_clEvENKSC_clEvEUlmE_EEvS9_T2_RKT3_T4_EUlimE0_EEvlNS_15PhiloxCudaStateET1_SL_)
        /*008c*/ 	.short	0x0380
        /*008e*/ 	.short	0x01d0


	//----- nvinfo : EIATTR_SW_WAR
	.align		4
.L_1822:
        /*0090*/ 	.byte	0x04, 0x36
        /*0092*/ 	.short	(.L_1824 - .L_1823)
.L_1823:
        /*0094*/ 	.word	0x00000008
.L_1824:


//--------------------- .nv.info._ZN2at6native60_GLOBAL__N__fdc43544_27_DistributionRandomKernel_cu_f88cee4443distribution_elementwise_grid_stride_kernelImLi2EZZZNS0_9templates4cuda32random_full_64_bits_range_kernelIPNS_17CUDAGeneratorImplEEEvRNS_18TensorIteratorBaseET_ENKUlvE_clEvENKUlvE6_clEvEUlP24curandStatePhilox4_32_10E_ZNS1_27distribution_nullary_kernelIN3c108BFloat16Em10ulonglong2S7_SF_ZZZS5_IS7_EvS9_SA_ENKSB_clEvENKSC_clEvEUlmE_EEvS9_T2_RKT3_T4_EUlimE_EEvlNS_15PhiloxCudaStateET1_SL_ --------------------------
	.section	.nv.info._ZN2at6native60_GLOBAL__N__fdc43544_27_DistributionRandomKernel_cu_f88cee4443distribution_elementwise_grid_stride_kernelImLi2EZZZNS0_9templates4cuda32random_full_64_bits_range_kernelIPNS_17CUDAGeneratorImplEEEvRNS_18TensorIteratorBaseET_ENKUlvE_clEvENKUlvE6_clEvEUlP24curandStatePhilox4_32_10E_ZNS1_27distribution_nullary_kernelIN3c108BFloat16Em10ulonglong2S7_SF_ZZZS5_IS7_EvS9_SA_ENKSB_clEvENKSC_clEvEUlmE_EEvS9_T2_RKT3_T4_EUlimE_EEvlNS_15PhiloxCudaStateET1_SL_,"",@"SHT_CUDA_INFO"
	.sectionflags	@""
	.align	4


	//----- nvinfo : EIATTR_CUDA_API_VERSION
	.align		4
        /*0000*/ 	.byte	0x04, 0x37
        /*0002*/ 	.short	(.L_1826 - .L_1825)
.L_1825:
        /*0004*/ 	.word	0x00000082


	//----- nvinfo : EIATTR_KPARAM_INFO
	.align		4
.L_1826:
        /*0008*/ 	.byte	0x04, 0x17
        /*000a*/ 	.short	(.L_1828 - .L_1827)
.L_1827:
        /*000c*/ 	.word	0x00000000
        /*0010*/ 	.short	0x0003
        /*0012*/ 	.short	0x0028
        /*0014*/ 	.byte	0x00, 0xf0, 0x41, 0x00


	//----- nvinfo : EIATTR_KPARAM_INFO
	.align		4
.L_1828:
        /*0018*/ 	.byte	0x04, 0x17
        /*001a*/ 	.short	(.L_1830 - .L_1829)
.L_1829:
        /*001c*/ 	.word	0x00000000
        /*0020*/ 	.short	0x0002
        /*0022*/ 	.short	0x0020
        /*0024*/ 	.byte	0x00, 0xf0, 0x05, 0x00


	//----- nvinfo : EIATTR_KPARAM_INFO
	.align		4
.L_1830:
        /*0028*/ 	.byte	0x04, 0x17
        /*002a*/ 	.short	(.L_1832 - .L_1831)
.L_1831:
        /*002c*/ 	.word	0x00000000
        /*0030*/ 	.short	0x0001
        /*0032*/ 	.short	0x0008
        /*0034*/ 	.byte	0x00, 0xf0, 0x61, 0x00


	//----- nvinfo : EIATTR_KPARAM_INFO
	.align		4
.L_1832:
        /*0038*/ 	.byte	0x04, 0x17
        /*003a*/ 	.short	(.L_1834 - .L_1833)
.L_1833:
        /*003c*/ 	.word	0x00000000
        /*0040*/ 	.short	0x0000
        /*0042*/ 	.short	0x0000
        /*0044*/ 	.byte	0x00, 0xf0, 0x21, 0x00


	//----- nvinfo : EIATTR_SPARSE_MMA_MASK
	.align		4
.L_1834:
        /*0048*/ 	.byte	0x03, 0x50
        /*004a*/ 	.short	0x0000


	//----- nvinfo : EIATTR_MAXREG_COUNT
	.align		4
        /*004c*/ 	.byte	0x03, 0x1b
        /*004e*/ 	.short	0x0040


	//----- nvinfo : EIATTR_NUM_BARRIERS
	.align		4
        /*0050*/ 	.byte	0x02, 0x4c
        /*0052*/ 	.byte	0x01
	.zero		1


	//----- nvinfo : EIATTR_MERCURY_ISA_VERSION
	.align		4
        /*0054*/ 	.byte	0x03, 0x5f
        /*0056*/ 	.short	0x0101


	//----- nvinfo : EIATTR_VRC_CTA_INIT_COUNT
	.align		4
        /*0058*/ 	.byte	0x02, 0x4a
	.zero		1
	.zero		1


	//----- nvinfo : EIATTR_EXIT_INSTR_OFFSETS
	.align		4
        /*005c*/ 	.byte	0x04, 0x1c
        /*005e*/ 	.short	(.L_1836 - .L_1835)


	//   ....[0]....
.L_1835:
        /*0060*/ 	.word	0x000007c0


	//   ....[1]....
        /*0064*/ 	.word	0x00000ed0


	//----- nvinfo : EIATTR_MAX_THREADS
	.align		4
.L_1836:
        /*0068*/ 	.byte	0x04, 0x05
        /*006a*/ 	.short	(.L_1838 - .L_1837)
.L_1837:
        /*006c*/ 	.word	0x00000100
        /*0070*/ 	.word	0x00000001
        /*0074*/ 	.word	0x00000001


	//----- nvinfo : EIATTR_CRS_STACK_SIZE
	.align		4
.L_1838:
        /*0078*/ 	.byte	0x04, 0x1e
        /*007a*/ 	.short	(.L_1840 - .L_1839)
.L_1839:
        /*007c*/ 	.word	0x00000000


	//----- nvinfo : EIATTR_CBANK_PARAM_SIZE
	.align		4
.L_1840:
        /*0080*/ 	.byte	0x03, 0x19
        /*0082*/ 	.short	0x0038


	//----- nvinfo : EIATTR_PARAM_CBANK
	.align		4
        /*0084*/ 	.byte	0x04, 0x0a
        /*0086*/ 	.short	(.L_1842 - .L_1841)
	.align		4
.L_1841:
        /*0088*/ 	.word	index@(.nv.constant0._ZN2at6native60_GLOBAL__N__fdc43544_27_DistributionRandomKernel_cu_f88cee4443distribution_elementwise_grid_stride_kernelImLi2EZZZNS0_9templates4cuda32random_full_64_bits_range_kernelIPNS_17CUDAGeneratorImplEEEvRNS_18TensorIteratorBaseET_ENKUlvE_clEvENKUlvE6_clEvEUlP24curandStatePhilox4_32_10E_ZNS1_27distribution_nullary_kernelIN3c108BFloat16Em10ulonglong2S7_SF_ZZZS5_IS7_EvS9_SA_ENKSB_clEvENKSC_clEvEUlmE_EEvS9_T2_RKT3_T4_EUlimE_EEvlNS_15PhiloxCudaStateET1_SL_)
        /*008c*/ 	.short	0x0380
        /*008e*/ 	.short	0x0038


	//----- nvinfo : EIATTR_SW_WAR
	.align		4
.L_1842:
        /*0090*/ 	.byte	0x04, 0x36
        /*0092*/ 	.short	(.L_1844 - .L_1843)
.L_1843:
        /*0094*/ 	.word	0x00000008
.L_1844:


//--------------------- .nv.info._ZN2at6native60_GLOBAL__N__fdc43544_27_DistributionRandomKernel_cu_f88cee4443distribution_elementwise_grid_stride_kernelImLi2EZZZNS0_9templates4cuda32random_full_64_bits_range_kernelIPNS_17CUDAGeneratorImplEEEvRNS_18TensorIteratorBaseET_ENKUlvE_clEvENKUlvE5_clEvEUlP24curandStatePhilox4_32_10E_ZNS1_27distribution_nullary_kernelIfm10ulonglong2S7_SF_ZZZS5_IS7_EvS9_SA_ENKSB_clEvENKSC_clEvEUlmE_EEvS9_T2_RKT3_T4_EUlimE0_EEvlNS_15PhiloxCudaStateET1_SJ_ --------------------------
	.section	.nv.info._ZN2at6native60_GLOBAL__N__fdc43544_27_DistributionRandomKernel_cu_f88cee4443distribution_elementwise_grid_stride_kernelImLi2EZZZNS0_9templates4cuda32random_full_64_bits_range_kernelIPNS_17CUDAGeneratorImplEEEvRNS_18TensorIteratorBaseET_ENKUlvE_clEvENKUlvE5_clEvEUlP24curandStatePhilox4_32_10E_ZNS1_27distribution_nullary_kernelIfm10ulonglong2S7_SF_ZZZS5_IS7_EvS9_SA_ENKSB_clEvENKSC_clEvEUlmE_EEvS9_T2_RKT3_T4_EUlimE0_EEvlNS_15PhiloxCudaStateET1_SJ_,"",@"SHT_CUDA_INFO"
	.sectionflags	@""
	.align	4


	//----- nvinfo : EIATTR_CUDA_API_VERSION
	.align		4
        /*0000*/ 	.byte	0x04, 0x37
        /*0002*/ 	.short	(.L_1846 - .L_1845)
.L_1845:
        /*0004*/ 	.word	0x00000082


	//----- nvinfo : EIATTR_KPARAM_INFO
	.align		4
.L_1846:
        /*0008*/ 	.byte	0x04, 0x17
        /*000a*/ 	.short	(.L_1848 - .L_1847)
.L_1847:
        /*000c*/ 	.word	0x00000000
        /*0010*/ 	.short	0x0003
        /*0012*/ 	.short	0x0028
        /*0014*/ 	.byte	0x00, 0xf0, 0xa1, 0x06


	//----- nvinfo : EIATTR_KPARAM_INFO
	.align		4
.L_1848:
        /*0018*/ 	.byte	0x04, 0x17
        /*001a*/ 	.short	(.L_1850 - .L_1849)
.L_1849:
        /*001c*/ 	.word	0x00000000
        /*0020*/ 	.short	0x0002
        /*0022*/ 	.short	0x0020
        /*0024*/ 	.byte	0x00, 0xf0, 0x05, 0x00


	//----- nvinfo : EIATTR_KPARAM_INFO
	.align		4
.L_1850:
        /*0028*/ 	.byte	0x04, 0x17
        /*002a*/ 	.short	(.L_1852 - .L_1851)
.L_1851:
        /*002c*/ 	.word	0x00000000
        /*0030*/ 	.short	0x0001
        /*0032*/ 	.short	0x0008
        /*0034*/ 	.byte	0x00, 0xf0, 0x61, 0x00


	//----- nvinfo : EIATTR_KPARAM_INFO
	.align		4
.L_1852:
        /*0038*/ 	.byte	0x04, 0x17
        /*003a*/ 	.short	(.L_1854 - .L_1853)
.L_1853:
        /*003c*/ 	.word	0x00000000
        /*0040*/ 	.short	0x0000
        /*0042*/ 	.short	0x0000
        /*0044*/ 	.byte	0x00, 0xf0, 0x21, 0x00


	//----- nvinfo : EIATTR_SPARSE_MMA_MASK
	.align		4
.L_1854:
        /*0048*/ 	.byte	0x03, 0x50
        /*004a*/ 	.short	0x0000


	//----- nvinfo : EIATTR_MAXREG_COUNT
	.align		4
        /*004c*/ 	.byte	0x03, 0x1b
        /*004e*/ 	.short	0x0040


	//----- nvinfo : EIATTR_NUM_BARRIERS
	.align		4
        /*0050*/ 	.byte	0x02, 0x4c
        /*0052*/ 	.byte	0x01
	.zero		1


	//----- nvinfo : EIATTR_MERCURY_ISA_VERSION
	.align		4
        /*0054*/ 	.byte	0x03, 0x5f
        /*0056*/ 	.short	0x0101


	//----- nvinfo : EIATTR_VRC_CTA_INIT_COUNT
	.align		4
        /*0058*/ 	.byte	0x02, 0x4a
	.zero		1
	.zero		1


	//----- nvinfo : EIATTR_EXIT_INSTR_OFFSETS
	.align		4
        /*005c*/ 	.byte	0x04, 0x1c
        /*005e*/ 	.short	(.L_1856 - .L_1855)


	//   ....[0]....
.L_1855:
        /*0060*/ 	.word	0x000007c0


	//   ....[1]....
        /*0064*/ 	.word	0x00003110


	//----- nvinfo : EIATTR_MAX_THREADS
	.align		4
.L_1856:
        /*0068*/ 	.byte	0x04, 0x05
        /*006a*/ 	.short	(.L_1858 - .L_1857)
.L_1857:
        /*006c*/ 	.word	0x00000100
        /*0070*/ 	.word	0x00000001
        /*0074*/ 	.word	0x00000001


	//----- nvinfo : EIATTR_CRS_STACK_SIZE
	.align		4
.L_1858:
        /*0078*/ 	.byte	0x04, 0x1e
        /*007a*/ 	.short	(.L_1860 - .L_1859)
.L_1859:
        /*007c*/ 	.word	0x00000000


	//----- nvinfo : EIATTR_CBANK_PARAM_SIZE
	.align		4
.L_1860:
        /*0080*/ 	.byte	0x03, 0x19
        /*0082*/ 	.short	0x01d0


	//----- nvinfo : EIATTR_PARAM_CBANK
	.align		4
        /*0084*/ 	.byte	0x04, 0x0a
        /*0086*/ 	.short	(.L_1862 - .L_1861)
	.align		4
.L_1861:
        /*0088*/ 	.word	index@(.nv.constant0._ZN2at6native60_GLOBAL__N__fdc43544_27_DistributionRandomKernel_cu_f88cee4443distribution_elementwise_grid_stride_kernelImLi2EZZZNS0_9templates4cuda32random_full_64_bits_range_kernelIPNS_17CUDAGeneratorImplEEEvRNS_18TensorIteratorBaseET_ENKUlvE_clEvENKUlvE5_clEvEUlP24curandStatePhilox4_32_10E_ZNS1_27distribution_nullary_kernelIfm10ulonglong2S7_SF_ZZZS5_IS7_EvS9_SA_ENKSB_clEvENKSC_clEvEUlmE_EEvS9_T2_RKT3_T4_EUlimE0_EEvlNS_15PhiloxCudaStateET1_SJ_)
        /*008c*/ 	.short	0x0380
        /*008e*/ 	.short	0x01d0


	//----- nvinfo : EIATTR_SW_WAR
	.align		4
.L_1862:
        /*0090*/ 	.byte	0x04, 0x36
        /*0092*/ 	.short	(.L_1864 - .L_1863)
.L_1863:
        /*0094*/ 	.word	0x00000008
.L_1864:


//--------------------- .nv.info._ZN2at6native60_GLOBAL__N__fdc43544_27_DistributionRandomKernel_cu_f88cee4443distribution_elementwise_grid_stride_kernelImLi2EZZZNS0_9templates4cuda32random_full_64_bits_range_kernelIPNS_17CUDAGeneratorImplEEEvRNS_18TensorIteratorBaseET_ENKUlvE_clEvENKUlvE5_clEvEUlP24curandStatePhilox4_32_10E_ZNS1_27distribution_nullary_kernelIfm10ulonglong2S7_SF_ZZZS5_IS7_EvS9_SA_ENKSB_clEvENKSC_clEvEUlmE_EEvS9_T2_RKT3_T4_EUlimE_EEvlNS_15PhiloxCudaStateET1_SJ_ --------------------------
	.section	.nv.info._ZN2at6native60_GLOBAL__N__fdc43544_27_DistributionRandomKernel_cu_f88cee4443distribution_elementwise_grid_stride_kernelImLi2EZZZNS0_9templates4cuda32random_full_64_bits_range_kernelIPNS_17CUDAGeneratorImplEEEvRNS_18TensorIteratorBaseET_ENKUlvE_clEvENKUlvE5_clEvEUlP24curandStatePhilox4_32_10E_ZNS1_27distribution_nullary_kernelIfm10ulonglong2S7_SF_ZZZS5_IS7_EvS9_SA_ENKSB_clEvENKSC_clEvEUlmE_EEvS9_T2_RKT3_T4_EUlimE_EEvlNS_15PhiloxCudaStateET1_SJ_,"",@"SHT_CUDA_INFO"
	.sectionflags	@""
	.align	4


	//----- nvinfo : EIATTR_CUDA_API_VERSION
	.align		4
        /*0000*/ 	.byte	0x04, 0x37
        /*0002*/ 	.short	(.L_1866 - .L_1865)
.L_1865:
        /*0004*/ 	.word	0x00000082


	//----- nvinfo : EIATTR_KPARAM_INFO
	.align		4
.L_1866:
        /*0008*/ 	.byte	0x04, 0x17
        /*000a*/ 	.short	(.L_1868 - .L_1867)
.L_1867:
        /*000c*/ 	.word	0x00000000
        /*0010*/ 	.short	0x0003
        /*0012*/ 	.short	0x0028
        /*0014*/ 	.byte	0x00, 0xf0, 0x41, 0x00


	//----- nvinfo : EIATTR_KPARAM_INFO
	.align		4
.L_1868:
        /*0018*/ 	.byte	0x04, 0x17
        /*001a*/ 	.short	(.L_1870 - .L_1869)
.L_1869:
        /*001c*/ 	.word	0x00000000
        /*0020*/ 	.short	0x0002
        /*0022*/ 	.short	0x0020
        /*0024*/ 	.byte	0x00, 0xf0, 0x05, 0x00


	//----- nvinfo : EIATTR_KPARAM_INFO
	.align		4
.L_1870:
        /*0028*/ 	.byte	0x04, 0x17
        /*002a*/ 	.short	(.L_1872 - .L_1871)
.L_1871:
        /*002c*/ 	.word	0x00000000
        /*0030*/ 	.short	0x0001
        /*0032*/ 	.short	0x0008
        /*0034*/ 	.byte	0x00, 0xf0, 0x61, 0x00


	//----- nvinfo : EIATTR_KPARAM_INFO
	.align		4
.L_1872:
        /*0038*/ 	.byte	0x04, 0x17
        /*003a*/ 	.short	(.L_1874 - .L_1873)
.L_1873:
        /*003c*/ 	.word	0x00000000
        /*0040*/ 	.short	0x0000
        /*0042*/ 	.short	0x0000
        /*0044*/ 	.byte	0x00, 0xf0, 0x21, 0x00


	//----- nvinfo : EIATTR_SPARSE_MMA_MASK
	.align		4
.L_1874:
        /*0048*/ 	.byte	0x03, 0x50
        /*004a*/ 	.short	0x0000


	//----- nvinfo : EIATTR_MAXREG_COUNT
	.align		4
        /*004c*/ 	.byte	0x03, 0x1b
        /*004e*/ 	.short	0x0040


	//----- nvinfo : EIATTR_NUM_BARRIERS
	.align		4
        /*0050*/ 	.byte	0x02, 0x4c
        /*0052*/ 	.byte	0x01
	.zero		1


	//----- nvinfo : EIATTR_MERCURY_ISA_VERSION
	.align		4
        /*0054*/ 	.byte	0x03, 0x5f
        /*0056*/ 	.short	0x0101


	//----- nvinfo : EIATTR_VRC_CTA_INIT_COUNT
	.align		4
        /*0058*/ 	.byte	0x02, 0x4a
	.zero		1
	.zero		1


	//----- nvinfo : EIATTR_EXIT_INSTR_OFFSETS
	.align		4
        /*005c*/ 	.byte	0x04, 0x1c
        /*005e*/ 	.short	(.L_1876 - .L_1875)


	//   ....[0]....
.L_1875:
        /*0060*/ 	.word	0x000007c0


	//   ....[1]....
        /*0064*/ 	.word	0x00000eb0


	//----- nvinfo : EIATTR_MAX_THREADS
	.align		4
.L_1876:
        /*0068*/ 	.byte	0x04, 0x05
        /*006a*/ 	.short	(.L_1878 - .L_1877)
.L_1877:
        /*006c*/ 	.word	0x00000100
        /*0070*/ 	.word	0x00000001
        /*0074*/ 	.word	0x00000001


	//----- nvinfo : EIATTR_CRS_STACK_SIZE
	.align		4
.L_1878:
        /*0078*/ 	.byte	0x04, 0x1e
        /*007a*/ 	.short	(.L_1880 - .L_1879)
.L_1879:
        /*007c*/ 	.word	0x00000000


	//----- nvinfo : EIATTR_CBANK_PARAM_SIZE
	.align		4
.L_1880:
        /*0080*/ 	.byte	0x03, 0x19
        /*0082*/ 	.short	0x0038


	//----- nvinfo : EIATTR_PARAM_CBANK
	.align		4
        /*0084*/ 	.byte	0x04, 0x0a
        /*0086*/ 	.short	(.L_1882 - .L_1881)
	.align		4
.L_1881:
        /*0088*/ 	.word	index@(.nv.constant0._ZN2at6native60_GLOBAL__N__fdc43544_27_DistributionRandomKernel_cu_f88cee4443distribution_elementwise_grid_stride_kernelImLi2EZZZNS0_9templates4cuda32random_full_64_bits_range_kernelIPNS_17CUDAGeneratorImplEEEvRNS_18TensorIteratorBaseET_ENKUlvE_clEvENKUlvE5_clEvEUlP24curandStatePhilox4_32_10E_ZNS1_27distribution_nullary_kernelIfm10ulonglong2S7_SF_ZZZS5_IS7_EvS9_SA_ENKSB_clEvENKSC_clEvEUlmE_EEvS9_T2_RKT3_T4_EUlimE_EEvlNS_15PhiloxCudaStateET1_SJ_)
        /*008c*/ 	.short	0x0380
        /*008e*/ 	.short	0x0038


	//----- nvinfo : EIATTR_SW_WAR
	.align		4
.L_1882:
        /*0090*/ 	.byte	0x04, 0x36
        /*0092*/ 	.short	(.L_1884 - .L_1883)
.L_1883:
        /*0094*/ 	.word	0x00000008
.L_1884:


//--------------------- .nv.info._ZN2at6native60_GLOBAL__N__fdc43544_27_DistributionRandomKernel_cu_f88cee4443distribution_elementwise_grid_stride_kernelImLi2EZZZNS0_9templates4cuda32random_full_64_bits_range_kernelIPNS_17CUDAGeneratorImplEEEvRNS_18TensorIteratorBaseET_ENKUlvE_clEvENKUlvE4_clEvEUlP24curandStatePhilox4_32_10E_ZNS1_27distribution_nullary_kernelIdm10ulonglong2S7_SF_ZZZS5_IS7_EvS9_SA_ENKSB_clEvENKSC_clEvEUlmE_EEvS9_T2_RKT3_T4_EUlimE0_EEvlNS_15PhiloxCudaStateET1_SJ_ --------------------------
	.section	.nv.info._ZN2at6native60_GLOBAL__N__fdc43544_27_DistributionRandomKernel_cu_f88cee4443distribution_elementwise_grid_stride_kernelImLi2EZZZNS0_9templates4cuda32random_full_64_bits_range_kernelIPNS_17CUDAGeneratorImplEEEvRNS_18TensorIteratorBaseET_ENKUlvE_clEvENKUlvE4_clEvEUlP24curandStatePhilox4_32_10E_ZNS1_27distribution_nullary_kernelIdm10ulonglong2S7_SF_ZZZS5_IS7_EvS9_SA_ENKSB_clEvENKSC_clEvEUlmE_EEvS9_T2_RKT3_T4_EUlimE0_EEvlNS_15PhiloxCudaStateET1_SJ_,"",@"SHT_CUDA_INFO"
	.sectionflags	@""
	.align	4


	//----- nvinfo : EIATTR_CUDA_API_VERSION
	.align		4
        /*0000*/ 	.byte	0x04, 0x37
        /*0002*/ 	.short	(.L_1886 - .L_1885)
.L_1885:
        /*0004*/ 	.word	0x00000082


	//----- nvinfo : EIATTR_KPARAM_INFO
	.align		4
.L_1886:
        /*0008*/ 	.byte	0x04, 0x17
        /*000a*/ 	.short	(.L_1888 - .L_1887)
.L_1887:
        /*000c*/ 	.word	0x00000000
        /*0010*/ 	.short	0x0003
        /*0012*/ 	.short	0x0028
        /*0014*/ 	.byte	0x00, 0xf0, 0xa1, 0x06


	//----- nvinfo : EIATTR_KPARAM_INFO
	.align		4
.L_1888:
        /*0018*/ 	.byte	0x04, 0x17
        /*001a*/ 	.short	(.L_1890 - .L_1889)
.L_1889:
        /*001c*/ 	.word	0x00000000
        /*0020*/ 	.short	0x0002
        /*0022*/ 	.short	0x0020
        /*0024*/ 	.byte	0x00, 0xf0, 0x05, 0x00


	//----- nvinfo : EIATTR_KPARAM_INFO
	.align		4
.L_1890:
        /*0028*/ 	.byte	0x04, 0x17
        /*002a*/ 	.short	(.L_1892 - .L_1891)
.L_1891:
        /*002c*/ 	.word	0x00000000
        /*0030*/ 	.short	0x0001
        /*0032*/ 	.short	0x0008
        /*0034*/ 	.byte	0x00, 0xf0, 0x61, 0x00


	//----- nvinfo : EIATTR_KPARAM_INFO
	.align		4
.L_1892:
        /*0038*/ 	.byte	0x04, 0x17
        /*003a*/ 	.short	(.L_1894 - .L_1893)
.L_1893:
        /*003c*/ 	.word	0x00000000
        /*0040*/ 	.short	0x0000
        /*0042*/ 	.short	0x0000
        /*0044*/ 	.byte	0x00, 0xf0, 0x21, 0x00


	//----- nvinfo : EIATTR_SPARSE_MMA_MASK
	.align		4
.L_1894:
        /*0048*/ 	.byte	0x03, 0x50
        /*004a*/ 	.short	0x0000


	//----- nvinfo : EIATTR_MAXREG_COUNT
	.align		4
        /*004c*/ 	.byte	0x03, 0x1b
        /*004e*/ 	.short	0x0040


	//----- nvinfo : EIATTR_NUM_BARRIERS
	.align		4
        /*0050*/ 	.byte	0x02, 0x4c
        /*0052*/ 	.byte	0x01
	.zero		1


	//----- nvinfo : EIATTR_MERCURY_ISA_VERSION
	.align		4
        /*0054*/ 	.byte	0x03, 0x5f
        /*0056*/ 	.short	0x0101


	//----- nvinfo : EIATTR_VRC_CTA_INIT_COUNT
	.align		4
        /*0058*/ 	.byte	0x02, 0x4a
	.zero		1
	.zero		1


	//----- nvinfo : EIATTR_EXIT_INSTR_OFFSETS
	.align		4
        /*005c*/ 	.byte	0x04, 0x1c
        /*005e*/ 	.short	(.L_1896 - .L_1895)


	//   ....[0]....
.L_1895:
        /*0060*/ 	.word	0x000007c0


	//   ....[1]....
        /*0064*/ 	.word	0x00003110


	//----- nvinfo : EIATTR_MAX_THREADS
	.align		4
.L_1896:
        /*0068*/ 	.byte	0x04, 0x05
        /*006a*/ 	.short	(.L_1898 - .L_1897)
.L_1897:
        /*006c*/ 	.word	0x00000100
        /*0070*/ 	.word	0x00000001
        /*0074*/ 	.word	0x00000001


	//----- nvinfo : EIATTR_CRS_STACK_SIZE
	.align		4
.L_1898:
        /*0078*/ 	.byte	0x04, 0x1e
        /*007a*/ 	.short	(.L_1900 - .L_1899)
.L_1899:
        /*007c*/ 	.word	0x00000000


	//----- nvinfo : EIATTR_CBANK_PARAM_SIZE
	.align		4
.L_1900:
        /*0080*/ 	.byte	0x03, 0x19
        /*0082*/ 	.short	0x01d0


	//----- nvinfo : EIATTR_PARAM_CBANK
	.align		4
        /*0084*/ 	.byte	0x04, 0x0a
        /*0086*/ 	.short	(.L_1902 - .L_1901)
	.align		4
.L_1901:
        /*0088*/ 	.word	index@(.nv.constant0._ZN2at6native60_GLOBAL__N__fdc43544_27_DistributionRandomKernel_cu_f88cee4443distribution_elementwise_grid_stride_kernelImLi2EZZZNS0_9templates4cuda32random_full_64_bits_range_kernelIPNS_17CUDAGeneratorImplEEEvRNS_18TensorIteratorBaseET_ENKUlvE_clEvENKUlvE4_clEvEUlP24curandStatePhilox4_32_10E_ZNS1_27distribution_nullary_kernelIdm10ulonglong2S7_SF_ZZZS5_IS7_EvS9_SA_ENKSB_clEvENKSC_clEvEUlmE_EEvS9_T2_RKT3_T4_EUlimE0_EEvlNS_15PhiloxCudaStateET1_SJ_)
        /*008c*/ 	.short	0x0380
        /*008e*/ 	.short	0x01d0


	//----- nvinfo : EIATTR_SW_WAR
	.align		4
.L_1902:
        /*0090*/ 	.byte	0x04, 0x36
        /*0092*/ 	.short	(.L_1904 - .L_1903)
.L_1903:
        /*0094*/ 	.word	0x00000008
.L_1904:


//--------------------- .nv.info._ZN2at6native60_GLOBAL__N__fdc43544_27_DistributionRandomKernel_cu_f88cee4443distribution_elementwise_grid_stride_kernelImLi2EZZZNS0_9templates4cuda32random_full_64_bits_range_kernelIPNS_17CUDAGeneratorImplEEEvRNS_18TensorIteratorBaseET_ENKUlvE_clEvENKUlvE4_clEvEUlP24curandStatePhilox4_32_10E_ZNS1_27distribution_nullary_kernelIdm10ulonglong2S7_SF_ZZZS5_IS7_EvS9_SA_ENKSB_clEvENKSC_clEvEUlmE_EEvS9_T2_RKT3_T4_EUlimE_EEvlNS_15PhiloxCudaStateET1_SJ_ --------------------------
	.section	.nv.info._ZN2at6native60_GLOBAL__N__fdc43544_27_DistributionRandomKernel_cu_f88cee4443distribution_elementwise_grid_stride_kernelImLi2EZZZNS0_9templates4cuda32random_full_64_bits_range_kernelIPNS_17CUDAGeneratorImplEEEvRNS_18TensorIteratorBaseET_ENKUlvE_clEvENKUlvE4_clEvEUlP24curandStatePhilox4_32_10E_ZNS1_27distribution_nullary_kernelIdm10ulonglong2S7_SF_ZZZS5_IS7_EvS9_SA_ENKSB_clEvENKSC_clEvEUlmE_EEvS9_T2_RKT3_T4_EUlimE_EEvlNS_15PhiloxCudaStateET1_SJ_,"",@"SHT_CUDA_INFO"
	.sectionflags	@""
	.align	4


	//----- nvinfo : EIATTR_CUDA_API_VERSION
	.align		4
        /*0000*/ 	.byte	0x04, 0x37
        /*0002*/ 	.short	(.L_1906 - .L_1905)
.L_1905:
        /*0004*/ 	.word	0x00000082


	//----- nvinfo : EIATTR_KPARAM_INFO
	.align		4
.L_1906:
        /*0008*/ 	.byte	0x04, 0x17
        /*000a*/ 	.short	(.L_1908 - .L_1907)
.L_1907:
        /*000c*/ 	.word	0x00000000
        /*0010*/ 	.short	0x0003
        /*0012*/ 	.short	0x0028
        /*0014*/ 	.byte	0x00, 0xf0, 0x41, 0x00


	//----- nvinfo : EIATTR_KPARAM_INFO
	.align		4
.L_1908:
        /*0018*/ 	.byte	0x04, 0x17
        /*001a*/ 	.short	(.L_1910 - .L_1909)
.L_1909:
        /*001c*/ 	.word	0x00000000
        /*0020*/ 	.short	0x0002
        /*0022*/ 	.short	0x0020
        /*0024*/ 	.byte	0x00, 0xf0, 0x05, 0x00


	//----- nvinfo : EIATTR_KPARAM_INFO
	.align		4
.L_1910:
        /*0028*/ 	.byte	0x04, 0x17
        /*002a*/ 	.short	(.L_1912 - .L_1911)
.L_1911:
        /*002c*/ 	.word	0x00000000
        /*0030*/ 	.short	0x0001
        /*0032*/ 	.short	0x0008
        /*0034*/ 	.byte	0x00, 0xf0, 0x61, 0x00


	//----- nvinfo : EIATTR_KPARAM_INFO
	.align		4
.L_1912:
        /*0038*/ 	.byte	0x04, 0x17
        /*003a*/ 	.short	(.L_1914 - .L_1913)
.L_1913:
        /*003c*/ 	.word	0x00000000
        /*0040*/ 	.short	0x0000
        /*0042*/ 	.short	0x0000
        /*0044*/ 	.byte	0x00, 0xf0, 0x21, 0x00


	//----- nvinfo : EIATTR_SPARSE_MMA_MASK
	.align		4
.L_1914:
        /*0048*/ 	.byte	0x03, 0x50
        /*004a*/ 	.short	0x0000


	//----- nvinfo : EIATTR_MAXREG_COUNT
	.align		4
        /*004c*/ 	.byte	0x03, 0x1b
        /*004e*/ 	.short	0x0040


	//----- nvinfo : EIATTR_NUM_BARRIERS
	.align		4
        /*0050*/ 	.byte	0x02, 0x4c
        /*0052*/ 	.byte	0x01
	.zero		1


	//----- nvinfo : EIATTR_MERCURY_ISA_VERSION
	.align		4
        /*0054*/ 	.byte	0x03, 0x5f
        /*0056*/ 	.short	0x0101


	//----- nvinfo : EIATTR_VRC_CTA_INIT_COUNT
	.align		4
        /*0058*/ 	.byte	0x02, 0x4a
	.zero		1
	.zero		1


	//----- nvinfo : EIATTR_EXIT_INSTR_OFFSETS
	.align		4
        /*005c*/ 	.byte	0x04, 0x1c
        /*005e*/ 	.short	(.L_1916 - .L_1915)


	//   ....[0]....
.L_1915:
        /*0060*/ 	.word	0x000007c0


	//   ....[1]....
        /*0064*/ 	.word	0x00000ed0


	//----- nvinfo : EIATTR_MAX_THREADS
	.align		4
.L_1916:
        /*0068*/ 	.byte	0x04, 0x05
        /*006a*/ 	.short	(.L_1918 - .L_1917)
.L_1917:
        /*006c*/ 	.word	0x00000100
        /*0070*/ 	.word	0x00000001
        /*0074*/ 	.word	0x00000001


	//----- nvinfo : EIATTR_CRS_STACK_SIZE
	.align		4
.L_1918:
        /*0078*/ 	.byte	0x04, 0x1e
        /*007a*/ 	.short	(.L_1920 - .L_1919)
.L_1919:
        /*007c*/ 	.word	0x00000000


	//----- nvinfo : EIATTR_CBANK_PARAM_SIZE
	.align		4
.L_1920:
        /*0080*/ 	.byte	0x03, 0x19
        /*0082*/ 	.short	0x0038


	//----- nvinfo : EIATTR_PARAM_CBANK
	.align		4
        /*0084*/ 	.byte	0x04, 0x0a
        /*0086*/ 	.short	(.L_1922 - .L_1921)
	.align		4
.L_1921:
        /*0088*/ 	.word	index@(.nv.constant0._ZN2at6native60_GLOBAL__N__fdc43544_27_DistributionRandomKernel_cu_f88cee4443distribution_elementwise_grid_stride_kernelImLi2EZZZNS0_9templates4cuda32random_full_64_bits_range_kernelIPNS_17CUDAGeneratorImplEEEvRNS_18TensorIteratorBaseET_ENKUlvE_clEvENKUlvE4_clEvEUlP24curandStatePhilox4_32_10E_ZNS1_27distribution_nullary_kernelIdm10ulonglong2S7_SF_ZZZS5_IS7_EvS9_SA_ENKSB_clEvENKSC_clEvEUlmE_EEvS9_T2_RKT3_T4_EUlimE_EEvlNS_15PhiloxCudaStateET1_SJ_)
        /*008c*/ 	.short	0x0380
        /*008e*/ 	.short	0x0038


	//----- nvinfo : EIATTR_SW_WAR
	.align		4
.L_1922:
        /*0090*/ 	.byte	0x04, 0x36
        /*0092*/ 	.short	(.L_1924 - .L_1923)
.L_1923:
        /*0094*/ 	.word	0x00000008
.L_1924:


//--------------------- .nv.info._ZN2at6native60_GLOBAL__N__fdc43544_27_DistributionRandomKernel_cu_f88cee4443distribution_elementwise_grid_stride_kernelImLi2EZZZNS0_9templates4cuda32random_full_64_bits_range_kernelIPNS_17CUDAGeneratorImplEEEvRNS_18TensorIteratorBaseET_ENKUlvE_clEvENKUlvE3_clEvEUlP24curandStatePhilox4_32_10E_ZNS1_27distribution_nullary_kernelIsm10ulonglong2S7_SF_ZZZS5_IS7_EvS9_SA_ENKSB_clEvENKSC_clEvEUlmE_EEvS9_T2_RKT3_T4_EUlimE0_EEvlNS_15PhiloxCudaStateET1_SJ_ --------------------------
	.section	.nv.info._ZN2at6native60_GLOBAL__N__fdc43544_27_DistributionRandomKernel_cu_f88cee4443distribution_elementwise_grid_stride_kernelImLi2EZZZNS0_9templates4cuda32random_full_64_bits_range_kernelIPNS_17CUDAGeneratorImplEEEvRNS_18TensorIteratorBaseET_ENKUlvE_clEvENKUlvE3_clEvEUlP24curandStatePhilox4_32_10E_ZNS1_27distribution_nullary_kernelIsm10ulonglong2S7_SF_ZZZS5_IS7_EvS9_SA_ENKSB_clEvENKSC_clEvEUlmE_EEvS9_T2_RKT3_T4_EUlimE0_EEvlNS_15PhiloxCudaStateET1_SJ_,"",@"SHT_CUDA_INFO"
	.sectionflags	@""
	.align	4


	//----- nvinfo : EIATTR_CUDA_API_VERSION
	.align		4
        /*0000*/ 	.byte	0x04, 0x37
        /*0002*/ 	.short	(.L_1926 - .L_1925)
.L_1925:
        /*0004*/ 	.word	0x00000082


	//----- nvinfo : EIATTR_KPARAM_INFO
	.align		4
.L_1926:
        /*0008*/ 	.byte	0x04, 0x17
        /*000a*/ 	.short	(.L_1928 - .L_1927)
.L_1927:
        /*000c*/ 	.word	0x00000000
        /*0010*/ 	.short	0x0003
        /*0012*/ 	.short	0x0028
        /*0014*/ 	.byte	0x00, 0xf0, 0xa1, 0x06


	//----- nvinfo : EIATTR_KPARAM_INFO
	.align		4
.L_1928:
        /*0018*/ 	.byte	0x04, 0x17
        /*001a*/ 	.short	(.L_1930 - .L_1929)
.L_1929:
        /*001c*/ 	.word	0x00000000
        /*0020*/ 	.short	0x0002
        /*0022*/ 	.short	0x0020
        /*0024*/ 	.byte	0x00, 0xf0, 0x05, 0x00


	//----- nvinfo : EIATTR_KPARAM_INFO
	.align		4
.L_1930:
        /*0028*/ 	.byte	0x04, 0x17
        /*002a*/ 	.short	(.L_1932 - .L_1931)
.L_1931:
        /*002c*/ 	.word	0x00000000
        /*0030*/ 	.short	0x0001
        /*0032*/ 	.short	0x0008
        /*0034*/ 	.byte	0x00, 0xf0, 0x61, 0x00


	//----- nvinfo : EIATTR_KPARAM_INFO
	.align		4
.L_1932:
        /*0038*/ 	.byte	0x04, 0x17
        /*003a*/ 	.short	(.L_1934 - .L_1933)
.L_1933:
        /*003c*/ 	.word	0x00000000
        /*0040*/ 	.short	0x0000
        /*0042*/ 	.short	0x0000
        /*0044*/ 	.byte	0x00, 0xf0, 0x21, 0x00


	//----- nvinfo : EIATTR_SPARSE_MMA_MASK
	.align		4
.L_1934:
        /*0048*/ 	.byte	0x03, 0x50
        /*004a*/ 	.short	0x0000


	//----- nvinfo : EIATTR_MAXREG_COUNT
	.align		4
        /*004c*/ 	.byte	0x03, 0x1b
        /*004e*/ 	.short	0x0040


	//----- nvinfo : EIATTR_NUM_BARRIERS
	.align		4
        /*0050*/ 	.byte	0x02, 0x4c
        /*0052*/ 	.byte	0x01
	.zero		1


	//----- nvinfo : EIATTR_MERCURY_ISA_VERSION
	.align		4
        /*0054*/ 	.byte	0x03, 0x5f
        /*0056*/ 	.short	0x0101


	//----- nvinfo : EIATTR_VRC_CTA_INIT_COUNT
	.align		4
        /*0058*/ 	.byte	0x02, 0x4a
	.zero		1
	.zero		1


	//----- nvinfo : EIATTR_EXIT_INSTR_OFFSETS
	.align		4
        /*005c*/ 	.byte	0x04, 0x1c
        /*005e*/ 	.short	(.L_1936 - .L_1935)


	//   ....[0]....
.L_1935:
        /*0060*/ 	.word	0x00000760


	//   ....[1]....
        /*0064*/ 	.word	0x00002f60


	//----- nvinfo : EIATTR_MAX_THREADS
	.align		4
.L_1936:
        /*0068*/ 	.byte	0x04, 0x05
        /*006a*/ 	.short	(.L_1938 - .L_1937)
.L_1937:
        /*006c*/ 	.word	0x00000100
        /*0070*/ 	.word	0x00000001
        /*0074*/ 	.word	0x00000001


	//----- nvinfo : EIATTR_CRS_STACK_SIZE
	.align		4
.L_1938:
        /*0078*/ 	.byte	0x04, 0x1e
        /*007a*/ 	.short	(.L_1940 - .L_1939)
.L_1939:
        /*007c*/ 	.word	0x00000000


	//----- nvinfo : EIATTR_CBANK_PARAM_SIZE
	.align		4
.L_1940:
        /*0080*/ 	.byte	0x03, 0x19
        /*0082*/ 	.short	0x01d0


	//----- nvinfo : EIATTR_PARAM_CBANK
	.align		4
        /*0084*/ 	.byte	0x04, 0x0a
        /*0086*/ 	.short	(.L_1942 - .L_1941)
	.align		4
.L_1941:
        /*0088*/ 	.word	index@(.nv.constant0._ZN2at6native60_GLOBAL__N__fdc43544_27_DistributionRandomKernel_cu_f88cee4443distribution_elementwise_grid_stride_kernelImLi2EZZZNS0_9templates4cuda32random_full_64_bits_range_kernelIPNS_17CUDAGeneratorImplEEEvRNS_18TensorIteratorBaseET_ENKUlvE_clEvENKUlvE3_clEvEUlP24curandStatePhilox4_32_10E_ZNS1_27distribution_nullary_kernelIsm10ulonglong2S7_SF_ZZZS5_IS7_EvS9_SA_ENKSB_clEvENKSC_clEvEUlmE_EEvS9_T2_RKT3_T4_EUlimE0_EEvlNS_15PhiloxCudaStateET1_SJ_)
        /*008c*/ 	.short	0x0380
        /*008e*/ 	.short	0x01d0


	//----- nvinfo : EIATTR_SW_WAR
	.align		4
.L_1942:
        /*0090*/ 	.byte	0x04, 0x36
        /*0092*/ 	.short	(.L_1944 - .L_1943)
.L_1943:
        /*0094*/ 	.word	0x00000008
.L_1944:


//--------------------- .nv.info._ZN2at6native60_GLOBAL__N__fdc43544_27_DistributionRandomKernel_cu_f88cee4443distribution_elementwise_grid_stride_kernelImLi2EZZZNS0_9templates4cuda32random_full_64_bits_range_kernelIPNS_17CUDAGeneratorImplEEEvRNS_18TensorIteratorBaseET_ENKUlvE_clEvENKUlvE3_clEvEUlP24curandStatePhilox4_32_10E_ZNS1_27distribution_nullary_kernelIsm10ulonglong2S7_SF_ZZZS5_IS7_EvS9_SA_ENKSB_clEvENKSC_clEvEUlmE_EEvS9_T2_RKT3_T4_EUlimE_EEvlNS_15PhiloxCudaStateET1_SJ_ --------------------------
	.section	.nv.info._ZN2at6native60_GLOBAL__N__fdc43544_27_DistributionRandomKernel_cu_f88cee4443distribution_elementwise_grid_stride_kernelImLi2EZZZNS0_9templates4cuda32random_full_64_bits_range_kernelIPNS_17CUDAGeneratorImplEEEvRNS_18TensorIteratorBaseET_ENKUlvE_clEvENKUlvE3_clEvEUlP24curandStatePhilox4_32_10E_ZNS1_27distribution_nullary_kernelIsm10ulonglong2S7_SF_ZZZS5_IS7_EvS9_SA_ENKSB_clEvENKSC_clEvEUlmE_EEvS9_T2_RKT3_T4_EUlimE_EEvlNS_15PhiloxCudaStateET1_SJ_,"",@"SHT_CUDA_INFO"
	.sectionflags	@""
	.align	4


	//----- nvinfo : EIATTR_CUDA_API_VERSION
	.align		4
        /*0000*/ 	.byte	0x04, 0x37
        /*0002*/ 	.short	(.L_1946 - .L_1945)
.L_1945:
        /*0004*/ 	.word	0x00000082


	//----- nvinfo : EIATTR_KPARAM_INFO
	.align		4
.L_1946:
        /*0008*/ 	.byte	0x04, 0x17
        /*000a*/ 	.short	(.L_1948 - .L_1947)
.L_1947:
        /*000c*/ 	.word	0x00000000
        /*0010*/ 	.short	0x0003
        /*0012*/ 	.short	0x0028
        /*0014*/ 	.byte	0x00, 0xf0, 0x41, 0x00


	//----- nvinfo : EIATTR_KPARAM_INFO
	.align		4
.L_1948:
        /*0018*/ 	.byte	0x04, 0x17
        /*001a*/ 	.short	(.L_1950 - .L_1949)
.L_1949:
        /*001c*/ 	.word	0x00000000
        /*0020*/ 	.short	0x0002
        /*0022*/ 	.short	0x0020
        /*0024*/ 	.byte	0x00, 0xf0, 0x05, 0x00


	//----- nvinfo : EIATTR_KPARAM_INFO
	.align		4
.L_1950:
        /*0028*/ 	.byte	0x04, 0x17
        /*002a*/ 	.short	(.L_1952 - .L_1951)
.L_1951:
        /*002c*/ 	.word	0x00000000
        /*0030*/ 	.short	0x0001
        /*0032*/ 	.short	0x0008
        /*0034*/ 	.byte	0x00, 0xf0, 0x61, 0x00


	//----- nvinfo : EIATTR_KPARAM_INFO
	.align		4
.L_1952:
        /*0038*/ 	.byte	0x04, 0x17
        /*003a*/ 	.short	(.L_1954 - .L_1953)
.L_1953:
        /*003c*/ 	.word	0x00000000
        /*0040*/ 	.short	0x0000
        /*0042*/ 	.short	0x0000
        /*0044*/ 	.byte	0x00, 0xf0, 0x21, 0x00


	//----- nvinfo : EIATTR_SPARSE_MMA_MASK
	.align		4
.L_1954:
        /*0048*/ 	.byte	0x03, 0x50
        /*004a*/ 	.short	0x0000


	//----- nvinfo : EIATTR_MAXREG_COUNT
	.align		4
        /*004c*/ 	.byte	0x03, 0x1b
        /*004e*/ 	.short	0x0040


	//----- nvinfo : EIATTR_NUM_BARRIERS
	.align		4
        /*0050*/ 	.byte	0x02, 0x4c
        /*0052*/ 	.byte	0x01
	.zero		1


	//----- nvinfo : EIATTR_MERCURY_ISA_VERSION
	.align		4
        /*0054*/ 	.byte	0x03, 0x5f
        /*0056*/ 	.short	0x0101


	//----- nvinfo : EIATTR_VRC_CTA_INIT_COUNT
	.align		4
        /*0058*/ 	.byte	0x02, 0x4a
	.zero		1
	.zero		1


	//----- nvinfo : EIATTR_EXIT_INSTR_OFFSETS
	.align		4
        /*005c*/ 	.byte	0x04, 0x1c
        /*005e*/ 	.short	(.L_1956 - .L_1955)


	//   ....[0]....
.L_1955:
        /*0060*/ 	.word	0x00000770


	//   ....[1]....
        /*0064*/ 	.word	0x00000dd0


	//----- nvinfo : EIATTR_MAX_THREADS
	.align		4
.L_1956:
        /*0068*/ 	.byte	0x04, 0x05
        /*006a*/ 	.short	(.L_1958 - .L_1957)
.L_1957:
        /*006c*/ 	.word	0x00000100
        /*0070*/ 	.word	0x00000001
        /*0074*/ 	.word	0x00000001


	//----- nvinfo : EIATTR_CRS_STACK_SIZE
	.align		4
.L_1958:
        /*0078*/ 	.byte	0x04, 0x1e
        /*007a*/ 	.short	(.L_1960 - .L_1959)
.L_1959:
        /*007c*/ 	.word	0x00000000


	//----- nvinfo : EIATTR_CBANK_PARAM_SIZE
	.align		4
.L_1960:
        /*0080*/ 	.byte	0x03, 0x19
        /*0082*/ 	.short	0x0038


	//----- nvinfo : EIATTR_PARAM_CBANK
	.align		4
        /*0084*/ 	.byte	0x04, 0x0a
        /*0086*/ 	.short	(.L_1962 - .L_1961)
	.align		4
.L_1961:
        /*0088*/ 	.word	index@(.nv.constant0._ZN2at6native60_GLOBAL__N__fdc43544_27_DistributionRandomKernel_cu_f88cee4443distribution_elementwise_grid_stride_kernelImLi2EZZZNS0_9templates4cuda32random_full_64_bits_range_kernelIPNS_17CUDAGeneratorImplEEEvRNS_18TensorIteratorBaseET_ENKUlvE_clEvENKUlvE3_clEvEUlP24curandStatePhilox4_32_10E_ZNS1_27distribution_nullary_kernelIsm10ulonglong2S7_SF_ZZZS5_IS7_EvS9_SA_ENKSB_clEvENKSC_clEvEUlmE_EEvS9_T2_RKT3_T4_EUlimE_EEvlNS_15PhiloxCudaStateET1_SJ_)
        /*008c*/ 	.short	0x0380
        /*008e*/ 	.short	0x0038


	//----- nvinfo : EIATTR_SW_WAR
	.align		4
.L_1962:
        /*0090*/ 	.byte	0x04, 0x36
        /*0092*/ 	.short	(.L_1964 - .L_1963)
.L_1963:
        /*0094*/ 	.word	0x00000008
.L_1964:


//--------------------- .nv.info._ZN2at6native60_GLOBAL__N__fdc43544_27_DistributionRandomKernel_cu_f88cee4443distribution_elementwise_grid_stride_kernelImLi2EZZZNS0_9templates4cuda32random_full_64_bits_range_kernelIPNS_17CUDAGeneratorImplEEEvRNS_18TensorIteratorBaseET_ENKUlvE_clEvENKUlvE2_clEvEUlP24curandStatePhilox4_32_10E_ZNS1_27distribution_nullary_kernelIlm10ulonglong2S7_SF_ZZZS5_IS7_EvS9_SA_ENKSB_clEvENKSC_clEvEUlmE_EEvS9_T2_RKT3_T4_EUlimE0_EEvlNS_15PhiloxCudaStateET1_SJ_ --------------------------
	.section	.nv.info._ZN2at6native60_GLOBAL__N__fdc43544_27_DistributionRandomKernel_cu_f88cee4443distribution_elementwise_grid_stride_kernelImLi2EZZZNS0_9templates4cuda32random_full_64_bits_range_kernelIPNS_17CUDAGeneratorImplEEEvRNS_18TensorIteratorBaseET_ENKUlvE_clEvENKUlvE2_clEvEUlP24curandStatePhilox4_32_10E_ZNS1_27distribution_nullary_kernelIlm10ulonglong2S7_SF_ZZZS5_IS7_EvS9_SA_ENKSB_clEvENKSC_clEvEUlmE_EEvS9_T2_RKT3_T4_EUlimE0_EEvlNS_15PhiloxCudaStateET1_SJ_,"",@"SHT_CUDA_INFO"
	.sectionflags	@""
	.align	4


	//----- nvinfo : EIATTR_CUDA_API_VERSION
	.align		4
        /*0000*/ 	.byte	0x04, 0x37
        /*0002*/ 	.short	(.L_1966 - .L_1965)
.L_1965:
        /*0004*/ 	.word	0x00000082


	//----- nvinfo : EIATTR_KPARAM_INFO
	.align		4
.L_1966:
        /*0008*/ 	.byte	0x04, 0x17
        /*000a*/ 	.short	(.L_1968 - .L_1967)
.L_1967:
        /*000c*/ 	.word	0x00000000
        /*0010*/ 	.short	0x0003
        /*0012*/ 	.short	0x0028
        /*0014*/ 	.byte	0x00, 0xf0, 0xa1, 0x06


	//----- nvinfo : EIATTR_KPARAM_INFO
	.align		4
.L_1968:
        /*0018*/ 	.byte	0x04, 0x17
        /*001a*/ 	.short	(.L_1970 - .L_1969)
.L_1969:
        /*001c*/ 	.word	0x00000000
        /*0020*/ 	.short	0x0002
        /*0022*/ 	.short	0x0020
        /*0024*/ 	.byte	0x00, 0xf0, 0x05, 0x00


	//----- nvinfo : EIATTR_KPARAM_INFO
	.align		4
.L_1970:
        /*0028*/ 	.byte	0x04, 0x17
        /*002a*/ 	.short	(.L_1972 - .L_1971)
.L_1971:
        /*002c*/ 	.word	0x00000000
        /*0030*/ 	.short	0x0001
        /*0032*/ 	.short	0x0008
        /*0034*/ 	.byte	0x00, 0xf0, 0x61, 0x00


	//----- nvinfo : EIATTR_KPARAM_INFO
	.align		4
.L_1972:
        /*0038*/ 	.byte	0x04, 0x17
        /*003a*/ 	.short	(.L_1974 - .L_1973)
.L_1973:
        /*003c*/ 	.word	0x00000000
        /*0040*/ 	.short	0x0000
        /*0042*/ 	.short	0x0000
        /*0044*/ 	.byte	0x00, 0xf0, 0x21, 0x00


	//----- nvinfo : EIATTR_SPARSE_MMA_MASK
	.align		4
.L_1974:
        /*0048*/ 	.byte	0x03, 0x50
        /*004a*/ 	.short	0x0000


	//----- nvinfo : EIATTR_MAXREG_COUNT
	.align		4
        /*004c*/ 	.byte	0x03, 0x1b
        /*004e*/ 	.short	0x0040


	//----- nvinfo : EIATTR_NUM_BARRIERS
	.align		4
        /*0050*/ 	.byte	0x02, 0x4c
        /*0052*/ 	.byte	0x01
	.zero		1


	//----- nvinfo : EIATTR_MERCURY_ISA_VERSION
	.align		4
        /*0054*/ 	.byte	0x03, 0x5f
        /*0056*/ 	.short	0x0101


	//----- nvinfo : EIATTR_VRC_CTA_INIT_COUNT
	.align		4
        /*0058*/ 	.byte	0x02, 0x4a
	.zero		1
	.zero		1


	//----- nvinfo : EIATTR_EXIT_INSTR_OFFSETS
	.align		4
        /*005c*/ 	.byte	0x04, 0x1c
        /*005e*/ 	.short	(.L_1976 - .L_1975)


	//   ....[0]....
.L_1975:
        /*0060*/ 	.word	0x000007c0


	//   ....[1]....
        /*0064*/ 	.word	0x00003030


	//----- nvinfo : EIATTR_MAX_THREADS
	.align		4
.L_1976:
        /*0068*/ 	.byte	0x04, 0x05
        /*006a*/ 	.short	(.L_1978 - .L_1977)
.L_1977:
        /*006c*/ 	.word	0x00000100
        /*0070*/ 	.word	0x00000001
        /*0074*/ 	.word	0x00000001


	//----- nvinfo : EIATTR_CRS_STACK_SIZE
	.align		4
.L_1978:
        /*0078*/ 	.byte	0x04, 0x1e
        /*007a*/ 	.short	(.L_1980 - .L_1979)
.L_1979:
        /*007c*/ 	.word	0x00000000


	//----- nvinfo : EIATTR_CBANK_PARAM_SIZE
	.align		4
.L_1980:
        /*0080*/ 	.byte	0x03, 0x19
        /*0082*/ 	.short	0x01d0


	//----- nvinfo : EIATTR_PARAM_CBANK
	.align		4
        /*0084*/ 	.byte	0x04, 0x0a
        /*0086*/ 	.short	(.L_1982 - .L_1981)
	.align		4
.L_1981:
        /*0088*/ 	.word	index@(.nv.constant0._ZN2at6native60_GLOBAL__N__fdc43544_27_DistributionRandomKernel_cu_f88cee4443distribution_elementwise_grid_stride_kernelImLi2EZZZNS0_9templates4cuda32random_full_64_bits_range_kernelIPNS_17CUDAGeneratorImplEEEvRNS_18TensorIteratorBaseET_ENKUlvE_clEvENKUlvE2_clEvEUlP24curandStatePhilox4_32_10E_ZNS1_27distribution_nullary_kernelIlm10ulonglong2S7_SF_ZZZS5_IS7_EvS9_SA_ENKSB_clEvENKSC_clEvEUlmE_EEvS9_T2_RKT3_T4_EUlimE0_EEvlNS_15PhiloxCudaStateET1_SJ_)
        /*008c*/ 	.short	0x0380
        /*008e*/ 	.short	0x01d0


	//----- nvinfo : EIATTR_SW_WAR
	.align		4
.L_1982:
        /*0090*/ 	.byte	0x04, 0x36
        /*0092*/ 	.short	(.L_1984 - .L_1983)
.L_1983:
        /*0094*/ 	.word	0x00000008
.L_1984:


//--------------------- .nv.info._ZN2at6native60_GLOBAL__N__fdc43544_27_DistributionRandomKernel_cu_f88cee4443distribution_elementwise_grid_stride_kernelImLi2EZZZNS0_9templates4cuda32random_full_64_bits_range_kernelIPNS_17CUDAGeneratorImplEEEvRNS_18TensorIteratorBaseET_ENKUlvE_clEvENKUlvE2_clEvEUlP24curandStatePhilox4_32_10E_ZNS1_27distribution_nullary_kernelIlm10ulonglong2S7_SF_ZZZS5_IS7_EvS9_SA_ENKSB_clEvENKSC_clEvEUlmE_EEvS9_T2_RKT3_T4_EUlimE_EEvlNS_15PhiloxCudaStateET1_SJ_ --------------------------
	.section	.nv.info._ZN2at6native60_GLOBAL__N__fdc43544_27_DistributionRandomKernel_cu_f88cee4443distribution_elementwise_grid_stride_kernelImLi2EZZZNS0_9templates4cuda32random_full_64_bits_range_kernelIPNS_17CUDAGeneratorImplEEEvRNS_18TensorIteratorBaseET_ENKUlvE_clEvENKUlvE2_clEvEUlP24curandStatePhilox4_32_10E_ZNS1_27distribution_nullary_kernelIlm10ulonglong2S7_SF_ZZZS5_IS7_EvS9_SA_ENKSB_clEvENKSC_clEvEUlmE_EEvS9_T2_RKT3_T4_EUlimE_EEvlNS_15PhiloxCudaStateET1_SJ_,"",@"SHT_CUDA_INFO"
	.sectionflags	@""
	.align	4


	//----- nvinfo : EIATTR_CUDA_API_VERSION
	.align		4
        /*0000*/ 	.byte	0x04, 0x37
        /*0002*/ 	.short	(.L_1986 - .L_1985)
.L_1985:
        /*0004*/ 	.word	0x00000082


	//----- nvinfo : EIATTR_KPARAM_INFO
	.align		4
.L_1986:
        /*0008*/ 	.byte	0x04, 0x17
        /*000a*/ 	.short	(.L_1988 - .L_1987)
.L_1987:
        /*000c*/ 	.word	0x00000000
        /*0010*/ 	.short	0x0003
        /*0012*/ 	.short	0x0028
        /*0014*/ 	.byte	0x00, 0xf0, 0x41, 0x00


	//----- nvinfo : EIATTR_KPARAM_INFO
	.align		4
.L_1988:
        /*0018*/ 	.byte	0x04, 0x17
        /*001a*/ 	.short	(.L_1990 - .L_1989)
.L_1989:
        /*001c*/ 	.word	0x00000000
        /*0020*/ 	.short	0x0002
        /*0022*/ 	.short	0x0020
        /*0024*/ 	.byte	0x00, 0xf0, 0x05, 0x00


	//----- nvinfo : EIATTR_KPARAM_INFO
	.align		4
.L_1990:
        /*0028*/ 	.byte	0x04, 0x17
        /*002a*/ 	.short	(.L_1992 - .L_1991)
.L_1991:
        /*002c*/ 	.word	0x00000000
        /*0030*/ 	.short	0x0001
        /*0032*/ 	.short	0x0008
        /*0034*/ 	.byte	0x00, 0xf0, 0x61, 0x00


	//----- nvinfo : EIATTR_KPARAM_INFO
	.align		4
.L_1992:
        /*0038*/ 	.byte	0x04, 0x17
        /*003a*/ 	.short	(.L_1994 - .L_1993)
.L_1993:
        /*003c*/ 	.word	0x00000000
        /*0040*/ 	.short	0x0000
        /*0042*/ 	.short	0x0000
        /*0044*/ 	.byte	0x00, 0xf0, 0x21, 0x00


	//----- nvinfo : EIATTR_SPARSE_MMA_MASK
	.align		4
.L_1994:
        /*0048*/ 	.byte	0x03, 0x50
        /*004a*/ 	.short	0x0000


	//----- nvinfo : EIATTR_MAXREG_COUNT
	.align		4
        /*004c*/ 	.byte	0x03, 0x1b
        /*004e*/ 	.short	0x0040


	//----- nvinfo : EIATTR_NUM_BARRIERS
	.align		4
        /*0050*/ 	.byte	0x02, 0x4c
        /*0052*/ 	.byte	0x01
	.zero		1


	//----- nvinfo : EIATTR_MERCURY_ISA_VERSION
	.align		4
        /*0054*/ 	.byte	0x03, 0x5f
        /*0056*/ 	.short	0x0101


	//----- nvinfo : EIATTR_VRC_CTA_INIT_COUNT
	.align		4
        /*0058*/ 	.byte	0x02, 0x4a
	.zero		1
	.zero		1


	//----- nvinfo : EIATTR_EXIT_INSTR_OFFSETS
	.align		4
        /*005c*/ 	.byte	0x04, 0x1c
        /*005e*/ 	.short	(.L_1996 - .L_1995)


	//   ....[0]....
.L_1995:
        /*0060*/ 	.word	0x000007c0


	//   ....[1]....
        /*0064*/ 	.word	0x00000eb0


	//----- nvinfo : EIATTR_MAX_THREADS
	.align		4
.L_1996:
        /*0068*/ 	.byte	0x04, 0x05
        /*006a*/ 	.short	(.L_1998 - .L_1997)
.L_1997:
        /*006c*/ 	.word	0x00000100
        /*0070*/ 	.word	0x00000001
        /*0074*/ 	.word	0x00000001


	//----- nvinfo : EIATTR_CRS_STACK_SIZE
	.align		4
.L_1998:
        /*0078*/ 	.byte	0x04, 0x1e
        /*007a*/ 	.short	(.L_2000 - .L_1999)
.L_1999:
        /*007c*/ 	.word	0x00000000


	//----- nvinfo : EIATTR_CBANK_PARAM_SIZE
	.align		4
.L_2000:
        /*0080*/ 	.byte	0x03, 0x19
        /*0082*/ 	.short	0x0038


	//----- nvinfo : EIATTR_PARAM_CBANK
	.align		4
        /*0084*/ 	.byte	0x04, 0x0a
        /*0086*/ 	.short	(.L_2002 - .L_2001)
	.align		4
.L_2001:
        /*0088*/ 	.word	index@(.nv.constant0._ZN2at6native60_GLOBAL__N__fdc43544_27_DistributionRandomKernel_cu_f88cee4443distribution_elementwise_grid_stride_kernelImLi2EZZZNS0_9templates4cuda32random_full_64_bits_range_kernelIPNS_17CUDAGeneratorImplEEEvRNS_18TensorIteratorBaseET_ENKUlvE_clEvENKUlvE2_clEvEUlP24curandStatePhilox4_32_10E_ZNS1_27distribution_nullary_kernelIlm10ulonglong2S7_SF_ZZZS5_IS7_EvS9_SA_ENKSB_clEvENKSC_clEvEUlmE_EEvS9_T2_RKT3_T4_EUlimE_EEvlNS_15PhiloxCudaStateET1_SJ_)
        /*008c*/ 	.short	0x0380
        /*008e*/ 	.short	0x0038


	//----- nvinfo : EIATTR_SW_WAR
	.align		4
.L_2002:
        /*0090*/ 	.byte	0x04, 0x36
        /*0092*/ 	.short	(.L_2004 - .L_2003)
.L_2003:
        /*0094*/ 	.word	0x00000008
.L_2004:


//--------------------- .nv.info._ZN2at6native60_GLOBAL__N__fdc43544_27_DistributionRandomKernel_cu_f88cee4443distribution_elementwise_grid_stride_kernelImLi2EZZZNS0_9templates4cuda32random_full_64_bits_range_kernelIPNS_17CUDAGeneratorImplEEEvRNS_18TensorIteratorBaseET_ENKUlvE_clEvENKUlvE1_clEvEUlP24curandStatePhilox4_32_10E_ZNS1_27distribution_nullary_kernelIim10ulonglong2S7_SF_ZZZS5_IS7_EvS9_SA_ENKSB_clEvENKSC_clEvEUlmE_EEvS9_T2_RKT3_T4_EUlimE0_EEvlNS_15PhiloxCudaStateET1_SJ_ --------------------------
	.section	.nv.info._ZN2at6native60_GLOBAL__N__fdc43544_27_DistributionRandomKernel_cu_f88cee4443distribution_elementwise_grid_stride_kernelImLi2EZZZNS0_9templates4cuda32random_full_64_bits_range_kernelIPNS_17CUDAGeneratorImplEEEvRNS_18TensorIteratorBaseET_ENKUlvE_clEvENKUlvE1_clEvEUlP24curandStatePhilox4_32_10E_ZNS1_27distribution_nullary_kernelIim10ulonglong2S7_SF_ZZZS5_IS7_EvS9_SA_ENKSB_clEvENKSC_clEvEUlmE_EEvS9_T2_RKT3_T4_EUlimE0_EEvlNS_15PhiloxCudaStateET1_SJ_,"",@"SHT_CUDA_INFO"
	.sectionflags	@""
	.align	4


	//----- nvinfo : EIATTR_CUDA_API_VERSION
	.align		4
        /*0000*/ 	.byte	0x04, 0x37
        /*0002*/ 	.short	(.L_2006 - .L_2005)
.L_2005:
        /*0004*/ 	.word	0x00000082


	//----- nvinfo : EIATTR_KPARAM_INFO
	.align		4
.L_2006:
        /*0008*/ 	.byte	0x04, 0x17
        /*000a*/ 	.short	(.L_2008 - .L_2007)
.L_2007:
        /*000c*/ 	.word	0x00000000
        /*0010*/ 	.short	0x0003
        /*0012*/ 	.short	0x0028
        /*0014*/ 	.byte	0x00, 0xf0, 0xa1, 0x06


	//----- nvinfo : EIATTR_KPARAM_INFO
	.align		4
.L_2008:
        /*0018*/ 	.byte	0x04, 0x17
        /*001a*/ 	.short	(.L_2010 - .L_2009)
.L_2009:
        /*001c*/ 	.word	0x00000000
        /*0020*/ 	.short	0x0002
        /*0022*/ 	.short	0x0020
        /*0024*/ 	.byte	0x00, 0xf0, 0x05, 0x00


	//----- nvinfo : EIATTR_KPARAM_INFO
	.align		4
.L_2010:
        /*0028*/ 	.byte	0x04, 0x17
        /*002a*/ 	.short	(.L_2012 - .L_2011)
.L_2011:
        /*002c*/ 	.word	0x00000000
        /*0030*/ 	.short	0x0001
        /*0032*/ 	.short	0x0008
        /*0034*/ 	.byte	0x00, 0xf0, 0x61, 0x00


	//----- nvinfo : EIATTR_KPARAM_INFO
	.align		4
.L_2012:
        /*0038*/ 	.byte	0x04, 0x17
        /*003a*/ 	.short	(.L_2014 - .L_2013)
.L_2013:
        /*003c*/ 	.word	0x00000000
        /*0040*/ 	.short	0x0000
        /*0042*/ 	.short	0x0000
        /*0044*/ 	.byte	0x00, 0xf0, 0x21, 0x00


	//----- nvinfo : EIATTR_SPARSE_MMA_MASK
	.align		4
.L_2014:
        /*0048*/ 	.byte	0x03, 0x50
        /*004a*/ 	.short	0x0000


	//----- nvinfo : EIATTR_MAXREG_COUNT
	.align		4
        /*004c*/ 	.byte	0x03, 0x1b
        /*004e*/ 	.short	0x0040


	//----- nvinfo : EIATTR_NUM_BARRIERS
	.align		4
        /*0050*/ 	.byte	0x02, 0x4c
        /*0052*/ 	.byte	0x01
	.zero		1


	//----- nvinfo : EIATTR_MERCURY_ISA_VERSION
	.align		4
        /*0054*/ 	.byte	0x03, 0x5f
        /*0056*/ 	.short	0x0101


	//----- nvinfo : EIATTR_VRC_CTA_INIT_COUNT
	.align		4
        /*0058*/ 	.byte	0x02, 0x4a
	.zero		1
	.zero		1


	//----- nvinfo : EIATTR_EXIT_INSTR_OFFSETS
	.align		4
        /*005c*/ 	.byte	0x04, 0x1c
        /*005e*/ 	.short	(.L_2016 - .L_2015)


	//   ....[0]....
.L_2015:
        /*0060*/ 	.word	0x00000760


	//   ....[1]....
        /*0064*/ 	.word	0x00002f40


	//----- nvinfo : EIATTR_MAX_THREADS
	.align		4
.L_2016:
        /*0068*/ 	.byte	0x04, 0x05
        /*006a*/ 	.short	(.L_2018 - .L_2017)
.L_2017:
        /*006c*/ 	.word	0x00000100
        /*0070*/ 	.word	0x00000001
        /*0074*/ 	.word	0x00000001


	//----- nvinfo : EIATTR_CRS_STACK_SIZE
	.align		4
.L_2018:
        /*0078*/ 	.byte	0x04, 0x1e
        /*007a*/ 	.short	(.L_2020 - .L_2019)
.L_2019:
        /*007c*/ 	.word	0x00000000


	//----- nvinfo : EIATTR_CBANK_PARAM_SIZE
	.align		4
.L_2020:
        /*0080*/ 	.byte	0x03, 0x19
        /*0082*/ 	.short	0x01d0


	//----- nvinfo : EIATTR_PARAM_CBANK
	.align		4
        /*0084*/ 	.byte	0x04, 0x0a
        /*0086*/ 	.short	(.L_2022 - .L_2021)
	.align		4
.L_2021:
        /*0088*/ 	.word	index@(.nv.constant0._ZN2at6native60_GLOBAL__N__fdc43544_27_DistributionRandomKernel_cu_f88cee4443distribution_elementwise_grid_stride_kernelImLi2EZZZNS0_9templates4cuda32random_full_64_bits_range_kernelIPNS_17CUDAGeneratorImplEEEvRNS_18TensorIteratorBaseET_ENKUlvE_clEvENKUlvE1_clEvEUlP24curandStatePhilox4_32_10E_ZNS1_27distribution_nullary_kernelIim10ulonglong2S7_SF_ZZZS5_IS7_EvS9_SA_ENKSB_clEvENKSC_clEvEUlmE_EEvS9_T2_RKT3_T4_EUlimE0_EEvlNS_15PhiloxCudaStateET1_SJ_)
        /*008c*/ 	.short	0x0380
        /*008e*/ 	.short	0x01d0


	//----- nvinfo : EIATTR_SW_WAR
	.align		4
.L_2022:
        /*0090*/ 	.byte	0x04, 0x36
        /*0092*/ 	.short	(.L_2024 - .L_2023)
.L_2023:
        /*0094*/ 	.word	0x00000008
.L_2024:


//--------------------- .nv.info._ZN2at6native60_GLOBAL__N__fdc43544_27_DistributionRandomKernel_cu_f88cee4443distribution_elementwise_grid_stride_kernelImLi2EZZZNS0_9templates4cuda32random_full_64_bits_range_kernelIPNS_17CUDAGeneratorImplEEEvRNS_18TensorIteratorBaseET_ENKUlvE_clEvENKUlvE1_clEvEUlP24curandStatePhilox4_32_10E_ZNS1_27distribution_nullary_kernelIim10ulonglong2S7_SF_ZZZS5_IS7_EvS9_SA_ENKSB_clEvENKSC_clEvEUlmE_EEvS9_T2_RKT3_T4_EUlimE_EEvlNS_15PhiloxCudaStateET1_SJ_ --------------------------
	.section	.nv.info._ZN2at6native60_GLOBAL__N__fdc43544_27_DistributionRandomKernel_cu_f88cee4443distribution_elementwise_grid_stride_kernelImLi2EZZZNS0_9templates4cuda32random_full_64_bits_range_kernelIPNS_17CUDAGeneratorImplEEEvRNS_18TensorIteratorBaseET_ENKUlvE_clEvENKUlvE1_clEvEUlP24curandStatePhilox4_32_10E_ZNS1_27distribution_nullary_kernelIim10ulonglong2S7_SF_ZZZS5_IS7_EvS9_SA_ENKSB_clEvENKSC_clEvEUlmE_EEvS9_T2_RKT3_T4_EUlimE_EEvlNS_15PhiloxCudaStateET1_SJ_,"",@"SHT_CUDA_INFO"
	.sectionflags	@""
	.align	4


	//----- nvinfo : EIATTR_CUDA_API_VERSION
	.align		4
        /*0000*/ 	.byte	0x04, 0x37
        /*0002*/ 	.short	(.L_2026 - .L_2025)
.L_2025:
        /*0004*/ 	.word	0x00000082


	//----- nvinfo : EIATTR_KPARAM_INFO
	.align		4
.L_2026:
        /*0008*/ 	.byte	0x04, 0x17
        /*000a*/ 	.short	(.L_2028 - .L_2027)
.L_2027:
        /*000c*/ 	.word	0x00000000
        /*0010*/ 	.short	0x0003
        /*0012*/ 	.short	0x0028
        /*0014*/ 	.byte	0x00, 0xf0, 0x41, 0x00


	//----- nvinfo : EIATTR_KPARAM_INFO
	.align		4
.L_2028:
        /*0018*/ 	.byte	0x04, 0x17
        /*001a*/ 	.short	(.L_2030 - .L_2029)
.L_2029:
        /*001c*/ 	.word	0x00000000
        /*0020*/ 	.short	0x0002
        /*0022*/ 	.short	0x0020
        /*0024*/ 	.byte	0x00, 0xf0, 0x05, 0x00


	//----- nvinfo : EIATTR_KPARAM_INFO
	.align		4
.L_2030:
        /*0028*/ 	.byte	0x04, 0x17
        /*002a*/ 	.short	(.L_2032 - .L_2031)
.L_2031:
        /*002c*/ 	.word	0x00000000
        /*0030*/ 	.short	0x0001
        /*0032*/ 	.short	0x0008
        /*0034*/ 	.byte	0x00, 0xf0, 0x61, 0x00


	//----- nvinfo : EIATTR_KPARAM_INFO
	.align		4
.L_2032:
        /*0038*/ 	.byte	0x04, 0x17
        /*003a*/ 	.short	(.L_2034 - .L_2033)
.L_2033:
        /*003c*/ 	.word	0x00000000
        /*0040*/ 	.short	0x0000
        /*0042*/ 	.short	0x0000
        /*0044*/ 	.byte	0x00, 0xf0, 0x21, 0x00


	//----- nvinfo : EIATTR_SPARSE_MMA_MASK
	.align		4
.L_2034:
        /*0048*/ 	.byte	0x03, 0x50
        /*004a*/ 	.short	0x0000


	//----- nvinfo : EIATTR_MAXREG_COUNT
	.align		4
        /*004c*/ 	.byte	0x03, 0x1b
        /*004e*/ 	.short	0x0040


	//----- nvinfo : EIATTR_NUM_BARRIERS
	.align		4
        /*0050*/ 	.byte	0x02, 0x4c
        /*0052*/ 	.byte	0x01
	.zero		1


	//----- nvinfo : EIATTR_MERCURY_ISA_VERSION
	.align		4
        /*0054*/ 	.byte	0x03, 0x5f
        /*0056*/ 	.short	0x0101


	//----- nvinfo : EIATTR_VRC_CTA_INIT_COUNT
	.align		4
        /*0058*/ 	.byte	0x02, 0x4a
	.zero		1
	.zero		1


	//----- nvinfo : EIATTR_EXIT_INSTR_OFFSETS
	.align		4
        /*005c*/ 	.byte	0x04, 0x1c
        /*005e*/ 	.short	(.L_2036 - .L_2035)


	//   ....[0]....
.L_2035:
        /*0060*/ 	.word	0x00000770


	//   ....[1]....
        /*0064*/ 	.word	0x00000dd0


	//----- nvinfo : EIATTR_MAX_THREADS
	.align		4
.L_2036:
        /*0068*/ 	.byte	0x04, 0x05
        /*006a*/ 	.short	(.L_2038 - .L_2037)
.L_2037:
        /*006c*/ 	.word	0x00000100
        /*0070*/ 	.word	0x00000001
        /*0074*/ 	.word	0x00000001


	//----- nvinfo : EIATTR_CRS_STACK_SIZE
	.align		4
.L_2038:
        /*0078*/ 	.byte	0x04, 0x1e
        /*007a*/ 	.short	(.L_2040 - .L_2039)
.L_2039:
        /*007c*/ 	.word	0x00000000


	//----- nvinfo : EIATTR_CBANK_PARAM_SIZE
	.align		4
.L_2040:
        /*0080*/ 	.byte	0x03, 0x19
        /*0082*/ 	.short	0x0038


	//----- nvinfo : EIATTR_PARAM_CBANK
	.align		4
        /*0084*/ 	.byte	0x04, 0x0a
        /*0086*/ 	.short	(.L_2042 - .L_2041)
	.align		4
.L_2041:
        /*0088*/ 	.word	index@(.nv.constant0._ZN2at6native60_GLOBAL__N__fdc43544_27_DistributionRandomKernel_cu_f88cee4443distribution_elementwise_grid_stride_kernelImLi2EZZZNS0_9templates4cuda32random_full_64_bits_range_kernelIPNS_17CUDAGeneratorImplEEEvRNS_18TensorIteratorBaseET_ENKUlvE_clEvENKUlvE1_clEvEUlP24curandStatePhilox4_32_10E_ZNS1_27distribution_nullary_kernelIim10ulonglong2S7_SF_ZZZS5_IS7_EvS9_SA_ENKSB_clEvENKSC_clEvEUlmE_EEvS9_T2_RKT3_T4_EUlimE_EEvlNS_15PhiloxCudaStateET1_SJ_)
        /*008c*/ 	.short	0x0380
        /*008e*/ 	.short	0x0038


	//----- nvinfo : EIATTR_SW_WAR
	.align		4
.L_2042:
        /*0090*/ 	.byte	0x04, 0x36
        /*0092*/ 	.short	(.L_2044 - .L_2043)
.L_2043:
        /*0094*/ 	.word	0x00000008
.L_2044:


//--------------------- .nv.info._ZN2at6native60_GLOBAL__N__fdc43544_27_DistributionRandomKernel_cu_f88cee4443distribution_elementwise_grid_stride_kernelImLi2EZZZNS0_9templates4cuda32random_full_64_bits_range_kernelIPNS_17CUDAGeneratorImplEEEvRNS_18TensorIteratorBaseET_ENKUlvE_clEvENKUlvE0_clEvEUlP24curandStatePhilox4_32_10E_ZNS1_27distribution_nullary_kernelIam10ulonglong2S7_SF_ZZZS5_IS7_EvS9_SA_ENKSB_clEvENKSC_clEvEUlmE_EEvS9_T2_RKT3_T4_EUlimE0_EEvlNS_15PhiloxCudaStateET1_SJ_ --------------------------
	.section	.nv.info._ZN2at6native60_GLOBAL__N__fdc43544_27_DistributionRandomKernel_cu_f88cee4443distribution_elementwise_grid_stride_kernelImLi2EZZZNS0_9templates4cuda32random_full_64_bits_range_kernelIPNS_17CUDAGeneratorImplEEEvRNS_18TensorIteratorBaseET_ENKUlvE_clEvENKUlvE0_clEvEUlP24curandStatePhilox4_32_10E_ZNS1_27distribution_nullary_kernelIam10ulonglong2S7_SF_ZZZS5_IS7_EvS9_SA_ENKSB_clEvENKSC_clEvEUlmE_EEvS9_T2_RKT3_T4_EUlimE0_EEvlNS_15PhiloxCudaStateET1_SJ_,"",@"SHT_CUDA_INFO"
	.sectionflags	@""
	.align	4


	//----- nvinfo : EIATTR_CUDA_API_VERSION
	.align		4
        /*0000*/ 	.byte	0x04, 0x37
        /*0002*/ 	.short	(.L_2046 - .L_2045)
.L_2045:
        /*0004*/ 	.word	0x00000082


	//----- nvinfo : EIATTR_KPARAM_INFO
	.align		4
.L_2046:
        /*0008*/ 	.byte	0x04, 0x17
        /*000a*/ 	.short	(.L_2048 - .L_2047)
.L_2047:
        /*000c*/ 	.word	0x00000000
        /*0010*/ 	.short	0x0003
        /*0012*/ 	.short	0x0028
        /*0014*/ 	.byte	0x00, 0xf0, 0xa1, 0x06


	//----- nvinfo : EIATTR_KPARAM_INFO
	.align		4
.L_2048:
        /*0018*/ 	.byte	0x04, 0x17
        /*001a*/ 	.short	(.L_2050 - .L_2049)
.L_2049:
        /*001c*/ 	.word	0x00000000
        /*0020*/ 	.short	0x0002
        /*0022*/ 	.short	0x0020
        /*0024*/ 	.byte	0x00, 0xf0, 0x05, 0x00


	//----- nvinfo : EIATTR_KPARAM_INFO
	.align		4
.L_2050:
        /*0028*/ 	.byte	0x04, 0x17
        /*002a*/ 	.short	(.L_2052 - .L_2051)
.L_2051:
        /*002c*/ 	.word	0x00000000
        /*0030*/ 	.short	0x0001
        /*0032*/ 	.short	0x0008
        /*0034*/ 	.byte	0x00, 0xf0, 0x61, 0x00


	//----- nvinfo : EIATTR_KPARAM_INFO
	.align		4
.L_2052:
        /*0038*/ 	.byte	0x04, 0x17
        /*003a*/ 	.short	(.L_2054 - .L_2053)
.L_2053:
        /*003c*/ 	.word	0x00000000
        /*0040*/ 	.short	0x0000
        /*0042*/ 	.short	0x0000
        /*0044*/ 	.byte	0x00, 0xf0, 0x21, 0x00


	//----- nvinfo : EIATTR_SPARSE_MMA_MASK
	.align		4
.L_2054:
        /*0048*/ 	.byte	0x03, 0x50
        /*004a*/ 	.short	0x0000


	//----- nvinfo : EIATTR_MAXREG_COUNT
	.align		4
        /*004c*/ 	.byte	0x03, 0x1b
        /*004e*/ 	.short	0x0040


	//----- nvinfo : EIATTR_NUM_BARRIERS
	.align		4
        /*0050*/ 	.byte	0x02, 0x4c
        /*0052*/ 	.byte	0x01
	.zero		1


	//----- nvinfo : EIATTR_MERCURY_ISA_VERSION
	.align		4
        /*0054*/ 	.byte	0x03, 0x5f
        /*0056*/ 	.short	0x0101


	//----- nvinfo : EIATTR_VRC_CTA_INIT_COUNT
	.align		4
        /*0058*/ 	.byte	0x02, 0x4a
	.zero		1
	.zero		1


	//----- nvinfo : EIATTR_EXIT_INSTR_OFFSETS
	.align		4
        /*005c*/ 	.byte	0x04, 0x1c
        /*005e*/ 	.short	(.L_2056 - .L_2055)


	//   ....[0]....
.L_2055:
        /*0060*/ 	.word	0x00000760


	//   ....[1]....
        /*0064*/ 	.word	0x00002f60


	//----- nvinfo : EIATTR_MAX_THREADS
	.align		4
.L_2056:
        /*0068*/ 	.byte	0x04, 0x05
        /*006a*/ 	.short	(.L_2058 - .L_2057)
.L_2057:
        /*006c*/ 	.word	0x00000100
        /*0070*/ 	.word	0x00000001
        /*0074*/ 	.word	0x00000001


	//----- nvinfo : EIATTR_CRS_STACK_SIZE
	.align		4
.L_2058:
        /*0078*/ 	.byte	0x04, 0x1e
        /*007a*/ 	.short	(.L_2060 - .L_2059)
.L_2059:
        /*007c*/ 	.word	0x00000000


	//----- nvinfo : EIATTR_CBANK_PARAM_SIZE
	.align		4
.L_2060:
        /*0080*/ 	.byte	0x03, 0x19
        /*0082*/ 	.short	0x01d0


	//----- nvinfo : EIATTR_PARAM_CBANK
	.align		4
        /*0084*/ 	.byte	0x04, 0x0a
        /*0086*/ 	.short	(.L_2062 - .L_2061)
	.align		4
.L_2061:
        /*0088*/ 	.word	index@(.nv.constant0._ZN2at6native60_GLOBAL__N__fdc43544_27_DistributionRandomKernel_cu_f88cee4443distribution_elementwise_grid_stride_kernelImLi2EZZZNS0_9templates4cuda32random_full_64_bits_range_kernelIPNS_17CUDAGeneratorImplEEEvRNS_18TensorIteratorBaseET_ENKUlvE_clEvENKUlvE0_clEvEUlP24curandStatePhilox4_32_10E_ZNS1_27distribution_nullary_kernelIam10ulonglong2S7_SF_ZZZS5_IS7_EvS9_SA_ENKSB_clEvENKSC_clEvEUlmE_EEvS9_T2_RKT3_T4_EUlimE0_EEvlNS_15PhiloxCudaStateET1_SJ_)
        /*008c*/ 	.short	0x0380
        /*008e*/ 	.short	0x01d0


	//----- nvinfo : EIATTR_SW_WAR
	.align		4
.L_2062:
        /*0090*/ 	.byte	0x04, 0x36
        /*0092*/ 	.short	(.L_2064 - .L_2063)
.L_2063:
        /*0094*/ 	.word	0x00000008
.L_2064:


//--------------------- .nv.info._ZN2at6native60_GLOBAL__N__fdc43544_27_DistributionRandomKernel_cu_f88cee4443distribution_elementwise_grid_stride_kernelImLi2EZZZNS0_9templates4cuda32random_full_64_bits_range_kernelIPNS_17CUDAGeneratorImplEEEvRNS_18TensorIteratorBaseET_ENKUlvE_clEvENKUlvE0_clEvEUlP24curandStatePhilox4_32_10E_ZNS1_27distribution_nullary_kernelIam10ulonglong2S7_SF_ZZZS5_IS7_EvS9_SA_ENKSB_clEvENKSC_clEvEUlmE_EEvS9_T2_RKT3_T4_EUlimE_EEvlNS_15PhiloxCudaStateET1_SJ_ --------------------------
	.section	.nv.info._ZN2at6native60_GLOBAL__N__fdc43544_27_DistributionRandomKernel_cu_f88cee4443distribution_elementwise_grid_stride_kernelImLi2EZZZNS0_9templates4cuda32random_full_64_bits_range_kernelIPNS_17CUDAGeneratorImplEEEvRNS_18TensorIteratorBaseET_ENKUlvE_clEvENKUlvE0_clEvEUlP24curandStatePhilox4_32_10E_ZNS1_27distribution_nullary_kernelIam10ulonglong2S7_SF_ZZZS5_IS7_EvS9_SA_ENKSB_clEvENKSC_clEvEUlmE_EEvS9_T2_RKT3_T4_EUlimE_EEvlNS_15PhiloxCudaStateET1_SJ_,"",@"SHT_CUDA_INFO"
	.sectionflags	@""
	.align	4


	//----- nvinfo : EIATTR_CUDA_API_VERSION
	.align		4
        /*0000*/ 	.byte	0x04, 0x37
        /*0002*/ 	.short	(.L_2066 - .L_2065)
.L_2065:
        /*0004*/ 	.word	0x00000082


	//----- nvinfo : EIATTR_KPARAM_INFO
	.align		4
.L_2066:
        /*0008*/ 	.byte	0x04, 0x17
        /*000a*/ 	.short	(.L_2068 - .L_2067)
.L_2067:
        /*000c*/ 	.word	0x00000000
        /*0010*/ 	.short	0x0003
        /*0012*/ 	.short	0x0028
        /*0014*/ 	.byte	0x00, 0xf0, 0x41, 0x00


	//----- nvinfo : EIATTR_KPARAM_INFO
	.align		4
.L_2068:
        /*0018*/ 	.byte	0x04, 0x17
        /*001a*/ 	.short	(.L_2070 - .L_2069)
.L_2069:
        /*001c*/ 	.word	0x00000000
        /*0020*/ 	.short	0x0002
        /*0022*/ 	.short	0x0020
        /*0024*/ 	.byte	0x00, 0xf0, 0x05, 0x00


	//----- nvinfo : EIATTR_KPARAM_INFO
	.align		4
.L_2070:
        /*0028*/ 	.byte	0x04, 0x17
        /*002a*/ 	.short	(.L_2072 - .L_2071)
.L_2071:
        /*002c*/ 	.word	0x00000000
        /*0030*/ 	.short	0x0001
        /*0032*/ 	.short	0x0008
        /*0034*/ 	.byte	0x00, 0xf0, 0x61, 0x00


	//----- nvinfo : EIATTR_KPARAM_INFO
	.align		4
.L_2072:
        /*0038*/ 	.byte	0x04, 0x17
        /*003a*/ 	.short	(.L_2074 - .L_2073)
.L_2073:
        /*003c*/ 	.word	0x00000000
        /*0040*/ 	.short	0x0000
        /*0042*/ 	.short	0x0000
        /*0044*/ 	.byte	0x00, 0xf0, 0x21, 0x00


	//----- nvinfo : EIATTR_SPARSE_MMA_MASK
	.align		4
.L_2074:
        /*0048*/ 	.byte	0x03, 0x50
        /*004a*/ 	.short	0x0000


	//----- nvinfo : EIATTR_MAXREG_COUNT
	.align		4
        /*004c*/ 	.byte	0x03, 0x1b
        /*004e*/ 	.short	0x0040


	//----- nvinfo : EIATTR_NUM_BARRIERS
	.align		4
        /*0050*/ 	.byte	0x02, 0x4c
        /*0052*/ 	.byte	0x01
	.zero		1


	//----- nvinfo : EIATTR_MERCURY_ISA_VERSION
	.align		4
        /*0054*/ 	.byte	0x03, 0x5f
        /*0056*/ 	.short	0x0101


	//----- nvinfo : EIATTR_VRC_CTA_INIT_COUNT
	.align		4
        /*0058*/ 	.byte	0x02, 0x4a
	.zero		1
	.zero		1


	//----- nvinfo : EIATTR_EXIT_INSTR_OFFSETS
	.align		4
        /*005c*/ 	.byte	0x04, 0x1c
        /*005e*/ 	.short	(.L_2076 - .L_2075)


	//   ....[0]....
.L_2075:
        /*0060*/ 	.word	0x00000770


	//   ....[1]....
        /*0064*/ 	.word	0x00000dd0


	//----- nvinfo : EIATTR_MAX_THREADS
	.align		4
.L_2076:
        /*0068*/ 	.byte	0x04, 0x05
        /*006a*/ 	.short	(.L_2078 - .L_2077)
.L_2077:
        /*006c*/ 	.word	0x00000100
        /*0070*/ 	.word	0x00000001
        /*0074*/ 	.word	0x00000001


	//----- nvinfo : EIATTR_CRS_STACK_SIZE
	.align		4
.L_2078:
        /*0078*/ 	.byte	0x04, 0x1e
        /*007a*/ 	.short	(.L_2080 - .L_2079)
.L_2079:
        /*007c*/ 	.word	0x00000000


	//----- nvinfo : EIATTR_CBANK_PARAM_SIZE
	.align		4
.L_2080:
        /*0080*/ 	.byte	0x03, 0x19
        /*0082*/ 	.short	0x0038


	//----- nvinfo : EIATTR_PARAM_CBANK
	.align		4
        /*0084*/ 	.byte	0x04, 0x0a
        /*0086*/ 	.short	(.L_2082 - .L_2081)
	.align		4
.L_2081:
        /*0088*/ 	.word	index@(.nv.constant0._ZN2at6native60_GLOBAL__N__fdc43544_27_DistributionRandomKernel_cu_f88cee4443distribution_elementwise_grid_stride_kernelImLi2EZZZNS0_9templates4cuda32random_full_64_bits_range_kernelIPNS_17CUDAGeneratorImplEEEvRNS_18TensorIteratorBaseET_ENKUlvE_clEvENKUlvE0_clEvEUlP24curandStatePhilox4_32_10E_ZNS1_27distribution_nullary_kernelIam10ulonglong2S7_SF_ZZZS5_IS7_EvS9_SA_ENKSB_clEvENKSC_clEvEUlmE_EEvS9_T2_RKT3_T4_EUlimE_EEvlNS_15PhiloxCudaStateET1_SJ_)
        /*008c*/ 	.short	0x0380
        /*008e*/ 	.short	0x0038


	//----- nvinfo : EIATTR_SW_WAR
	.align		4
.L_2082:
        /*0090*/ 	.byte	0x04, 0x36
        /*0092*/ 	.short	(.L_2084 - .L_2083)
.L_2083:
        /*0094*/ 	.word	0x00000008
.L_2084:


//--------------------- .nv.info._ZN2at6native60_GLOBAL__N__fdc43544_27_DistributionRandomKernel_cu_f88cee4443distribution_elementwise_grid_stride_kernelImLi2EZZZNS0_9templates4cuda32random_full_64_bits_range_kernelIPNS_17CUDAGeneratorImplEEEvRNS_18TensorIteratorBaseET_ENKUlvE_clEvENKUlvE_clEvEUlP24curandStatePhilox4_32_10E_ZNS1_27distribution_nullary_kernelIhm10ulonglong2S7_SF_ZZZS5_IS7_EvS9_SA_ENKSB_clEvENKSC_clEvEUlmE_EEvS9_T2_RKT3_T4_EUlimE0_EEvlNS_15PhiloxCudaStateET1_SJ_ --------------------------
	.section	.nv.info._ZN2at6native60_GLOBAL__N__fdc43544_27_DistributionRandomKernel_cu_f88cee4443distribution_elementwise_grid_stride_kernelImLi2EZZZNS0_9templates4cuda32random_full_64_bits_range_kernelIPNS_17CUDAGeneratorImplEEEvRNS_18TensorIteratorBaseET_ENKUlvE_clEvENKUlvE_clEvEUlP24curandStatePhilox4_32_10E_ZNS1_27distribution_nullary_kernelIhm10ulonglong2S7_SF_ZZZS5_IS7_EvS9_SA_ENKSB_clEvENKSC_clEvEUlmE_EEvS9_T2_RKT3_T4_EUlimE0_EEvlNS_15PhiloxCudaStateET1_SJ_,"",@"SHT_CUDA_INFO"
	.sectionflags	@""
	.align	4


	//----- nvinfo : EIATTR_CUDA_API_VERSION
	.align		4
        /*0000*/ 	.byte	0x04, 0x37
        /*0002*/ 	.short	(.L_2086 - .L_2085)
.L_2085:
        /*0004*/ 	.word	0x00000082


	//----- nvinfo : EIATTR_KPARAM_INFO
	.align		4
.L_2086:
        /*0008*/ 	.byte	0x04, 0x17
        /*000a*/ 	.short	(.L_2088 - .L_2087)
.L_2087:
        /*000c*/ 	.word	0x00000000
        /*0010*/ 	.short	0x0003
        /*0012*/ 	.short	0x0028
        /*0014*/ 	.byte	0x00, 0xf0, 0xa1, 0x06


	//----- nvinfo : EIATTR_KPARAM_INFO
	.align		4
.L_2088:
        /*0018*/ 	.byte	0x04, 0x17
        /*001a*/ 	.short	(.L_2090 - .L_2089)
.L_2089:
        /*001c*/ 	.word	0x00000000
        /*0020*/ 	.short	0x0002
        /*0022*/ 	.short	0x0020
        /*0024*/ 	.byte	0x00, 0xf0, 0x05, 0x00


	//----- nvinfo : EIATTR_KPARAM_INFO
	.align		4
.L_2090:
        /*0028*/ 	.byte	0x04, 0x17
        /*002a*/ 	.short	(.L_2092 - .L_2091)
.L_2091:
        /*002c*/ 	.word	0x00000000
        /*0030*/ 	.short	0x0001
        /*0032*/ 	.short	0x0008
        /*0034*/ 	.byte	0x00, 0xf0, 0x61, 0x00


	//----- nvinfo : EIATTR_KPARAM_INFO
	.align		4
.L_2092:
        /*0038*/ 	.byte	0x04, 0x17
        /*003a*/ 	.short	(.L_2094 - .L_2093)
.L_2093:
        /*003c*/ 	.word	0x00000000
        /*0040*/ 	.short	0x0000
        /*0042*/ 	.short	0x0000
        /*0044*/ 	.byte	0x00, 0xf0, 0x21, 0x00


	//----- nvinfo : EIATTR_SPARSE_MMA_MASK
	.align		4
.L_2094:
        /*0048*/ 	.byte	0x03, 0x50
        /*004a*/ 	.short	0x0000


	//----- nvinfo : EIATTR_MAXREG_COUNT
	.align		4
        /*004c*/ 	.byte	0x03, 0x1b
        /*004e*/ 	.short	0x0040


	//----- nvinfo : EIATTR_NUM_BARRIERS
	.align		4
        /*0050*/ 	.byte	0x02, 0x4c
        /*0052*/ 	.byte	0x01
	.zero		1


	//----- nvinfo : EIATTR_MERCURY_ISA_VERSION
	.align		4
        /*0054*/ 	.byte	0x03, 0x5f
        /*0056*/ 	.short	0x0101


	//----- nvinfo : EIATTR_VRC_CTA_INIT_COUNT
	.align		4
        /*0058*/ 	.byte	0x02, 0x4a
	.zero		1
	.zero		1


	//----- nvinfo : EIATTR_EXIT_INSTR_OFFSETS
	.align		4
        /*005c*/ 	.byte	0x04, 0x1c
        /*005e*/ 	.short	(.L_2096 - .L_2095)


	//   ....[0]....
.L_2095:
        /*0060*/ 	.word	0x00000760


	//   ....[1]....
        /*0064*/ 	.word	0x00002f60


	//----- nvinfo : EIATTR_MAX_THREADS
	.align		4
.L_2096:
        /*0068*/ 	.byte	0x04, 0x05
        /*006a*/ 	.short	(.L_2098 - .L_2097)
.L_2097:
        /*006c*/ 	.word	0x00000100
        /*0070*/ 	.word	0x00000001
        /*0074*/ 	.word	0x00000001


	//----- nvinfo : EIATTR_CRS_STACK_SIZE
	.align		4
.L_2098:
        /*0078*/ 	.byte	0x04, 0x1e
        /*007a*/ 	.short	(.L_2100 - .L_2099)
.L_2099:
        /*007c*/ 	.word	0x00000000


	//----- nvinfo : EIATTR_CBANK_PARAM_SIZE
	.align		4
.L_2100:
        /*0080*/ 	.byte	0x03, 0x19
        /*0082*/ 	.short	0x01d0


	//----- nvinfo : EIATTR_PARAM_CBANK
	.align		4
        /*0084*/ 	.byte	0x04, 0x0a
        /*0086*/ 	.short	(.L_2102 - .L_2101)
	.align		4
.L_2101:
        /*0088*/ 	.word	index@(.nv.constant0._ZN2at6native60_GLOBAL__N__fdc43544_27_DistributionRandomKernel_cu_f88cee4443distribution_elementwise_grid_stride_kernelImLi2EZZZNS0_9templates4cuda32random_full_64_bits_range_kernelIPNS_17CUDAGeneratorImplEEEvRNS_18TensorIteratorBaseET_ENKUlvE_clEvENKUlvE_clEvEUlP24curandStatePhilox4_32_10E_ZNS1_27distribution_nullary_kernelIhm10ulonglong2S7_SF_ZZZS5_IS7_EvS9_SA_ENKSB_clEvENKSC_clEvEUlmE_EEvS9_T2_RKT3_T4_EUlimE0_EEvlNS_15PhiloxCudaStateET1_SJ_)
        /*008c*/ 	.short	0x0380
        /*008e*/ 	.short	0x01d0


	//----- nvinfo : EIATTR_SW_WAR
	.align		4
.L_2102:
        /*0090*/ 	.byte	0x04, 0x36
        /*0092*/ 	.short	(.L_2104 - .L_2103)
.L_2103:
        /*0094*/ 	.word	0x00000008
.L_2104:


//--------------------- .nv.info._ZN2at6native60_GLOBAL__N__fdc43544_27_DistributionRandomKernel_cu_f88cee4443distribution_elementwise_grid_stride_kernelImLi2EZZZNS0_9templates4cuda32random_full_64_bits_range_kernelIPNS_17CUDAGeneratorImplEEEvRNS_18TensorIteratorBaseET_ENKUlvE_clEvENKUlvE_clEvEUlP24curandStatePhilox4_32_10E_ZNS1_27distribution_nullary_kernelIhm10ulonglong2S7_SF_ZZZS5_IS7_EvS9_SA_ENKSB_clEvENKSC_clEvEUlmE_EEvS9_T2_RKT3_T4_EUlimE_EEvlNS_15PhiloxCudaStateET1_SJ_ --------------------------
	.section	.nv.info._ZN2at6native60_GLOBAL__N__fdc43544_27_DistributionRandomKernel_cu_f88cee4443distribution_elementwise_grid_stride_kernelImLi2EZZZNS0_9templates4cuda32random_full_64_bits_range_kernelIPNS_17CUDAGeneratorImplEEEvRNS_18TensorIteratorBaseET_ENKUlvE_clEvENKUlvE_clEvEUlP24curandStatePhilox4_32_10E_ZNS1_27distribution_nullary_kernelIhm10ulonglong2S7_SF_ZZZS5_IS7_EvS9_SA_ENKSB_clEvENKSC_clEvEUlmE_EEvS9_T2_RKT3_T4_EUlimE_EEvlNS_15PhiloxCudaStateET1_SJ_,"",@"SHT_CUDA_INFO"
	.sectionflags	@""
	.align	4


	//----- nvinfo : EIATTR_CUDA_API_VERSION
	.align		4
        /*0000*/ 	.byte	0x04, 0x37
        /*0002*/ 	.short	(.L_2106 - .L_2105)
.L_2105:
        /*0004*/ 	.word	0x00000082


	//----- nvinfo : EIATTR_KPARAM_INFO
	.align		4
.L_2106:
        /*0008*/ 	.byte	0x04, 0x17
        /*000a*/ 	.short	(.L_2108 - .L_2107)
.L_2107:
        /*000c*/ 	.word	0x00000000
        /*0010*/ 	.short	0x0003
        /*0012*/ 	.short	0x0028
        /*0014*/ 	.byte	0x00, 0xf0, 0x41, 0x00


	//----- nvinfo : EIATTR_KPARAM_INFO
	.align		4
.L_2108:
        /*0018*/ 	.byte	0x04, 0x17
        /*001a*/ 	.short	(.L_2110 - .L_2109)
.L_2109:
        /*001c*/ 	.word	0x00000000
        /*0020*/ 	.short	0x0002
        /*0022*/ 	.short	0x0020
        /*0024*/ 	.byte	0x00, 0xf0, 0x05, 0x00


	//----- nvinfo : EIATTR_KPARAM_INFO
	.align		4
.L_2110:
        /*0028*/ 	.byte	0x04, 0x17
        /*002a*/ 	.short	(.L_2112 - .L_2111)
.L_2111:
        /*002c*/ 	.word	0x00000000
        /*0030*/ 	.short	0x0001
        /*0032*/ 	.short	0x0008
        /*0034*/ 	.byte	0x00, 0xf0, 0x61, 0x00


	//----- nvinfo : EIATTR_KPARAM_INFO
	.align		4
.L_2112:
        /*0038*/ 	.byte	0x04, 0x17
        /*003a*/ 	.short	(.L_2114 - .L_2113)
.L_2113:
        /*003c*/ 	.word	0x00000000
        /*0040*/ 	.short	0x0000
        /*0042*/ 	.short	0x0000
        /*0044*/ 	.byte	0x00, 0xf0, 0x21, 0x00


	//----- nvinfo : EIATTR_SPARSE_MMA_MASK
	.align		4
.L_2114:
        /*0048*/ 	.byte	0x03, 0x50
        /*004a*/ 	.short	0x0000


	//----- nvinfo : EIATTR_MAXREG_COUNT
	.align		4
        /*004c*/ 	.byte	0x03, 0x1b
        /*004e*/ 	.short	0x0040


	//----- nvinfo : EIATTR_NUM_BARRIERS
	.align		4
        /*0050*/ 	.byte	0x02, 0x4c
        /*0052*/ 	.byte	0x01
	.zero		1


	//----- nvinfo : EIATTR_MERCURY_ISA_VERSION
	.align		4
        /*0054*/ 	.byte	0x03, 0x5f
        /*0056*/ 	.short	0x0101


	//----- nvinfo : EIATTR_VRC_CTA_INIT_COUNT
	.align		4
        /*0058*/ 	.byte	0x02, 0x4a
	.zero		1
	.zero		1


	//----- nvinfo : EIATTR_EXIT_INSTR_OFFSETS
	.align		4
        /*005c*/ 	.byte	0x04, 0x1c
        /*005e*/ 	.short	(.L_2116 - .L_2115)


	//   ....[0]....
.L_2115:
        /*0060*/ 	.word	0x00000770


	//   ....[1]....
        /*0064*/ 	.word	0x00000dd0


	//----- nvinfo : EIATTR_MAX_THREADS
	.align		4
.L_2116:
        /*0068*/ 	.byte	0x04, 0x05
        /*006a*/ 	.short	(.L_2118 - .L_2117)
.L_2117:
        /*006c*/ 	.word	0x00000100
        /*0070*/ 	.word	0x00000001
        /*0074*/ 	.word	0x00000001


	//----- nvinfo : EIATTR_CRS_STACK_SIZE
	.align		4
.L_2118:
        /*0078*/ 	.byte	0x04, 0x1e
        /*007a*/ 	.short	(.L_2120 - .L_2119)
.L_2119:
        /*007c*/ 	.word	0x00000000


	//----- nvinfo : EIATTR_CBANK_PARAM_SIZE
	.align		4
.L_2120:
        /*0080*/ 	.byte	0x03, 0x19
        /*0082*/ 	.short	0x0038


	//----- nvinfo : EIATTR_PARAM_CBANK
	.align		4
        /*0084*/ 	.byte	0x04, 0x0a
        /*0086*/ 	.short	(.L_2122 - .L_2121)
	.align		4
.L_2121:
        /*0088*/ 	.word	index@(.nv.constant0._ZN2at6native60_GLOBAL__N__fdc43544_27_DistributionRandomKernel_cu_f88cee4443distribution_elementwise_grid_stride_kernelImLi2EZZZNS0_9templates4cuda32random_full_64_bits_range_kernelIPNS_17CUDAGeneratorImplEEEvRNS_18TensorIteratorBaseET_ENKUlvE_clEvENKUlvE_clEvEUlP24curandStatePhilox4_32_10E_ZNS1_27distribution_nullary_kernelIhm10ulonglong2S7_SF_ZZZS5_IS7_EvS9_SA_ENKSB_clEvENKSC_clEvEUlmE_EEvS9_T2_RKT3_T4_EUlimE_EEvlNS_15PhiloxCudaStateET1_SJ_)
        /*008c*/ 	.short	0x0380
        /*008e*/ 	.short	0x0038


	//----- nvinfo : EIATTR_SW_WAR
	.align		4
.L_2122:
        /*0090*/ 	.byte	0x04, 0x36
        /*0092*/ 	.short	(.L_2124 - .L_2123)
.L_2123:
        /*0094*/ 	.word	0x00000008
.L_2124:


//--------------------- .nv.info._ZN2at6native60_GLOBAL__N__fdc43544_27_DistributionRandomKernel_cu_f88cee4443distribution_elementwise_grid_stride_kernelIjLi4EZZZNS0_9templates4cuda21random_from_to_kernelIPNS_17CUDAGeneratorImplEEEvRNS_18TensorIteratorBaseEmlT_ENKUlvE_clEvENKUlvE11_clEvEUlP24curandStatePhilox4_32_10E0_ZNS1_27distribution_nullary_kernelImj5uint4S7_SF_ZZZS5_IS7_EvS9_mlSA_ENKSB_clEvENKSC_clEvEUljE_EEvS9_T2_RKT3_T4_EUlijE0_EEvlNS_15PhiloxCudaStateET1_SJ_ --------------------------
	.section	.nv.info._ZN2at6native60_GLOBAL__N__fdc43544_27_DistributionRandomKernel_cu_f88cee4443distribution_elementwise_grid_stride_kernelIjLi4EZZZNS0_9templates4cuda21random_from_to_kernelIPNS_17CUDAGeneratorImplEEEvRNS_18TensorIteratorBaseEmlT_ENKUlvE_clEvENKUlvE11_clEvEUlP24curandStatePhilox4_32_10E0_ZNS1_27distribution_nullary_kernelImj5uint4S7_SF_ZZZS5_IS7_EvS9_mlSA_ENKSB_clEvENKSC_clEvEUljE_EEvS9_T2_RKT3_T4_EUlijE0_EEvlNS_15PhiloxCudaStateET1_SJ_,"",@"SHT_CUDA_INFO"
	.sectionflags	@""
	.align	4


	//----- nvinfo : EIATTR_CUDA_API_VERSION
	.align		4
        /*0000*/ 	.byte	0x04, 0x37
        /*0002*/ 	.short	(.L_2126 - .L_2125)
.L_2125:
        /*0004*/ 	.word	0x00000082


	//----- nvinfo : EIATTR_KPARAM_INFO
	.align		4
.L_2126:
        /*0008*/ 	.byte	0x04, 0x17
        /*000a*/ 	.short	(.L_2128 - .L_2127)
.L_2127:
        /*000c*/ 	.word	0x00000000
        /*0010*/ 	.short	0x0003
        /*0012*/ 	.short	0x0028
        /*0014*/ 	.byte	0x00, 0xf0, 0xc1, 0x06


	//----- nvinfo : EIATTR_KPARAM_INFO
	.align		4
.L_2128:
        /*0018*/ 	.byte	0x04, 0x17
        /*001a*/ 	.short	(.L_2130 - .L_2129)
.L_2129:
        /*001c*/ 	.word	0x00000000
        /*0020*/ 	.short	0x0002
        /*0022*/ 	.short	0x0020
        /*0024*/ 	.byte	0x00, 0xf0, 0x05, 0x00


	//----- nvinfo : EIATTR_KPARAM_INFO
	.align		4
.L_2130:
        /*0028*/ 	.byte	0x04, 0x17
        /*002a*/ 	.short	(.L_2132 - .L_2131)
.L_2131:
        /*002c*/ 	.word	0x00000000
        /*0030*/ 	.short	0x0001
        /*0032*/ 	.short	0x0008
        /*0034*/ 	.byte	0x00, 0xf0, 0x61, 0x00


	//----- nvinfo : EIATTR_KPARAM_INFO
	.align		4
.L_2132:
        /*0038*/ 	.byte	0x04, 0x17
        /*003a*/ 	.short	(.L_2134 - .L_2133)
.L_2133:
        /*003c*/ 	.word	0x00000000
        /*0040*/ 	.short	0x0000
        /*0042*/ 	.short	0x0000
        /*0044*/ 	.byte	0x00, 0xf0, 0x21, 0x00


	//----- nvinfo : EIATTR_SPARSE_MMA_MASK
	.align		4
.L_2134:
        /*0048*/ 	.byte	0x03, 0x50
        /*004a*/ 	.short	0x0000


	//----- nvinfo : EIATTR_MAXREG_COUNT
	.align		4
        /*004c*/ 	.byte	0x03, 0x1b
        /*004e*/ 	.short	0x0040


	//----- nvinfo : EIATTR_NUM_BARRIERS
	.align		4
        /*0050*/ 	.byte	0x02, 0x4c
        /*0052*/ 	.byte	0x01
	.zero		1


	//----- nvinfo : EIATTR_MERCURY_ISA_VERSION
	.align		4
        /*0054*/ 	.byte	0x03, 0x5f
        /*0056*/ 	.short	0x0101


	//----- nvinfo : EIATTR_VRC_CTA_INIT_COUNT
	.align		4
        /*0058*/ 	.byte	0x02, 0x4a
	.zero		1
	.zero		1


	//----- nvinfo : EIATTR_EXIT_INSTR_OFFSETS
	.align		4
        /*005c*/ 	.byte	0x04, 0x1c
        /*005e*/ 	.short	(.L_2136 - .L_2135)


	//   ....[0]....
.L_2135:
        /*0060*/ 	.word	0x000007b0


	//   ....[1]....
        /*0064*/ 	.word	0x00005e40


	//----- nvinfo : EIATTR_MAX_THREADS
	.align		4
.L_2136:
        /*0068*/ 	.byte	0x04, 0x05
        /*006a*/ 	.short	(.L_2138 - .L_2137)
.L_2137:
        /*006c*/ 	.word	0x00000100
        /*0070*/ 	.word	0x00000001
        /*0074*/ 	.word	0x00000001


	//----- nvinfo : EIATTR_CRS_STACK_SIZE
	.align		4
.L_2138:
        /*0078*/ 	.byte	0x04, 0x1e
        /*007a*/ 	.short	(.L_2140 - .L_2139)
.L_2139:
        /*007c*/ 	.word	0x00000000


	//----- nvinfo : EIATTR_CBANK_PARAM_SIZE
	.align		4
.L_2140:
        /*0080*/ 	.byte	0x03, 0x19
        /*0082*/ 	.short	0x01d8


	//----- nvinfo : EIATTR_PARAM_CBANK
	.align		4
        /*0084*/ 	.byte	0x04, 0x0a
        /*0086*/ 	.short	(.L_2142 - .L_2141)
	.align		4
.L_2141:
        /*0088*/ 	.word	index@(.nv.constant0._ZN2at6native60_GLOBAL__N__fdc43544_27_DistributionRandomKernel_cu_f88cee4443distribution_elementwise_grid_stride_kernelIjLi4EZZZNS0_9templates4cuda21random_from_to_kernelIPNS_17CUDAGeneratorImplEEEvRNS_18TensorIteratorBaseEmlT_ENKUlvE_clEvENKUlvE11_clEvEUlP24curandStatePhilox4_32_10E0_ZNS1_27distribution_nullary_kernelImj5uint4S7_SF_ZZZS5_IS7_EvS9_mlSA_ENKSB_clEvENKSC_clEvEUljE_EEvS9_T2_RKT3_T4_EUlijE0_EEvlNS_15PhiloxCudaStateET1_SJ_)
        /*008c*/ 	.short	0x0380
        /*008e*/ 	.short	0x01d8


	//----- nvinfo : EIATTR_SW_WAR
	.align		4
.L_2142:
        /*0090*/ 	.byte	0x04, 0x36
        /*0092*/ 	.short	(.L_2144 - .L_2143)
.L_2143:
        /*0094*/ 	.word	0x00000008
.L_2144:


//--------------------- .nv.info._ZN2at6native60_GLOBAL__N__fdc43544_27_DistributionRandomKernel_cu_f88cee4443distribution_elementwise_grid_stride_kernelIjLi4EZZZNS0_9templates4cuda21random_from_to_kernelIPNS_17CUDAGeneratorImplEEEvRNS_18TensorIteratorBaseEmlT_ENKUlvE_clEvENKUlvE11_clEvEUlP24curandStatePhilox4_32_10E0_ZNS1_27distribution_nullary_kernelImj5uint4S7_SF_ZZZS5_IS7_EvS9_mlSA_ENKSB_clEvENKSC_clEvEUljE_EEvS9_T2_RKT3_T4_EUlijE_EEvlNS_15PhiloxCudaStateET1_SJ_ --------------------------
	.section	.nv.info._ZN2at6native60_GLOBAL__N__fdc43544_27_DistributionRandomKernel_cu_f88cee4443distribution_elementwise_grid_stride_kernelIjLi4EZZZNS0_9templates4cuda21random_from_to_kernelIPNS_17CUDAGeneratorImplEEEvRNS_18TensorIteratorBaseEmlT_ENKUlvE_clEvENKUlvE11_clEvEUlP24curandStatePhilox4_32_10E0_ZNS1_27distribution_nullary_kernelImj5uint4S7_SF_ZZZS5_IS7_EvS9_mlSA_ENKSB_clEvENKSC_clEvEUljE_EEvS9_T2_RKT3_T4_EUlijE_EEvlNS_15PhiloxCudaStateET1_SJ_,"",@"SHT_CUDA_INFO"
	.sectionflags	@""
	.align	4


	//----- nvinfo : EIATTR_CUDA_API_VERSION
	.align		4
        /*0000*/ 	.byte	0x04, 0x37
        /*0002*/ 	.short	(.L_2146 - .L_2145)
.L_2145:
        /*0004*/ 	.word	0x00000082


	//----- nvinfo : EIATTR_KPARAM_INFO
	.align		4
.L_2146:
        /*0008*/ 	.byte	0x04, 0x17
        /*000a*/ 	.short	(.L_2148 - .L_2147)
.L_2147:
        /*000c*/ 	.word	0x00000000
        /*0010*/ 	.short	0x0003
        /*0012*/ 	.short	0x0028
        /*0014*/ 	.byte	0x00, 0xf0, 0x81, 0x00


	//----- nvinfo : EIATTR_KPARAM_INFO
	.align		4
.L_2148:
        /*0018*/ 	.byte	0x04, 0x17
        /*001a*/ 	.short	(.L_2150 - .L_2149)
.L_2149:
        /*001c*/ 	.word	0x00000000
        /*0020*/ 	.short	0x0002
        /*0022*/ 	.short	0x0020
        /*0024*/ 	.byte	0x00, 0xf0, 0x05, 0x00


	//----- nvinfo : EIATTR_KPARAM_INFO
	.align		4
.L_2150:
        /*0028*/ 	.byte	0x04, 0x17
        /*002a*/ 	.short	(.L_2152 - .L_2151)
.L_2151:
        /*002c*/ 	.word	0x00000000
        /*0030*/ 	.short	0x0001
        /*0032*/ 	.short	0x0008
        /*0034*/ 	.byte	0x00, 0xf0, 0x61, 0x00


	//----- nvinfo : EIATTR_KPARAM_INFO
	.align		4
.L_2152:
        /*0038*/ 	.byte	0x04, 0x17
        /*003a*/ 	.short	(.L_2154 - .L_2153)
.L_2153:
        /*003c*/ 	.word	0x00000000
        /*0040*/ 	.short	0x0000
        /*0042*/ 	.short	0x0000
        /*0044*/ 	.byte	0x00, 0xf0, 0x21, 0x00


	//----- nvinfo : EIATTR_SPARSE_MMA_MASK
	.align		4
.L_2154:
        /*0048*/ 	.byte	0x03, 0x50
        /*004a*/ 	.short	0x0000


	//----- nvinfo : EIATTR_MAXREG_COUNT
	.align		4
        /*004c*/ 	.byte	0x03, 0x1b
        /*004e*/ 	.short	0x0040


	//----- nvinfo : EIATTR_NUM_BARRIERS
	.align		4
        /*0050*/ 	.byte	0x02, 0x4c
        /*0052*/ 	.byte	0x01
	.zero		1


	//----- nvinfo : EIATTR_MERCURY_ISA_VERSION
	.align		4
        /*0054*/ 	.byte	0x03, 0x5f
        /*0056*/ 	.short	0x0101


	//----- nvinfo : EIATTR_VRC_CTA_INIT_COUNT
	.align		4
        /*0058*/ 	.byte	0x02, 0x4a
	.zero		1
	.zero		1


	//----- nvinfo : EIATTR_EXIT_INSTR_OFFSETS
	.align		4
        /*005c*/ 	.byte	0x04, 0x1c
        /*005e*/ 	.short	(.L_2156 - .L_2155)


	//   ....[0]....
.L_2155:
        /*0060*/ 	.word	0x000007d0


	//   ....[1]....
        /*0064*/ 	.word	0x00001760


	//----- nvinfo : EIATTR_MAX_THREADS
	.align		4
.L_2156:
        /*0068*/ 	.byte	0x04, 0x05
        /*006a*/ 	.short	(.L_2158 - .L_2157)
.L_2157:
        /*006c*/ 	.word	0x00000100
        /*0070*/ 	.word	0x00000001
        /*0074*/ 	.word	0x00000001


	//----- nvinfo : EIATTR_CRS_STACK_SIZE
	.align		4
.L_2158:
        /*0078*/ 	.byte	0x04, 0x1e
        /*007a*/ 	.short	(.L_2160 - .L_2159)
.L_2159:
        /*007c*/ 	.word	0x00000000


	//----- nvinfo : EIATTR_CBANK_PARAM_SIZE
	.align		4
.L_2160:
        /*0080*/ 	.byte	0x03, 0x19
        /*0082*/ 	.short	0x0048


	//----- nvinfo : EIATTR_PARAM_CBANK
	.align		4
        /*0084*/ 	.byte	0x04, 0x0a
        /*0086*/ 	.short	(.L_2162 - .L_2161)
	.align		4
.L_2161:
        /*0088*/ 	.word	index@(.nv.constant0._ZN2at6native60_GLOBAL__N__fdc43544_27_DistributionRandomKernel_cu_f88cee4443distribution_elementwise_grid_stride_kernelIjLi4EZZZNS0_9templates4cuda21random_from_to_kernelIPNS_17CUDAGeneratorImplEEEvRNS_18TensorIteratorBaseEmlT_ENKUlvE_clEvENKUlvE11_clEvEUlP24curandStatePhilox4_32_10E0_ZNS1_27distribution_nullary_kernelImj5uint4S7_SF_ZZZS5_IS7_EvS9_mlSA_ENKSB_clEvENKSC_clEvEUljE_EEvS9_T2_RKT3_T4_EUlijE_EEvlNS_15PhiloxCudaStateET1_SJ_)
        /*008c*/ 	.short	0x0380
        /*008e*/ 	.short	0x0048


	//----- nvinfo : EIATTR_SW_WAR
	.align		4
.L_2162:
        /*0090*/ 	.byte	0x04, 0x36
        /*0092*/ 	.short	(.L_2164 - .L_2163)
.L_2163:
        /*0094*/ 	.word	0x00000008
.L_2164:


//--------------------- .nv.info._ZN2at6native60_GLOBAL__N__fdc43544_27_DistributionRandomKernel_cu_f88cee4443distribution_elementwise_grid_stride_kernelImLi2EZZZNS0_9templates4cuda21random_from_to_kernelIPNS_17CUDAGeneratorImplEEEvRNS_18TensorIteratorBaseEmlT_ENKUlvE_clEvENKUlvE11_clEvEUlP24curandStatePhilox4_32_10E_ZNS1_27distribution_nullary_kernelImm10ulonglong2S7_SF_ZZZS5_IS7_EvS9_mlSA_ENKSB_clEvENKSC_clEvEUlmE_EEvS9_T2_RKT3_T4_EUlimE0_EEvlNS_15PhiloxCudaStateET1_SJ_ --------------------------
	.section	.nv.info._ZN2at6native60_GLOBAL__N__fdc43544_27_DistributionRandomKernel_cu_f88cee4443distribution_elementwise_grid_stride_kernelImLi2EZZZNS0_9templates4cuda21random_from_to_kernelIPNS_17CUDAGeneratorImplEEEvRNS_18TensorIteratorBaseEmlT_ENKUlvE_clEvENKUlvE11_clEvEUlP24curandStatePhilox4_32_10E_ZNS1_27distribution_nullary_kernelImm10ulonglong2S7_SF_ZZZS5_IS7_EvS9_mlSA_ENKSB_clEvENKSC_clEvEUlmE_EEvS9_T2_RKT3_T4_EUlimE0_EEvlNS_15PhiloxCudaStateET1_SJ_,"",@"SHT_CUDA_INFO"
	.sectionflags	@""
	.align	4


	//----- nvinfo : EIATTR_CUDA_API_VERSION
	.align		4
        /*0000*/ 	.byte	0x04, 0x37
        /*0002*/ 	.short	(.L_2166 - .L_2165)
.L_2165:
        /*0004*/ 	.word	0x00000082


	//----- nvinfo : EIATTR_KPARAM_INFO
	.align		4
.L_2166:
        /*0008*/ 	.byte	0x04, 0x17
        /*000a*/ 	.short	(.L_2168 - .L_2167)
.L_2167:
        /*000c*/ 	.word	0x00000000
        /*0010*/ 	.short	0x0003
        /*0012*/ 	.short	0x0028
        /*0014*/ 	.byte	0x00, 0xf0, 0xc1, 0x06


	//----- nvinfo : EIATTR_KPARAM_INFO
	.align		4
.L_2168:
        /*0018*/ 	.byte	0x04, 0x17
        /*001a*/ 	.short	(.L_2170 - .L_2169)
.L_2169:
        /*001c*/ 	.word	0x00000000
        /*0020*/ 	.short	0x0002
        /*0022*/ 	.short	0x0020
        /*0024*/ 	.byte	0x00, 0xf0, 0x05, 0x00


	//----- nvinfo : EIATTR_KPARAM_INFO
	.align		4
.L_2170:
        /*0028*/ 	.byte	0x04, 0x17
        /*002a*/ 	.short	(.L_2172 - .L_2171)
.L_2171:
        /*002c*/ 	.word	0x00000000
        /*0030*/ 	.short	0x0001
        /*0032*/ 	.short	0x0008
        /*0034*/ 	.byte	0x00, 0xf0, 0x61, 0x00


	//----- nvinfo : EIATTR_KPARAM_INFO
	.align		4
.L_2172:
        /*0038*/ 	.byte	0x04, 0x17
        /*003a*/ 	.short	(.L_2174 - .L_2173)
.L_2173:
        /*003c*/ 	.word	0x00000000
        /*0040*/ 	.short	0x0000
        /*0042*/ 	.short	0x0000
        /*0044*/ 	.byte	0x00, 0xf0, 0x21, 0x00


	//----- nvinfo : EIATTR_SPARSE_MMA_MASK
	.align		4
.L_2174:
        /*0048*/ 	.byte	0x03, 0x50
        /*004a*/ 	.short	0x0000


	//----- nvinfo : EIATTR_MAXREG_COUNT
	.align		4
        /*004c*/ 	.byte	0x03, 0x1b
        /*004e*/ 	.short	0x0040


	//----- nvinfo : EIATTR_NUM_BARRIERS
	.align		4
        /*0050*/ 	.byte	0x02, 0x4c
        /*0052*/ 	.byte	0x01
	.zero		1


	//----- nvinfo : EIATTR_MERCURY_ISA_VERSION
	.align		4
        /*0054*/ 	.byte	0x03, 0x5f
        /*0056*/ 	.short	0x0101


	//----- nvinfo : EIATTR_VRC_CTA_INIT_COUNT
	.align		4
        /*0058*/ 	.byte	0x02, 0x4a
	.zero		1
	.zero		1


	//----- nvinfo : EIATTR_EXIT_INSTR_OFFSETS
	.align		4
        /*005c*/ 	.byte	0x04, 0x1c
        /*005e*/ 	.short	(.L_2176 - .L_2175)


	//   ....[0]....
.L_2175:
        /*0060*/ 	.word	0x000007c0


	//   ....[1]....
        /*0064*/ 	.word	0x00003870


	//----- nvinfo : EIATTR_MAX_THREADS
	.align		4
.L_2176:
        /*0068*/ 	.byte	0x04, 0x05
        /*006a*/ 	.short	(.L_2178 - .L_2177)
.L_2177:
        /*006c*/ 	.word	0x00000100
        /*0070*/ 	.word	0x00000001
        /*0074*/ 	.word	0x00000001


	//----- nvinfo : EIATTR_CRS_STACK_SIZE
	.align		4
.L_2178:
        /*0078*/ 	.byte	0x04, 0x1e
        /*007a*/ 	.short	(.L_2180 - .L_2179)
.L_2179:
        /*007c*/ 	.word	0x00000000


	//----- nvinfo : EIATTR_CBANK_PARAM_SIZE
	.align		4
.L_2180:
        /*0080*/ 	.byte	0x03, 0x19
        /*0082*/ 	.short	0x01d8


	//----- nvinfo : EIATTR_PARAM_CBANK
	.align		4
        /*0084*/ 	.byte	0x04, 0x0a
        /*0086*/ 	.short	(.L_2182 - .L_2181)
	.align		4
.L_2181:
        /*0088*/ 	.word	index@(.nv.constant0._ZN2at6native60_GLOBAL__N__fdc43544_27_DistributionRandomKernel_cu_f88cee4443distribution_elementwise_grid_stride_kernelImLi2EZZZNS0_9templates4cuda21random_from_to_kernelIPNS_17CUDAGeneratorImplEEEvRNS_18TensorIteratorBaseEmlT_ENKUlvE_clEvENKUlvE11_clEvEUlP24curandStatePhilox4_32_10E_ZNS1_27distribution_nullary_kernelImm10ulonglong2S7_SF_ZZZS5_IS7_EvS9_mlSA_ENKSB_clEvENKSC_clEvEUlmE_EEvS9_T2_RKT3_T4_EUlimE0_EEvlNS_15PhiloxCudaStateET1_SJ_)
        /*008c*/ 	.short	0x0380
        /*008e*/ 	.short	0x01d8


	//----- nvinfo : EIATTR_SW_WAR
	.align		4
.L_2182:
        /*0090*/ 	.byte	0x04, 0x36
        /*0092*/ 	.short	(.L_2184 - .L_2183)
.L_2183:
        /*0094*/ 	.word	0x00000008
.L_2184:


//--------------------- .nv.info._ZN2at6native60_GLOBAL__N__fdc43544_27_DistributionRandomKernel_cu_f88cee4443distribution_elementwise_grid_stride_kernelImLi2EZZZNS0_9templates4cuda21random_from_to_kernelIPNS_17CUDAGeneratorImplEEEvRNS_18TensorIteratorBaseEmlT_ENKUlvE_clEvENKUlvE11_clEvEUlP24curandStatePhilox4_32_10E_ZNS1_27distribution_nullary_kernelImm10ulonglong2S7_SF_ZZZS5_IS7_EvS9_mlSA_ENKSB_clEvENKSC_clEvEUlmE_EEvS9_T2_RKT3_T4_EUlimE_EEvlNS_15PhiloxCudaStateET1_SJ_ --------------------------
	.section	.nv.info._ZN2at6native60_GLOBAL__N__fdc43544_27_DistributionRandomKernel_cu_f88cee4443distribution_elementwise_grid_stride_kernelImLi2EZZZNS0_9templates4cuda21random_from_to_kernelIPNS_17CUDAGeneratorImplEEEvRNS_18TensorIteratorBaseEmlT_ENKUlvE_clEvENKUlvE11_clEvEUlP24curandStatePhilox4_32_10E_ZNS1_27distribution_nullary_kernelImm10ulonglong2S7_SF_ZZZS5_IS7_EvS9_mlSA_ENKSB_clEvENKSC_clEvEUlmE_EEvS9_T2_RKT3_T4_EUlimE_EEvlNS_15PhiloxCudaStateET1_SJ_,"",@"SHT_CUDA_INFO"
	.sectionflags	@""
	.align	4


	//----- nvinfo : EIATTR_CUDA_API_VERSION
	.align		4
        /*0000*/ 	.byte	0x04, 0x37
        /*0002*/ 	.short	(.L_2186 - .L_2185)
.L_2185:
        /*0004*/ 	.word	0x00000082


	//----- nvinfo : EIATTR_KPARAM_INFO
	.align		4
.L_2186:
        /*0008*/ 	.byte	0x04, 0x17
        /*000a*/ 	.short	(.L_2188 - .L_2187)
.L_2187:
        /*000c*/ 	.word	0x00000000
        /*0010*/ 	.short	0x0003
        /*0012*/ 	.short	0x0028
        /*0014*/ 	.byte	0x00, 0xf0, 0x81, 0x00


	//----- nvinfo : EIATTR_KPARAM_INFO
	.align		4
.L_2188:
        /*0018*/ 	.byte	0x04, 0x17
        /*001a*/ 	.short	(.L_2190 - .L_2189)
.L_2189:
        /*001c*/ 	.word	0x00000000
        /*0020*/ 	.short	0x0002
        /*0022*/ 	.short	0x0020
        /*0024*/ 	.byte	0x00, 0xf0, 0x05, 0x00


	//----- nvinfo : EIATTR_KPARAM_INFO
	.align		4
.L_2190:
        /*0028*/ 	.byte	0x04, 0x17
        /*002a*/ 	.short	(.L_2192 - .L_2191)
.L_2191:
        /*002c*/ 	.word	0x00000000
        /*0030*/ 	.short	0x0001
        /*0032*/ 	.short	0x0008
        /*0034*/ 	.byte	0x00, 0xf0, 0x61, 0x00


	//----- nvinfo : EIATTR_KPARAM_INFO
	.align		4
.L_2192:
        /*0038*/ 	.byte	0x04, 0x17
        /*003a*/ 	.short	(.L_2194 - .L_2193)
.L_2193:
        /*003c*/ 	.word	0x00000000
        /*0040*/ 	.short	0x0000
        /*0042*/ 	.short	0x0000
        /*0044*/ 	.byte	0x00, 0xf0, 0x21, 0x00


	//----- nvinfo : EIATTR_SPARSE_MMA_MASK
	.align		4
.L_2194:
        /*0048*/ 	.byte	0x03, 0x50
        /*004a*/ 	.short	0x0000


	//----- nvinfo : EIATTR_MAXREG_COUNT
	.align		4
        /*004c*/ 	.byte	0x03, 0x1b
        /*004e*/ 	.short	0x0040


	//----- nvinfo : EIATTR_NUM_BARRIERS
	.align		4
        /*0050*/ 	.byte	0x02, 0x4c
        /*0052*/ 	.byte	0x01
	.zero		1


	//----- nvinfo : EIATTR_MERCURY_ISA_VERSION
	.align		4
        /*0054*/ 	.byte	0x03, 0x5f
        /*0056*/ 	.short	0x0101


	//----- nvinfo : EIATTR_VRC_CTA_INIT_COUNT
	.align		4
        /*0058*/ 	.byte	0x02, 0x4a
	.zero		1
	.zero		1


	//----- nvinfo : EIATTR_EXIT_INSTR_OFFSETS
	.align		4
        /*005c*/ 	.byte	0x04, 0x1c
        /*005e*/ 	.short	(.L_2196 - .L_2195)


	//   ....[0]....
.L_2195:
        /*0060*/ 	.word	0x000007c0


	//   ....[1]....
        /*0064*/ 	.word	0x000012e0


	//----- nvinfo : EIATTR_MAX_THREADS
	.align		4
.L_2196:
        /*0068*/ 	.byte	0x04, 0x05
        /*006a*/ 	.short	(.L_2198 - .L_2197)
.L_2197:
        /*006c*/ 	.word	0x00000100
        /*0070*/ 	.word	0x00000001
        /*0074*/ 	.word	0x00000001


	//----- nvinfo : EIATTR_CRS_STACK_SIZE
	.align		4
.L_2198:
        /*0078*/ 	.byte	0x04, 0x1e
        /*007a*/ 	.short	(.L_2200 - .L_2199)
.L_2199:
        /*007c*/ 	.word	0x00000000


	//----- nvinfo : EIATTR_CBANK_PARAM_SIZE
	.align		4
.L_2200:
        /*0080*/ 	.byte	0x03, 0x19
        /*0082*/ 	.short	0x0048


	//----- nvinfo : EIATTR_PARAM_CBANK
	.align		4
        /*0084*/ 	.byte	0x04, 0x0a
        /*0086*/ 	.short	(.L_2202 - .L_2201)
	.align		4
.L_2201:
        /*0088*/ 	.word	index@(.nv.constant0._ZN2at6native60_GLOBAL__N__fdc43544_27_DistributionRandomKernel_cu_f88cee4443distribution_elementwise_grid_stride_kernelImLi2EZZZNS0_9templates4cuda21random_from_to_kernelIPNS_17CUDAGeneratorImplEEEvRNS_18TensorIteratorBaseEmlT_ENKUlvE_clEvENKUlvE11_clEvEUlP24curandStatePhilox4_32_10E_ZNS1_27distribution_nullary_kernelImm10ulonglong2S7_SF_ZZZS5_IS7_EvS9_mlSA_ENKSB_clEvENKSC_clEvEUlmE_EEvS9_T2_RKT3_T4_EUlimE_EEvlNS_15PhiloxCudaStateET1_SJ_)
        /*008c*/ 	.short	0x0380
        /*008e*/ 	.short	0x0048


	//----- nvinfo : EIATTR_SW_WAR
	.align		4
.L_2202:
        /*0090*/ 	.byte	0x04, 0x36
        /*0092*/ 	.short	(.L_2204 - .L_2203)
.L_2203:
        /*0094*/ 	.word	0x00000008
.L_2204:


//--------------------- .nv.info._ZN2at6native60_GLOBAL__N__fdc43544_27_DistributionRandomKernel_cu_f88cee4443distribution_elementwise_grid_stride_kernelIjLi4EZZZNS0_9templates4cuda21random_from_to_kernelIPNS_17CUDAGeneratorImplEEEvRNS_18TensorIteratorBaseEmlT_ENKUlvE_clEvENKUlvE10_clEvEUlP24curandStatePhilox4_32_10E0_ZNS1_27distribution_nullary_kernelIjj5uint4S7_SF_ZZZS5_IS7_EvS9_mlSA_ENKSB_clEvENKSC_clEvEUljE_EEvS9_T2_RKT3_T4_EUlijE0_EEvlNS_15PhiloxCudaStateET1_SJ_ --------------------------
	.section	.nv.info._ZN2at6native60_GLOBAL__N__fdc43544_27_DistributionRandomKernel_cu_f88cee4443distribution_elementwise_grid_stride_kernelIjLi4EZZZNS0_9templates4cuda21random_from_to_kernelIPNS_17CUDAGeneratorImplEEEvRNS_18TensorIteratorBaseEmlT_ENKUlvE_clEvENKUlvE10_clEvEUlP24curandStatePhilox4_32_10E0_ZNS1_27distribution_nullary_kernelIjj5uint4S7_SF_ZZZS5_IS7_EvS9_mlSA_ENKSB_clEvENKSC_clEvEUljE_EEvS9_T2_RKT3_T4_EUlijE0_EEvlNS_15PhiloxCudaStateET1_SJ_,"",@"SHT_CUDA_INFO"
	.sectionflags	@""
	.align	4


	//----- nvinfo : EIATTR_CUDA_API_VERSION
	.align		4
        /*0000*/ 	.byte	0x04, 0x37
        /*0002*/ 	.short	(.L_2206 - .L_2205)
.L_2205:
        /*0004*/ 	.word	0x00000082


	//----- nvinfo : EIATTR_KPARAM_INFO
	.align		4
.L_2206:
        /*0008*/ 	.byte	0x04, 0x17
        /*000a*/ 	.short	(.L_2208 - .L_2207)
.L_2207:
        /*000c*/ 	.word	0x00000000
        /*0010*/ 	.short	0x0003
        /*0012*/ 	.short	0x0028
        /*0014*/ 	.byte	0x00, 0xf0, 0xc1, 0x06


	//----- nvinfo : EIATTR_KPARAM_INFO
	.align		4
.L_2208:
        /*0018*/ 	.byte	0x04, 0x17
        /*001a*/ 	.short	(.L_2210 - .L_2209)
.L_2209:
        /*001c*/ 	.word	0x00000000
        /*0020*/ 	.short	0x0002
        /*0022*/ 	.short	0x0020
        /*0024*/ 	.byte	0x00, 0xf0, 0x05, 0x00


	//----- nvinfo : EIATTR_KPARAM_INFO
	.align		4
.L_2210:
        /*0028*/ 	.byte	0x04, 0x17
        /*002a*/ 	.short	(.L_2212 - .L_2211)
.L_2211:
        /*002c*/ 	.word	0x00000000
        /*0030*/ 	.short	0x0001
        /*0032*/ 	.short	0x0008
        /*0034*/ 	.byte	0x00, 0xf0, 0x61, 0x00


	//----- nvinfo : EIATTR_KPARAM_INFO
	.align		4
.L_2212:
        /*0038*/ 	.byte	0x04, 0x17
        /*003a*/ 	.short	(.L_2214 - .L_2213)
.L_2213:
        /*003c*/ 	.word	0x00000000
        /*0040*/ 	.short	0x0000
        /*0042*/ 	.short	0x0000
        /*0044*/ 	.byte	0x00, 0xf0, 0x21, 0x00


	//----- nvinfo : EIATTR_SPARSE_MMA_MASK
	.align		4
.L_2214:
        /*0048*/ 	.byte	0x03, 0x50
        /*004a*/ 	.short	0x0000


	//----- nvinfo : EIATTR_MAXREG_COUNT
	.align		4
        /*004c*/ 	.byte	0x03, 0x1b
        /*004e*/ 	.short	0x0040


	//----- nvinfo : EIATTR_NUM_BARRIERS
	.align		4
        /*0050*/ 	.byte	0x02, 0x4c
        /*0052*/ 	.byte	0x01
	.zero		1


	//----- nvinfo : EIATTR_MERCURY_ISA_VERSION
	.align		4
        /*0054*/ 	.byte	0x03, 0x5f
        /*0056*/ 	.short	0x0101


	//----- nvinfo : EIATTR_VRC_CTA_INIT_COUNT
	.align		4
        /*0058*/ 	.byte	0x02, 0x4a
	.zero		1
	.zero		1


	//----- nvinfo : EIATTR_EXIT_INSTR_OFFSETS
	.align		4
        /*005c*/ 	.byte	0x04, 0x1c
        /*005e*/ 	.short	(.L_2216 - .L_2215)


	//   ....[0]....
.L_2215:
        /*0060*/ 	.word	0x000007b0


	//   ....[1]....
        /*0064*/ 	.word	0x00005cc0


	//----- nvinfo : EIATTR_MAX_THREADS
	.align		4
.L_2216:
        /*0068*/ 	.byte	0x04, 0x05
        /*006a*/ 	.short	(.L_2218 - .L_2217)
.L_2217:
        /*006c*/ 	.word	0x00000100
        /*0070*/ 	.word	0x00000001
        /*0074*/ 	.word	0x00000001


	//----- nvinfo : EIATTR_CRS_STACK_SIZE
	.align		4
.L_2218:
        /*0078*/ 	.byte	0x04, 0x1e
        /*007a*/ 	.short	(.L_2220 - .L_2219)
.L_2219:
        /*007c*/ 	.word	0x00000000


	//----- nvinfo : EIATTR_CBANK_PARAM_SIZE
	.align		4
.L_2220:
        /*0080*/ 	.byte	0x03, 0x19
        /*0082*/ 	.short	0x01d8


	//----- nvinfo : EIATTR_PARAM_CBANK
	.align		4
        /*0084*/ 	.byte	0x04, 0x0a
        /*0086*/ 	.short	(.L_2222 - .L_2221)
	.align		4
.L_2221:
        /*0088*/ 	.word	index@(.nv.constant0._ZN2at6native60_GLOBAL__N__fdc43544_27_DistributionRandomKernel_cu_f88cee4443distribution_elementwise_grid_stride_kernelIjLi4EZZZNS0_9templates4cuda21random_from_to_kernelIPNS_17CUDAGeneratorImplEEEvRNS_18TensorIteratorBaseEmlT_ENKUlvE_clEvENKUlvE10_clEvEUlP24curandStatePhilox4_32_10E0_ZNS1_27distribution_nullary_kernelIjj5uint4S7_SF_ZZZS5_IS7_EvS9_mlSA_ENKSB_clEvENKSC_clEvEUljE_EEvS9_T2_RKT3_T4_EUlijE0_EEvlNS_15PhiloxCudaStateET1_SJ_)
        /*008c*/ 	.short	0x0380
        /*008e*/ 	.short	0x01d8


	//----- nvinfo : EIATTR_SW_WAR
	.align		4
.L_2222:
        /*0090*/ 	.byte	0x04, 0x36
        /*0092*/ 	.short	(.L_2224 - .L_2223)
.L_2223:
        /*0094*/ 	.word	0x00000008
.L_2224:


//--------------------- .nv.info._ZN2at6native60_GLOBAL__N__fdc43544_27_DistributionRandomKernel_cu_f88cee4443distribution_elementwise_grid_stride_kernelIjLi4EZZZNS0_9templates4cuda21random_from_to_kernelIPNS_17CUDAGeneratorImplEEEvRNS_18TensorIteratorBaseEmlT_ENKUlvE_clEvENKUlvE10_clEvEUlP24curandStatePhilox4_32_10E0_ZNS1_27distribution_nullary_kernelIjj5uint4S7_SF_ZZZS5_IS7_EvS9_mlSA_ENKSB_clEvENKSC_clEvEUljE_EEvS9_T2_RKT3_T4_EUlijE_EEvlNS_15PhiloxCudaStateET1_SJ_ --------------------------
	.section	.nv.info._ZN2at6native60_GLOBAL__N__fdc43544_27_DistributionRandomKernel_cu_f88cee4443distribution_elementwise_grid_stride_kernelIjLi4EZZZNS0_9templates4cuda21random_from_to_kernelIPNS_17CUDAGeneratorImplEEEvRNS_18TensorIteratorBaseEmlT_ENKUlvE_clEvENKUlvE10_clEvEUlP24curandStatePhilox4_32_10E0_ZNS1_27distribution_nullary_kernelIjj5uint4S7_SF_ZZZS5_IS7_EvS9_mlSA_ENKSB_clEvENKSC_clEvEUljE_EEvS9_T2_RKT3_T4_EUlijE_EEvlNS_15PhiloxCudaStateET1_SJ_,"",@"SHT_CUDA_INFO"
	.sectionflags	@""
	.align	4


	//----- nvinfo : EIATTR_CUDA_API_VERSION
	.align		4
        /*0000*/ 	.byte	0x04, 0x37
        /*0002*/ 	.short	(.L_2226 - .L_2225)
.L_2225:
        /*0004*/ 	.word	0x00000082


	//----- nvinfo : EIATTR_KPARAM_INFO
	.align		4
.L_2226:
        /*0008*/ 	.byte	0x04, 0x17
        /*000a*/ 	.short	(.L_2228 - .L_2227)
.L_2227:
        /*000c*/ 	.word	0x00000000
        /*0010*/ 	.short	0x0003
        /*0012*/ 	.short	0x0028
        /*0014*/ 	.byte	0x00, 0xf0, 0x81, 0x00


	//----- nvinfo : EIATTR_KPARAM_INFO
	.align		4
.L_2228:
        /*0018*/ 	.byte	0x04, 0x17
        /*001a*/ 	.short	(.L_2230 - .L_2229)
.L_2229:
        /*001c*/ 	.word	0x00000000
        /*0020*/ 	.short	0x0002
        /*0022*/ 	.short	0x0020
        /*0024*/ 	.byte	0x00, 0xf0, 0x05, 0x00


	//----- nvinfo : EIATTR_KPARAM_INFO
	.align		4
.L_2230:
        /*0028*/ 	.byte	0x04, 0x17
        /*002a*/ 	.short	(.L_2232 - .L_2231)
.L_2231:
        /*002c*/ 	.word	0x00000000
        /*0030*/ 	.short	0x0001
        /*0032*/ 	.short	0x0008
        /*0034*/ 	.byte	0x00, 0xf0, 0x61, 0x00


	//----- nvinfo : EIATTR_KPARAM_INFO
	.align		4
.L_2232:
        /*0038*/ 	.byte	0x04, 0x17
        /*003a*/ 	.short	(.L_2234 - .L_2233)
.L_2233:
        /*003c*/ 	.word	0x00000000
        /*0040*/ 	.short	0x0000
        /*0042*/ 	.short	0x0000
        /*0044*/ 	.byte	0x00, 0xf0, 0x21, 0x00


	//----- nvinfo : EIATTR_SPARSE_MMA_MASK
	.align		4
.L_2234:
        /*0048*/ 	.byte	0x03, 0x50
        /*004a*/ 	.short	0x0000


	//----- nvinfo : EIATTR_MAXREG_COUNT
	.align		4
        /*004c*/ 	.byte	0x03, 0x1b
        /*004e*/ 	.short	0x0040


	//----- nvinfo : EIATTR_NUM_BARRIERS
	.align		4
        /*0050*/ 	.byte	0x02, 0x4c
        /*0052*/ 	.byte	0x01
	.zero		1


	//----- nvinfo : EIATTR_MERCURY_ISA_VERSION
	.align		4
        /*0054*/ 	.byte	0x03, 0x5f
        /*0056*/ 	.short	0x0101


	//----- nvinfo : EIATTR_VRC_CTA_INIT_COUNT
	.align		4
        /*0058*/ 	.byte	0x02, 0x4a
	.zero		1
	.zero		1


	//----- nvinfo : EIATTR_EXIT_INSTR_OFFSETS
	.align		4
        /*005c*/ 	.byte	0x04, 0x1c
        /*005e*/ 	.short	(.L_2236 - .L_2235)


	//   ....[0]....
.L_2235:
        /*0060*/ 	.word	0x000007d0


	//   ....[1]....
        /*0064*/ 	.word	0x00001690


	//----- nvinfo : EIATTR_MAX_THREADS
	.align		4
.L_2236:
        /*0068*/ 	.byte	0x04, 0x05
        /*006a*/ 	.short	(.L_2238 - .L_2237)
.L_2237:
        /*006c*/ 	.word	0x00000100
        /*0070*/ 	.word	0x00000001
        /*0074*/ 	.word	0x00000001


	//----- nvinfo : EIATTR_CRS_STACK_SIZE
	.align		4
.L_2238:
        /*0078*/ 	.byte	0x04, 0x1e
        /*007a*/ 	.short	(.L_2240 - .L_2239)
.L_2239:
        /*007c*/ 	.word	0x00000000


	//----- nvinfo : EIATTR_CBANK_PARAM_SIZE
	.align		4
.L_2240:
        /*0080*/ 	.byte	0x03, 0x19
        /*0082*/ 	.short	0x0048


	//----- nvinfo : EIATTR_PARAM_CBANK
	.align		4
        /*0084*/ 	.byte	0x04, 0x0a
        /*0086*/ 	.short	(.L_2242 - .L_2241)
	.align		4
.L_2241:
        /*0088*/ 	.word	index@(.nv.constant0._ZN2at6native60_GLOBAL__N__fdc43544_27_DistributionRandomKernel_cu_f88cee4443distribution_elementwise_grid_stride_kernelIjLi4EZZZNS0_9templates4cuda21random_from_to_kernelIPNS_17CUDAGeneratorImplEEEvRNS_18TensorIteratorBaseEmlT_ENKUlvE_clEvENKUlvE10_clEvEUlP24curandStatePhilox4_32_10E0_ZNS1_27distribution_nullary_kernelIjj5uint4S7_SF_ZZZS5_IS7_EvS9_mlSA_ENKSB_clEvENKSC_clEvEUljE_EEvS9_T2_RKT3_T4_EUlijE_EEvlNS_15PhiloxCudaStateET1_SJ_)
        /*008c*/ 	.short	0x0380
        /*008e*/ 	.short	0x0048


	//----- nvinfo : EIATTR_SW_WAR
	.align		4
.L_2242:
        /*0090*/ 	.byte	0x04, 0x36
        /*0092*/ 	.short	(.L_2244 - .L_2243)
.L_2243:
        /*0094*/ 	.word	0x00000008
.L_2244:


//--------------------- .nv.info._ZN2at6native60_GLOBAL__N__fdc43544_27_DistributionRandomKernel_cu_f88cee4443distribution_elementwise_grid_stride_kernelImLi2EZZZNS0_9templates4cuda21random_from_to_kernelIPNS_17CUDAGeneratorImplEEEvRNS_18TensorIteratorBaseEmlT_ENKUlvE_clEvENKUlvE10_clEvEUlP24curandStatePhilox4_32_10E_ZNS1_27distribution_nullary_kernelIjm10ulonglong2S7_SF_ZZZS5_IS7_EvS9_mlSA_ENKSB_clEvENKSC_clEvEUlmE_EEvS9_T2_RKT3_T4_EUlimE0_EEvlNS_15PhiloxCudaStateET1_SJ_ --------------------------
	.section	.nv.info._ZN2at6native60_GLOBAL__N__fdc43544_27_DistributionRandomKernel_cu_f88cee4443distribution_elementwise_grid_stride_kernelImLi2EZZZNS0_9templates4cuda21random_from_to_kernelIPNS_17CUDAGeneratorImplEEEvRNS_18TensorIteratorBaseEmlT_ENKUlvE_clEvENKUlvE10_clEvEUlP24curandStatePhilox4_32_10E_ZNS1_27distribution_nullary_kernelIjm10ulonglong2S7_SF_ZZZS5_IS7_EvS9_mlSA_ENKSB_clEvENKSC_clEvEUlmE_EEvS9_T2_RKT3_T4_EUlimE0_EEvlNS_15PhiloxCudaStateET1_SJ_,"",@"SHT_CUDA_INFO"
	.sectionflags	@""
	.align	4


	//----- nvinfo : EIATTR_CUDA_API_VERSION
	.align		4
        /*0000*/ 	.byte	0x04, 0x37
        /*0002*/ 	.short	(.L_2246 - .L_2245)
.L_2245:
        /*0004*/ 	.word	0x00000082


	//----- nvinfo : EIATTR_KPARAM_INFO
	.align		4
.L_2246:
        /*0008*/ 	.byte	0x04, 0x17
        /*000a*/ 	.short	(.L_2248 - .L_2247)
.L_2247:
        /*000c*/ 	.word	0x00000000
        /*0010*/ 	.short	0x0003
        /*0012*/ 	.short	0x0028
        /*0014*/ 	.byte	0x00, 0xf0, 0xc1, 0x06


	//----- nvinfo : EIATTR_KPARAM_INFO
	.align		4
.L_2248:
        /*0018*/ 	.byte	0x04, 0x17
        /*001a*/ 	.short	(.L_2250 - .L_2249)
.L_2249:
        /*001c*/ 	.word	0x00000000
        /*0020*/ 	.short	0x0002
        /*0022*/ 	.short	0x0020
        /*0024*/ 	.byte	0x00, 0xf0, 0x05, 0x00


	//----- nvinfo : EIATTR_KPARAM_INFO
	.align		4
.L_2250:
        /*0028*/ 	.byte	0x04, 0x17
        /*002a*/ 	.short	(.L_2252 - .L_2251)
.L_2251:
        /*002c*/ 	.word	0x00000000
        /*0030*/ 	.short	0x0001
        /*0032*/ 	.short	0x0008
        /*0034*/ 	.byte	0x00, 0xf0, 0x61, 0x00


	//----- nvinfo : EIATTR_KPARAM_INFO
	.align		4
.L_2252:
        /*0038*/ 	.byte	0x04, 0x17
        /*003a*/ 	.short	(.L_2254 - .L_2253)
.L_2253:
        /*003c*/ 	.word	0x00000000
        /*0040*/ 	.short	0x0000
        /*0042*/ 	.short	0x0000
        /*0044*/ 	.byte	0x00, 0xf0, 0x21, 0x00


	//----- nvinfo : EIATTR_SPARSE_MMA_MASK
	.align		4
.L_2254:
        /*0048*/ 	.byte	0x03, 0x50
        /*004a*/ 	.short	0x0000


	//----- nvinfo : EIATTR_MAXREG_COUNT
	.align		4
        /*004c*/ 	.byte	0x03, 0x1b
        /*004e*/ 	.short	0x0040


	//----- nvinfo : EIATTR_NUM_BARRIERS
	.align		4
        /*0050*/ 	.byte	0x02, 0x4c
        /*0052*/ 	.byte	0x01
	.zero		1


	//----- nvinfo : EIATTR_MERCURY_ISA_VERSION
	.align		4
        /*0054*/ 	.byte	0x03, 0x5f
        /*0056*/ 	.short	0x0101


	//----- nvinfo : EIATTR_VRC_CTA_INIT_COUNT
	.align		4
        /*0058*/ 	.byte	0x02, 0x4a
	.zero		1
	.zero		1


	//----- nvinfo : EIATTR_EXIT_INSTR_OFFSETS
	.align		4
        /*005c*/ 	.byte	0x04, 0x1c
        /*005e*/ 	.short	(.L_2256 - .L_2255)


	//   ....[0]....
.L_2255:
        /*0060*/ 	.word	0x000007c0


	//   ....[1]....
        /*0064*/ 	.word	0x00003930


	//----- nvinfo : EIATTR_MAX_THREADS
	.align		4
.L_2256:
        /*0068*/ 	.byte	0x04, 0x05
        /*006a*/ 	.short	(.L_2258 - .L_2257)
.L_2257:
        /*006c*/ 	.word	0x00000100
        /*0070*/ 	.word	0x00000001
        /*0074*/ 	.word	0x00000001


	//----- nvinfo : EIATTR_CRS_STACK_SIZE
	.align		4
.L_2258:
        /*0078*/ 	.byte	0x04, 0x1e
        /*007a*/ 	.short	(.L_2260 - .L_2259)
.L_2259:
        /*007c*/ 	.word	0x00000000


	//----- nvinfo : EIATTR_CBANK_PARAM_SIZE
	.align		4
.L_2260:
        /*0080*/ 	.byte	0x03, 0x19
        /*0082*/ 	.short	0x01d8


	//----- nvinfo : EIATTR_PARAM_CBANK
	.align		4
        /*0084*/ 	.byte	0x04, 0x0a
        /*0086*/ 	.short	(.L_2262 - .L_2261)
	.align		4
.L_2261:
        /*0088*/ 	.word	index@(.nv.constant0._ZN2at6native60_GLOBAL__N__fdc43544_27_DistributionRandomKernel_cu_f88cee4443distribution_elementwise_grid_stride_kernelImLi2EZZZNS0_9templates4cuda21random_from_to_kernelIPNS_17CUDAGeneratorImplEEEvRNS_18TensorIteratorBaseEmlT_ENKUlvE_clEvENKUlvE10_clEvEUlP24curandStatePhilox4_32_10E_ZNS1_27distribution_nullary_kernelIjm10ulonglong2S7_SF_ZZZS5_IS7_EvS9_mlSA_ENKSB_clEvENKSC_clEvEUlmE_EEvS9_T2_RKT3_T4_EUlimE0_EEvlNS_15PhiloxCudaStateET1_SJ_)
        /*008c*/ 	.short	0x0380
        /*008e*/ 	.short	0x01d8


	//----- nvinfo : EIATTR_SW_WAR
	.align		4
.L_2262:
        /*0090*/ 	.byte	0x04, 0x36
        /*0092*/ 	.short	(.L_2264 - .L_2263)
.L_2263:
        /*0094*/ 	.word	0x00000008
.L_2264:


//--------------------- .nv.info._ZN2at6native60_GLOBAL__N__fdc43544_27_DistributionRandomKernel_cu_f88cee4443distribution_elementwise_grid_stride_kernelImLi2EZZZNS0_9templates4cuda21random_from_to_kernelIPNS_17CUDAGeneratorImplEEEvRNS_18TensorIteratorBaseEmlT_ENKUlvE_clEvENKUlvE10_clEvEUlP24curandStatePhilox4_32_10E_ZNS1_27distribution_nullary_kernelIjm10ulonglong2S7_SF_ZZZS5_IS7_EvS9_mlSA_ENKSB_clEvENKSC_clEvEUlmE_EEvS9_T2_RKT3_T4_EUlimE_EEvlNS_15PhiloxCudaStateET1_SJ_ --------------------------
	.section	.nv.info._ZN2at6native60_GLOBAL__N__fdc43544_27_DistributionRandomKernel_cu_f88cee4443distribution_elementwise_grid_stride_kernelImLi2EZZZNS0_9templates4cuda21random_from_to_kernelIPNS_17CUDAGeneratorImplEEEvRNS_18TensorIteratorBaseEmlT_ENKUlvE_clEvENKUlvE10_clEvEUlP24curandStatePhilox4_32_10E_ZNS1_27distribution_nullary_kernelIjm10ulonglong2S7_SF_ZZZS5_IS7_EvS9_mlSA_ENKSB_clEvENKSC_clEvEUlmE_EEvS9_T2_RKT3_T4_EUlimE_EEvlNS_15PhiloxCudaStateET1_SJ_,"",@"SHT_CUDA_INFO"
	.sectionflags	@""
	.align	4


	//----- nvinfo : EIATTR_CUDA_API_VERSION
	.align		4
        /*0000*/ 	.byte	0x04, 0x37
        /*0002*/ 	.short	(.L_2266 - .L_2265)
.L_2265:
        /*0004*/ 	.word	0x00000082


	//----- nvinfo : EIATTR_KPARAM_INFO
	.align		4
.L_2266:
        /*0008*/ 	.byte	0x04, 0x17
        /*000a*/ 	.short	(.L_2268 - .L_2267)
.L_2267:
        /*000c*/ 	.word	0x00000000
        /*0010*/ 	.short	0x0003
        /*0012*/ 	.short	0x0028
        /*0014*/ 	.byte	0x00, 0xf0, 0x81, 0x00


	//----- nvinfo : EIATTR_KPARAM_INFO
	.align		4
.L_2268:
        /*0018*/ 	.byte	0x04, 0x17
        /*001a*/ 	.short	(.L_2270 - .L_2269)
.L_2269:
        /*001c*/ 	.word	0x00000000
        /*0020*/ 	.short	0x0002
        /*0022*/ 	.short	0x0020
        /*0024*/ 	.byte	0x00, 0xf0, 0x05, 0x00


	//----- nvinfo : EIATTR_KPARAM_INFO
	.align		4
.L_2270:
        /*0028*/ 	.byte	0x04, 0x17
        /*002a*/ 	.short	(.L_2272 - .L_2271)
.L_2271:
        /*002c*/ 	.word	0x00000000
        /*0030*/ 	.short	0x0001
        /*0032*/ 	.short	0x0008
        /*0034*/ 	.byte	0x00, 0xf0, 0x61, 0x00


	//----- nvinfo : EIATTR_KPARAM_INFO
	.align		4
.L_2272:
        /*0038*/ 	.byte	0x04, 0x17
        /*003a*/ 	.short	(.L_2274 - .L_2273)
.L_2273:
        /*003c*/ 	.word	0x00000000
        /*0040*/ 	.short	0x0000
        /*0042*/ 	.short	0x0000
        /*0044*/ 	.byte	0x00, 0xf0, 0x21, 0x00


	//----- nvinfo : EIATTR_SPARSE_MMA_MASK
	.align		4
.L_2274:
        /*0048*/ 	.byte	0x03, 0x50
        /*004a*/ 	.short	0x0000


	//----- nvinfo : EIATTR_MAXREG_COUNT
	.align		4
        /*004c*/ 	.byte	0x03, 0x1b
        /*004e*/ 	.short	0x0040


	//----- nvinfo : EIATTR_NUM_BARRIERS
	.align		4
        /*0050*/ 	.byte	0x02, 0x4c
        /*0052*/ 	.byte	0x01
	.zero		1


	//----- nvinfo : EIATTR_MERCURY_ISA_VERSION
	.align		4
        /*0054*/ 	.byte	0x03, 0x5f
        /*0056*/ 	.short	0x0101


	//----- nvinfo : EIATTR_VRC_CTA_INIT_COUNT
	.align		4
        /*0058*/ 	.byte	0x02, 0x4a
	.zero		1
	.zero		1


	//----- nvinfo : EIATTR_EXIT_INSTR_OFFSETS
	.align		4
        /*005c*/ 	.byte	0x04, 0x1c
        /*005e*/ 	.short	(.L_2276 - .L_2275)


	//   ....[0]....
.L_2275:
        /*0060*/ 	.word	0x000007c0


	//   ....[1]....
        /*0064*/ 	.word	0x00001270


	//----- nvinfo : EIATTR_MAX_THREADS
	.align		4
.L_2276:
        /*0068*/ 	.byte	0x04, 0x05
        /*006a*/ 	.short	(.L_2278 - .L_2277)
.L_2277:
        /*006c*/ 	.word	0x00000100
        /*0070*/ 	.word	0x00000001
        /*0074*/ 	.word	0x00000001


	//----- nvinfo : EIATTR_CRS_STACK_SIZE
	.align		4
.L_2278:
        /*0078*/ 	.byte	0x04, 0x1e
        /*007a*/ 	.short	(.L_2280 - .L_2279)
.L_2279:
        /*007c*/ 	.word	0x00000000


	//----- nvinfo : EIATTR_CBANK_PARAM_SIZE
	.align		4
.L_2280:
        /*0080*/ 	.byte	0x03, 0x19
        /*0082*/ 	.short	0x0048


	//----- nvinfo : EIATTR_PARAM_CBANK
	.align		4
        /*0084*/ 	.byte	0x04, 0x0a
        /*0086*/ 	.short	(.L_2282 - .L_2281)
	.align		4
.L_2281:
        /*0088*/ 	.word	index@(.nv.constant0._ZN2at6native60_GLOBAL__N__fdc43544_27_DistributionRandomKernel_cu_f88cee4443distribution_elementwise_grid_stride_kernelImLi2EZZZNS0_9templates4cuda21random_from_to_kernelIPNS_17CUDAGeneratorImplEEEvRNS_18TensorIteratorBaseEmlT_ENKUlvE_clEvENKUlvE10_clEvEUlP24curandStatePhilox4_32_10E_ZNS1_27distribution_nullary_kernelIjm10ulonglong2S7_SF_ZZZS5_IS7_EvS9_mlSA_ENKSB_clEvENKSC_clEvEUlmE_EEvS9_T2_RKT3_T4_EUlimE_EEvlNS_15PhiloxCudaStateET1_SJ_)
        /*008c*/ 	.short	0x0380
        /*008e*/ 	.short	0x0048


	//----- nvinfo : EIATTR_SW_WAR
	.align		4
.L_2282:
        /*0090*/ 	.byte	0x04, 0x36
        /*0092*/ 	.short	(.L_2284 - .L_2283)
.L_2283:
        /*0094*/ 	.word	0x00000008
.L_2284:


//--------------------- .nv.info._ZN2at6native60_GLOBAL__N__fdc43544_27_DistributionRandomKernel_cu_f88cee4443distribution_elementwise_grid_stride_kernelIjLi4EZZZNS0_9templates4cuda21random_from_to_kernelIPNS_17CUDAGeneratorImplEEEvRNS_18TensorIteratorBaseEmlT_ENKUlvE_clEvENKUlvE9_clEvEUlP24curandStatePhilox4_32_10E0_ZNS1_27distribution_nullary_kernelItj5uint4S7_SF_ZZZS5_IS7_EvS9_mlSA_ENKSB_clEvENKSC_clEvEUljE_EEvS9_T2_RKT3_T4_EUlijE0_EEvlNS_15PhiloxCudaStateET1_SJ_ --------------------------
	.section	.nv.info._ZN2at6native60_GLOBAL__N__fdc43544_27_DistributionRandomKernel_cu_f88cee4443distribution_elementwise_grid_stride_kernelIjLi4EZZZNS0_9templates4cuda21random_from_to_kernelIPNS_17CUDAGeneratorImplEEEvRNS_18TensorIteratorBaseEmlT_ENKUlvE_clEvENKUlvE9_clEvEUlP24curandStatePhilox4_32_10E0_ZNS1_27distribution_nullary_kernelItj5uint4S7_SF_ZZZS5_IS7_EvS9_mlSA_ENKSB_clEvENKSC_clEvEUljE_EEvS9_T2_RKT3_T4_EUlijE0_EEvlNS_15PhiloxCudaStateET1_SJ_,"",@"SHT_CUDA_INFO"
	.sectionflags	@""
	.align	4


	//----- nvinfo : EIATTR_CUDA_API_VERSION
	.align		4
        /*0000*/ 	.byte	0x04, 0x37
        /*0002*/ 	.short	(.L_2286 - .L_2285)
.L_2285:
        /*0004*/ 	.word	0x00000082


	//----- nvinfo : EIATTR_KPARAM_INFO
	.align		4
.L_2286:
        /*0008*/ 	.byte	0x04, 0x17
        /*000a*/ 	.short	(.L_2288 - .L_2287)
.L_2287:
        /*000c*/ 	.word	0x00000000
        /*0010*/ 	.short	0x0003
        /*0012*/ 	.short	0x0028
        /*0014*/ 	.byte	0x00, 0xf0, 0xc1, 0x06


	//----- nvinfo : EIATTR_KPARAM_INFO
	.align		4
.L_2288:
        /*0018*/ 	.byte	0x04, 0x17
        /*001a*/ 	.short	(.L_2290 - .L_2289)
.L_2289:
        /*001c*/ 	.word	0x00000000
        /*0020*/ 	.short	0x0002
        /*0022*/ 	.short	0x0020
        /*0024*/ 	.byte	0x00, 0xf0, 0x05, 0x00


	//----- nvinfo : EIATTR_KPARAM_INFO
	.align		4
.L_2290:
        /*0028*/ 	.byte	0x04, 0x17
        /*002a*/ 	.short	(.L_2292 - .L_2291)
.L_2291:
        /*002c*/ 	.word	0x00000000
        /*0030*/ 	.short	0x0001
        /*0032*/ 	.short	0x0008
        /*0034*/ 	.byte	0x00, 0xf0, 0x61, 0x00


	//----- nvinfo : EIATTR_KPARAM_INFO
	.align		4
.L_2292:
        /*0038*/ 	.byte	0x04, 0x17
        /*003a*/ 	.short	(.L_2294 - .L_2293)
.L_2293:
        /*003c*/ 	.word	0x00000000
        /*0040*/ 	.short	0x0000
        /*0042*/ 	.short	0x0000
        /*0044*/ 	.byte	0x00, 0xf0, 0x21, 0x00


	//----- nvinfo : EIATTR_SPARSE_MMA_MASK
	.align		4
.L_2294:
        /*0048*/ 	.byte	0x03, 0x50
        /*004a*/ 	.short	0x0000


	//----- nvinfo : EIATTR_MAXREG_COUNT
	.align		4
        /*004c*/ 	.byte	0x03, 0x1b
        /*004e*/ 	.short	0x0040


	//----- nvinfo : EIATTR_NUM_BARRIERS
	.align		4
        /*0050*/ 	.byte	0x02, 0x4c
        /*0052*/ 	.byte	0x01
	.zero		1


	//----- nvinfo : EIATTR_MERCURY_ISA_VERSION
	.align		4
        /*0054*/ 	.byte	0x03, 0x5f
        /*0056*/ 	.short	0x0101


	//----- nvinfo : EIATTR_VRC_CTA_INIT_COUNT
	.align		4
        /*0058*/ 	.byte	0x02, 0x4a
	.zero		1
	.zero		1


	//----- nvinfo : EIATTR_EXIT_INSTR_OFFSETS
	.align		4
        /*005c*/ 	.byte	0x04, 0x1c
        /*005e*/ 	.short	(.L_2296 - .L_2295)


	//   ....[0]....
.L_2295:
        /*0060*/ 	.word	0x000007b0


	//   ....[1]....
        /*0064*/ 	.word	0x00005cc0


	//----- nvinfo : EIATTR_MAX_THREADS
	.align		4
.L_2296:
        /*0068*/ 	.byte	0x04, 0x05
        /*006a*/ 	.short	(.L_2298 - .L_2297)
.L_2297:
        /*006c*/ 	.word	0x00000100
        /*0070*/ 	.word	0x00000001
        /*0074*/ 	.word	0x00000001


	//----- nvinfo : EIATTR_CRS_STACK_SIZE
	.align		4
.L_2298:
        /*0078*/ 	.byte	0x04, 0x1e
        /*007a*/ 	.short	(.L_2300 - .L_2299)
.L_2299:
        /*007c*/ 	.word	0x00000000


	//----- nvinfo : EIATTR_CBANK_PARAM_SIZE
	.align		4
.L_2300:
        /*0080*/ 	.byte	0x03, 0x19
        /*0082*/ 	.short	0x01d8


	//----- nvinfo : EIATTR_PARAM_CBANK
	.align		4
        /*0084*/ 	.byte	0x04, 0x0a
        /*0086*/ 	.short	(.L_2302 - .L_2301)
	.align		4
.L_2301:
        /*0088*/ 	.word	index@(.nv.constant0._ZN2at6native60_GLOBAL__N__fdc43544_27_DistributionRandomKernel_cu_f88cee4443distribution_elementwise_grid_stride_kernelIjLi4EZZZNS0_9templates4cuda21random_from_to_kernelIPNS_17CUDAGeneratorImplEEEvRNS_18TensorIteratorBaseEmlT_ENKUlvE_clEvENKUlvE9_clEvEUlP24curandStatePhilox4_32_10E0_ZNS1_27distribution_nullary_kernelItj5uint4S7_SF_ZZZS5_IS7_EvS9_mlSA_ENKSB_clEvENKSC_clEvEUljE_EEvS9_T2_RKT3_T4_EUlijE0_EEvlNS_15PhiloxCudaStateET1_SJ_)
        /*008c*/ 	.short	0x0380
        /*008e*/ 	.short	0x01d8


	//----- nvinfo : EIATTR_SW_WAR
	.align		4
.L_2302:
        /*0090*/ 	.byte	0x04, 0x36
        /*0092*/ 	.short	(.L_2304 - .L_2303)
.L_2303:
        /*0094*/ 	.word	0x00000008
.L_2304:


//--------------------- .nv.info._ZN2at6native60_GLOBAL__N__fdc43544_27_DistributionRandomKernel_cu_f88cee4443distribution_elementwise_grid_stride_kernelIjLi4EZZZNS0_9templates4cuda21random_from_to_kernelIPNS_17CUDAGeneratorImplEEEvRNS_18TensorIteratorBaseEmlT_ENKUlvE_clEvENKUlvE9_clEvEUlP24curandStatePhilox4_32_10E0_ZNS1_27distribution_nullary_kernelItj5uint4S7_SF_ZZZS5_IS7_EvS9_mlSA_ENKSB_clEvENKSC_clEvEUljE_EEvS9_T2_RKT3_T4_EUlijE_EEvlNS_15PhiloxCudaStateET1_SJ_ --------------------------
	.section	.nv.info._ZN2at6native60_GLOBAL__N__fdc43544_27_DistributionRandomKernel_cu_f88cee4443distribution_elementwise_grid_stride_kernelIjLi4EZZZNS0_9templates4cuda21random_from_to_kernelIPNS_17CUDAGeneratorImplEEEvRNS_18TensorIteratorBaseEmlT_ENKUlvE_clEvENKUlvE9_clEvEUlP24curandStatePhilox4_32_10E0_ZNS1_27distribution_nullary_kernelItj5uint4S7_SF_ZZZS5_IS7_EvS9_mlSA_ENKSB_clEvENKSC_clEvEUljE_EEvS9_T2_RKT3_T4_EUlijE_EEvlNS_15PhiloxCudaStateET1_SJ_,"",@"SHT_CUDA_INFO"
	.sectionflags	@""
	.align	4


	//----- nvinfo : EIATTR_CUDA_API_VERSION
	.align		4
        /*0000*/ 	.byte	0x04, 0x37
        /*0002*/ 	.short	(.L_2306 - .L_2305)
.L_2305:
        /*0004*/ 	.word	0x00000082


	//----- nvinfo : EIATTR_KPARAM_INFO
	.align		4
.L_2306:
        /*0008*/ 	.byte	0x04, 0x17
        /*000a*/ 	.short	(.L_2308 - .L_2307)
.L_2307:
        /*000c*/ 	.word	0x00000000
        /*0010*/ 	.short	0x0003
        /*0012*/ 	.short	0x0028
        /*0014*/ 	.byte	0x00, 0xf0, 0x81, 0x00


	//----- nvinfo : EIATTR_KPARAM_INFO
	.align		4
.L_2308:
        /*0018*/ 	.byte	0x04, 0x17
        /*001a*/ 	.short	(.L_2310 - .L_2309)
.L_2309:
        /*001c*/ 	.word	0x00000000
        /*0020*/ 	.short	0x0002
        /*0022*/ 	.short	0x0020
        /*0024*/ 	.byte	0x00, 0xf0, 0x05, 0x00


	//----- nvinfo : EIATTR_KPARAM_INFO
	.align		4
.L_2310:
        /*0028*/ 	.byte	0x04, 0x17
        /*002a*/ 	.short	(.L_2312 - .L_2311)
.L_2311:
        /*002c*/ 	.word	0x00000000
        /*0030*/ 	.short	0x0001
        /*0032*/ 	.short	0x0008
        /*0034*/ 	.byte	0x00, 0xf0, 0x61, 0x00


	//----- nvinfo : EIATTR_KPARAM_INFO
	.align		4
.L_2312:
        /*0038*/ 	.byte	0x04, 0x17
        /*003a*/ 	.short	(.L_2314 - .L_2313)
.L_2313:
        /*003c*/ 	.word	0x00000000
        /*0040*/ 	.short	0x0000
        /*0042*/ 	.short	0x0000
        /*0044*/ 	.byte	0x00, 0xf0, 0x21, 0x00


	//----- nvinfo : EIATTR_SPARSE_MMA_MASK
	.align		4
.L_2314:
        /*0048*/ 	.byte	0x03, 0x50
        /*004a*/ 	.short	0x0000


	//----- nvinfo : EIATTR_MAXREG_COUNT
	.align		4
        /*004c*/ 	.byte	0x03, 0x1b
        /*004e*/ 	.short	0x0040


	//----- nvinfo : EIATTR_NUM_BARRIERS
	.align		4
        /*0050*/ 	.byte	0x02, 0x4c
        /*0052*/ 	.byte	0x01
	.zero		1


	//----- nvinfo : EIATTR_MERCURY_ISA_VERSION
	.align		4
        /*0054*/ 	.byte	0x03, 0x5f
        /*0056*/ 	.short	0x0101


	//----- nvinfo : EIATTR_VRC_CTA_INIT_COUNT
	.align		4
        /*0058*/ 	.byte	0x02, 0x4a
	.zero		1
	.zero		1


	//----- nvinfo : EIATTR_EXIT_INSTR_OFFSETS
	.align		4
        /*005c*/ 	.byte	0x04, 0x1c
        /*005e*/ 	.short	(.L_2316 - .L_2315)


	//   ....[0]....
.L_2315:
        /*0060*/ 	.word	0x000007d0


	//   ....[1]....
        /*0064*/ 	.word	0x00001690


	//----- nvinfo : EIATTR_MAX_THREADS
	.align		4
.L_2316:
        /*0068*/ 	.byte	0x04, 0x05
        /*006a*/ 	.short	(.L_2318 - .L_2317)
.L_2317:
        /*006c*/ 	.word	0x00000100
        /*0070*/ 	.word	0x00000001
        /*0074*/ 	.word	0x00000001


	//----- nvinfo : EIATTR_CRS_STACK_SIZE
	.align		4
.L_2318:
        /*0078*/ 	.byte	0x04, 0x1e
        /*007a*/ 	.short	(.L_2320 - .L_2319)
.L_2319:
        /*007c*/ 	.word	0x00000000


	//----- nvinfo : EIATTR_CBANK_PARAM_SIZE
	.align		4
.L_2320:
        /*0080*/ 	.byte	0x03, 0x19
        /*0082*/ 	.short	0x0048


	//----- nvinfo : EIATTR_PARAM_CBANK
	.align		4
        /*0084*/ 	.byte	0x04, 0x0a
        /*0086*/ 	.short	(.L_2322 - .L_2321)
	.align		4
.L_2321:
        /*0088*/ 	.word	index@(.nv.constant0._ZN2at6native60_GLOBAL__N__fdc43544_27_DistributionRandomKernel_cu_f88cee4443distribution_elementwise_grid_stride_kernelIjLi4EZZZNS0_9templates4cuda21random_from_to_kernelIPNS_17CUDAGeneratorImplEEEvRNS_18TensorIteratorBaseEmlT_ENKUlvE_clEvENKUlvE9_clEvEUlP24curandStatePhilox4_32_10E0_ZNS1_27distribution_nullary_kernelItj5uint4S7_SF_ZZZS5_IS7_EvS9_mlSA_ENKSB_clEvENKSC_clEvEUljE_EEvS9_T2_RKT3_T4_EUlijE_EEvlNS_15PhiloxCudaStateET1_SJ_)
        /*008c*/ 	.short	0x0380
        /*008e*/ 	.short	0x0048


	//----- nvinfo : EIATTR_SW_WAR
	.align		4
.L_2322:
        /*0090*/ 	.byte	0x04, 0x36
        /*0092*/ 	.short	(.L_2324 - .L_2323)
.L_2323:
        /*0094*/ 	.word	0x00000008
.L_2324:


//--------------------- .nv.info._ZN2at6native60_GLOBAL__N__fdc43544_27_DistributionRandomKernel_cu_f88cee4443distribution_elementwise_grid_stride_kernelImLi2EZZZNS0_9templates4cuda21random_from_to_kernelIPNS_17CUDAGeneratorImplEEEvRNS_18TensorIteratorBaseEmlT_ENKUlvE_clEvENKUlvE9_clEvEUlP24curandStatePhilox4_32_10E_ZNS1_27distribution_nullary_kernelItm10ulonglong2S7_SF_ZZZS5_IS7_EvS9_mlSA_ENKSB_clEvENKSC_clEvEUlmE_EEvS9_T2_RKT3_T4_EUlimE0_EEvlNS_15PhiloxCudaStateET1_SJ_ --------------------------
	.section	.nv.info._ZN2at6native60_GLOBAL__N__fdc43544_27_DistributionRandomKernel_cu_f88cee4443distribution_elementwise_grid_stride_kernelImLi2EZZZNS0_9templates4cuda21random_from_to_kernelIPNS_17CUDAGeneratorImplEEEvRNS_18TensorIteratorBaseEmlT_ENKUlvE_clEvENKUlvE9_clEvEUlP24curandStatePhilox4_32_10E_ZNS1_27distribution_nullary_kernelItm10ulonglong2S7_SF_ZZZS5_IS7_EvS9_mlSA_ENKSB_clEvENKSC_clEvEUlmE_EEvS9_T2_RKT3_T4_EUlimE0_EEvlNS_15PhiloxCudaStateET1_SJ_,"",@"SHT_CUDA_INFO"
	.sectionflags	@""
	.align	4


	//----- nvinfo : EIATTR_CUDA_API_VERSION
	.align		4
        /*0000*/ 	.byte	0x04, 0x37
        /*0002*/ 	.short	(.L_2326 - .L_2325)
.L_2325:
        /*0004*/ 	.word	0x00000082


	//----- nvinfo : EIATTR_KPARAM_INFO
	.align		4
.L_2326:
        /*0008*/ 	.byte	0x04, 0x17
        /*000a*/ 	.short	(.L_2328 - .L_2327)
.L_2327:
        /*000c*/ 	.word	0x00000000
        /*0010*/ 	.short	0x0003
        /*0012*/ 	.short	0x0028
        /*0014*/ 	.byte	0x00, 0xf0, 0xc1, 0x06


	//----- nvinfo : EIATTR_KPARAM_INFO
	.align		4
.L_2328:
        /*0018*/ 	.byte	0x04, 0x17
        /*001a*/ 	.short	(.L_2330 - .L_2329)
.L_2329:
        /*001c*/ 	.word	0x00000000
        /*0020*/ 	.short	0x0002
        /*0022*/ 	.short	0x0020
        /*0024*/ 	.byte	0x00, 0xf0, 0x05, 0x00


	//----- nvinfo : EIATTR_KPARAM_INFO
	.align		4
.L_2330:
        /*0028*/ 	.byte	0x04, 0x17
        /*002a*/ 	.short	(.L_2332 - .L_2331)
.L_2331:
        /*002c*/ 	.word	0x00000000
        /*0030*/ 	.short	0x0001
        /*0032*/ 	.short	0x0008
        /*0034*/ 	.byte	0x00, 0xf0, 0x61, 0x00


	//----- nvinfo : EIATTR_KPARAM_INFO
	.align		4
.L_2332:
        /*0038*/ 	.byte	0x04, 0x17
        /*003a*/ 	.short	(.L_2334 - .L_2333)
.L_2333:
        /*003c*/ 	.word	0x00000000
        /*0040*/ 	.short	0x0000
        /*0042*/ 	.short	0x0000
        /*0044*/ 	.byte	0x00, 0xf0, 0x21, 0x00


	//----- nvinfo : EIATTR_SPARSE_MMA_MASK
	.align		4
.L_2334:
        /*0048*/ 	.byte	0x03, 0x50
        /*004a*/ 	.short	0x0000


	//----- nvinfo : EIATTR_MAXREG_COUNT
	.align		4
        /*004c*/ 	.byte	0x03, 0x1b
        /*004e*/ 	.short	0x0040


	//----- nvinfo : EIATTR_NUM_BARRIERS
	.align		4
        /*0050*/ 	.byte	0x02, 0x4c
        /*0052*/ 	.byte	0x01
	.zero		1


	//----- nvinfo : EIATTR_MERCURY_ISA_VERSION
	.align		4
        /*0054*/ 	.byte	0x03, 0x5f
        /*0056*/ 	.short	0x0101


	//----- nvinfo : EIATTR_VRC_CTA_INIT_COUNT
	.align		4
        /*0058*/ 	.byte	0x02, 0x4a
	.zero		1
	.zero		1


	//----- nvinfo : EIATTR_EXIT_INSTR_OFFSETS
	.align		4
        /*005c*/ 	.byte	0x04, 0x1c
        /*005e*/ 	.short	(.L_2336 - .L_2335)


	//   ....[0]....
.L_2335:
        /*0060*/ 	.word	0x000007c0


	//   ....[1]....
        /*0064*/ 	.word	0x00003930


	//----- nvinfo : EIATTR_MAX_THREADS
	.align		4
.L_2336:
        /*0068*/ 	.byte	0x04, 0x05
        /*006a*/ 	.short	(.L_2338 - .L_2337)
.L_2337:
        /*006c*/ 	.word	0x00000100
        /*0070*/ 	.word	0x00000001
        /*0074*/ 	.word	0x00000001


	//----- nvinfo : EIATTR_CRS_STACK_SIZE
	.align		4
.L_2338:
        /*0078*/ 	.byte	0x04, 0x1e
        /*007a*/ 	.short	(.L_2340 - .L_2339)
.L_2339:
        /*007c*/ 	.word	0x00000000


	//----- nvinfo : EIATTR_CBANK_PARAM_SIZE
	.align		4
.L_2340:
        /*0080*/ 	.byte	0x03, 0x19
        /*0082*/ 	.short	0x01d8


	//----- nvinfo : EIATTR_PARAM_CBANK
	.align		4
        /*0084*/ 	.byte	0x04, 0x0a
        /*0086*/ 	.short	(.L_2342 - .L_2341)
	.align		4
.L_2341:
        /*0088*/ 	.word	index@(.nv.constant0._ZN2at6native60_GLOBAL__N__fdc43544_27_DistributionRandomKernel_cu_f88cee4443distribution_elementwise_grid_stride_kernelImLi2EZZZNS0_9templates4cuda21random_from_to_kernelIPNS_17CUDAGeneratorImplEEEvRNS_18TensorIteratorBaseEmlT_ENKUlvE_clEvENKUlvE9_clEvEUlP24curandStatePhilox4_32_10E_ZNS1_27distribution_nullary_kernelItm10ulonglong2S7_SF_ZZZS5_IS7_EvS9_mlSA_ENKSB_clEvENKSC_clEvEUlmE_EEvS9_T2_RKT3_T4_EUlimE0_EEvlNS_15PhiloxCudaStateET1_SJ_)
        /*008c*/ 	.short	0x0380
        /*008e*/ 	.short	0x01d8


	//----- nvinfo : EIATTR_SW_WAR
	.align		4
.L_2342:
        /*0090*/ 	.byte	0x04, 0x36
        /*0092*/ 	.short	(.L_2344 - .L_2343)
.L_2343:
        /*0094*/ 	.word	0x00000008
.L_2344:


//--------------------- .nv.info._ZN2at6native60_GLOBAL__N__fdc43544_27_DistributionRandomKernel_cu_f88cee4443distribution_elementwise_grid_stride_kernelImLi2EZZZNS0_9templates4cuda21random_from_to_kernelIPNS_17CUDAGeneratorImplEEEvRNS_18TensorIteratorBaseEmlT_ENKUlvE_clEvENKUlvE9_clEvEUlP24curandStatePhilox4_32_10E_ZNS1_27distribution_nullary_kernelItm10ulonglong2S7_SF_ZZZS5_IS7_EvS9_mlSA_ENKSB_clEvENKSC_clEvEUlmE_EEvS9_T2_RKT3_T4_EUlimE_EEvlNS_15PhiloxCudaStateET1_SJ_ --------------------------
	.section	.nv.info._ZN2at6native60_GLOBAL__N__fdc43544_27_DistributionRandomKernel_cu_f88cee4443distribution_elementwise_grid_stride_kernelImLi2EZZZNS0_9templates4cuda21random_from_to_kernelIPNS_17CUDAGeneratorImplEEEvRNS_18TensorIteratorBaseEmlT_ENKUlvE_clEvENKUlvE9_clEvEUlP24curandStatePhilox4_32_10E_ZNS1_27distribution_nullary_kernelItm10ulonglong2S7_SF_ZZZS5_IS7_EvS9_mlSA_ENKSB_clEvENKSC_clEvEUlmE_EEvS9_T2_RKT3_T4_EUlimE_EEvlNS_15PhiloxCudaStateET1_SJ_,"",@"SHT_CUDA_INFO"
	.sectionflags	@""
	.align	4


	//----- nvinfo : EIATTR_CUDA_API_VERSION
	.align		4
        /*0000*/ 	.byte	0x04, 0x37
        /*0002*/ 	.short	(.L_2346 - .L_2345)
.L_2345:
        /*0004*/ 	.word	0x00000082


	//----- nvinfo : EIATTR_KPARAM_INFO
	.align		4
.L_2346:
        /*0008*/ 	.byte	0x04, 0x17
        /*000a*/ 	.short	(.L_2348 - .L_2347)
.L_2347:
        /*000c*/ 	.word	0x00000000
        /*0010*/ 	.short	0x0003
        /*0012*/ 	.short	0x0028
        /*0014*/ 	.byte	0x00, 0xf0, 0x81, 0x00


	//----- nvinfo : EIATTR_KPARAM_INFO
	.align		4
.L_2348:
        /*0018*/ 	.byte	0x04, 0x17
        /*001a*/ 	.short	(.L_2350 - .L_2349)
.L_2349:
        /*001c*/ 	.word	0x00000000
        /*0020*/ 	.short	0x0002
        /*0022*/ 	.short	0x0020
        /*0024*/ 	.byte	0x00, 0xf0, 0x05, 0x00


	//----- nvinfo : EIATTR_KPARAM_INFO
	.align		4
.L_2350:
        /*0028*/ 	.byte	0x04, 0x17
        /*002a*/ 	.short	(.L_2352 - .L_2351)
.L_2351:
        /*002c*/ 	.word	0x00000000
        /*0030*/ 	.short	0x0001
        /*0032*/ 	.short	0x0008
        /*0034*/ 	.byte	0x00, 0xf0, 0x61, 0x00


	//----- nvinfo : EIATTR_KPARAM_INFO
	.align		4
.L_2352:
        /*0038*/ 	.byte	0x04, 0x17
        /*003a*/ 	.short	(.L_2354 - .L_2353)
.L_2353:
        /*003c*/ 	.word	0x00000000
        /*0040*/ 	.short	0x0000
        /*0042*/ 	.short	0x0000
        /*0044*/ 	.byte	0x00, 0xf0, 0x21, 0x00


	//----- nvinfo : EIATTR_SPARSE_MMA_MASK
	.align		4
.L_2354:
        /*0048*/ 	.byte	0x03, 0x50
        /*004a*/ 	.short	0x0000


	//----- nvinfo : EIATTR_MAXREG_COUNT
	.align		4
        /*004c*/ 	.byte	0x03, 0x1b
        /*004e*/ 	.short	0x0040


	//----- nvinfo : EIATTR_NUM_BARRIERS
	.align		4
        /*0050*/ 	.byte	0x02, 0x4c
        /*0052*/ 	.byte	0x01
	.zero		1


	//----- nvinfo : EIATTR_MERCURY_ISA_VERSION
	.align		4
        /*0054*/ 	.byte	0x03, 0x5f
        /*0056*/ 	.short	0x0101


	//----- nvinfo : EIATTR_VRC_CTA_INIT_COUNT
	.align		4
        /*0058*/ 	.byte	0x02, 0x4a
	.zero		1
	.zero		1


	//----- nvinfo : EIATTR_EXIT_INSTR_OFFSETS
	.align		4
        /*005c*/ 	.byte	0x04, 0x1c
        /*005e*/ 	.short	(.L_2356 - .L_2355)


	//   ....[0]....
.L_2355:
        /*0060*/ 	.word	0x000007c0


	//   ....[1]....
        /*0064*/ 	.word	0x00001270


	//----- nvinfo : EIATTR_MAX_THREADS
	.align		4
.L_2356:
        /*0068*/ 	.byte	0x04, 0x05
        /*006a*/ 	.short	(.L_2358 - .L_2357)
.L_2357:
        /*006c*/ 	.word	0x00000100
        /*0070*/ 	.word	0x00000001
        /*0074*/ 	.word	0x00000001


	//----- nvinfo : EIATTR_CRS_STACK_SIZE
	.align		4
.L_2358:
        /*0078*/ 	.byte	0x04, 0x1e
        /*007a*/ 	.short	(.L_2360 - .L_2359)
.L_2359:
        /*007c*/ 	.word	0x00000000


	//----- nvinfo : EIATTR_CBANK_PARAM_SIZE
	.align		4
.L_2360:
        /*0080*/ 	.byte	0x03, 0x19
        /*0082*/ 	.short	0x0048


	//----- nvinfo : EIATTR_PARAM_CBANK
	.align		4
        /*0084*/ 	.byte	0x04, 0x0a
        /*0086*/ 	.short	(.L_2362 - .L_2361)
	.align		4
.L_2361:
        /*0088*/ 	.word	index@(.nv.constant0._ZN2at6native60_GLOBAL__N__fdc43544_27_DistributionRandomKernel_cu_f88cee4443distribution_elementwise_grid_stride_kernelImLi2EZZZNS0_9templates4cuda21random_from_to_kernelIPNS_17CUDAGeneratorImplEEEvRNS_18TensorIteratorBaseEmlT_ENKUlvE_clEvENKUlvE9_clEvEUlP24curandStatePhilox4_32_10E_ZNS1_27distribution_nullary_kernelItm10ulonglong2S7_SF_ZZZS5_IS7_EvS9_mlSA_ENKSB_clEvENKSC_clEvEUlmE_EEvS9_T2_RKT3_T4_EUlimE_EEvlNS_15PhiloxCudaStateET1_SJ_)
        /*008c*/ 	.short	0x0380
        /*008e*/ 	.short	0x0048


	//----- nvinfo : EIATTR_SW_WAR
	.align		4
.L_2362:
        /*0090*/ 	.byte	0x04, 0x36
        /*0092*/ 	.short	(.L_2364 - .L_2363)
.L_2363:
        /*0094*/ 	.word	0x00000008
.L_2364:


//--------------------- .nv.info._ZN2at6native60_GLOBAL__N__fdc43544_27_DistributionRandomKernel_cu_f88cee4443distribution_elementwise_grid_stride_kernelIjLi4EZZZNS0_9templates4cuda21random_from_to_kernelIPNS_17CUDAGeneratorImplEEEvRNS_18TensorIteratorBaseEmlT_ENKUlvE_clEvENKUlvE8_clEvEUlP24curandStatePhilox4_32_10E0_ZNS1_27distribution_nullary_kernelIN3c108BFloat16Ej5uint4S7_SF_ZZZS5_IS7_EvS9_mlSA_ENKSB_clEvENKSC_clEvEUljE_EEvS9_T2_RKT3_T4_EUlijE0_EEvlNS_15PhiloxCudaStateET1_SL_ --------------------------
	.section	.nv.info._ZN2at6native60_GLOBAL__N__fdc43544_27_DistributionRandomKernel_cu_f88cee4443distribution_elementwise_grid_stride_kernelIjLi4EZZZNS0_9templates4cuda21random_from_to_kernelIPNS_17CUDAGeneratorImplEEEvRNS_18TensorIteratorBaseEmlT_ENKUlvE_clEvENKUlvE8_clEvEUlP24curandStatePhilox4_32_10E0_ZNS1_27distribution_nullary_kernelIN3c108BFloat16Ej5uint4S7_SF_ZZZS5_IS7_EvS9_mlSA_ENKSB_clEvENKSC_clEvEUljE_EEvS9_T2_RKT3_T4_EUlijE0_EEvlNS_15PhiloxCudaStateET1_SL_,"",@"SHT_CUDA_INFO"
	.sectionflags	@""
	.align	4


	//----- nvinfo : EIATTR_CUDA_API_VERSION
	.align		4
        /*0000*/ 	.byte	0x04, 0x37
        /*0002*/ 	.short	(.L_2366 - .L_2365)
.L_2365:
        /*0004*/ 	.word	0x00000082


	//----- nvinfo : EIATTR_KPARAM_INFO
	.align		4
.L_2366:
        /*0008*/ 	.byte	0x04, 0x17
        /*000a*/ 	.short	(.L_2368 - .L_2367)
.L_2367:
        /*000c*/ 	.word	0x00000000
        /*0010*/ 	.short	0x0003
        /*0012*/ 	.short	0x0028
        /*0014*/ 	.byte	0x00, 0xf0, 0xc1, 0x06


	//----- nvinfo : EIATTR_KPARAM_INFO
	.align		4
.L_2368:
        /*0018*/ 	.byte	0x04, 0x17
        /*001a*/ 	.short	(.L_2370 - .L_2369)
.L_2369:
        /*001c*/ 	.word	0x00000000
        /*0020*/ 	.short	0x0002
        /*0022*/ 	.short	0x0020
        /*0024*/ 	.byte	0x00, 0xf0, 0x05, 0x00


	//----- nvinfo : EIATTR_KPARAM_INFO
	.align		4
.L_2370:
        /*0028*/ 	.byte	0x04, 0x17
        /*002a*/ 	.short	(.L_2372 - .L_2371)
.L_2371:
        /*002c*/ 	.word	0x00000000
        /*0030*/ 	.short	0x0001
        /*0032*/ 	.short	0x0008
        /*0034*/ 	.byte	0x00, 0xf0, 0x61, 0x00


	//----- nvinfo : EIATTR_KPARAM_INFO
	.align		4
.L_2372:
        /*0038*/ 	.byte	0x04, 0x17
        /*003a*/ 	.short	(.L_2374 - .L_2373)
.L_2373:
        /*003c*/ 	.word	0x00000000
        /*0040*/ 	.short	0x0000
        /*0042*/ 	.short	0x0000
        /*0044*/ 	.byte	0x00, 0xf0, 0x21, 0x00


	//----- nvinfo : EIATTR_SPARSE_MMA_MASK
	.align		4
.L_2374:
        /*0048*/ 	.byte	0x03, 0x50
        /*004a*/ 	.short	0x0000


	//----- nvinfo : EIATTR_MAXREG_COUNT
	.align		4
        /*004c*/ 	.byte	0x03, 0x1b
        /*004e*/ 	.short	0x0040


	//----- nvinfo : EIATTR_NUM_BARRIERS
	.align		4
        /*0050*/ 	.byte	0x02, 0x4c
        /*0052*/ 	.byte	0x01
	.zero		1


	//----- nvinfo : EIATTR_MERCURY_ISA_VERSION
	.align		4
        /*0054*/ 	.byte	0x03, 0x5f
        /*0056*/ 	.short	0x0101


	//----- nvinfo : EIATTR_VRC_CTA_INIT_COUNT
	.align		4
        /*0058*/ 	.byte	0x02, 0x4a
	.zero		1
	.zero		1


	//----- nvinfo : EIATTR_EXIT_INSTR_OFFSETS
	.align		4
        /*005c*/ 	.byte	0x04, 0x1c
        /*005e*/ 	.short	(.L_2376 - .L_2375)


	//   ....[0]....
.L_2375:
        /*0060*/ 	.word	0x000007b0


	//   ....[1]....
        /*0064*/ 	.word	0x00005ee0


	//----- nvinfo : EIATTR_MAX_THREADS
	.align		4
.L_2376:
        /*0068*/ 	.byte	0x04, 0x05
        /*006a*/ 	.short	(.L_2378 - .L_2377)
.L_2377:
        /*006c*/ 	.word	0x00000100
        /*0070*/ 	.word	0x00000001
        /*0074*/ 	.word	0x00000001


	//----- nvinfo : EIATTR_CRS_STACK_SIZE
	.align		4
.L_2378:
        /*0078*/ 	.byte	0x04, 0x1e
        /*007a*/ 	.short	(.L_2380 - .L_2379)
.L_2379:
        /*007c*/ 	.word	0x00000000


	//----- nvinfo : EIATTR_CBANK_PARAM_SIZE
	.align		4
.L_2380:
        /*0080*/ 	.byte	0x03, 0x19
        /*0082*/ 	.short	0x01d8


	//----- nvinfo : EIATTR_PARAM_CBANK
	.align		4
        /*0084*/ 	.byte	0x04, 0x0a
        /*0086*/ 	.short	(.L_2382 - .L_2381)
	.align		4
.L_2381:
        /*0088*/ 	.word	index@(.nv.constant0._ZN2at6native60_GLOBAL__N__fdc43544_27_DistributionRandomKernel_cu_f88cee4443distribution_elementwise_grid_stride_kernelIjLi4EZZZNS0_9templates4cuda21random_from_to_kernelIPNS_17CUDAGeneratorImplEEEvRNS_18TensorIteratorBaseEmlT_ENKUlvE_clEvENKUlvE8_clEvEUlP24curandStatePhilox4_32_10E0_ZNS1_27distribution_nullary_kernelIN3c108BFloat16Ej5uint4S7_SF_ZZZS5_IS7_EvS9_mlSA_ENKSB_clEvENKSC_clEvEUljE_EEvS9_T2_RKT3_T4_EUlijE0_EEvlNS_15PhiloxCudaStateET1_SL_)
        /*008c*/ 	.short	0x0380
        /*008e*/ 	.short	0x01d8


	//----- nvinfo : EIATTR_SW_WAR
	.align		4
.L_2382:
        /*0090*/ 	.byte	0x04, 0x36
        /*0092*/ 	.short	(.L_2384 - .L_2383)
.L_2383:
        /*0094*/ 	.word	0x00000008
.L_2384:


//--------------------- .nv.info._ZN2at6native60_GLOBAL__N__fdc43544_27_DistributionRandomKernel_cu_f88cee4443distribution_elementwise_grid_stride_kernelIjLi4EZZZNS0_9templates4cuda21random_from_to_kernelIPNS_17CUDAGeneratorImplEEEvRNS_18TensorIteratorBaseEmlT_ENKUlvE_clEvENKUlvE8_clEvEUlP24curandStatePhilox4_32_10E0_ZNS1_27distribution_nullary_kernelIN3c108BFloat16Ej5uint4S7_SF_ZZZS5_IS7_EvS9_mlSA_ENKSB_clEvENKSC_clEvEUljE_EEvS9_T2_RKT3_T4_EUlijE_EEvlNS_15PhiloxCudaStateET1_SL_ --------------------------
	.section	.nv.info._ZN2at6native60_GLOBAL__N__fdc43544_27_DistributionRandomKernel_cu_f88cee4443distribution_elementwise_grid_stride_kernelIjLi4EZZZNS0_9templates4cuda21random_from_to_kernelIPNS_17CUDAGeneratorImplEEEvRNS_18TensorIteratorBaseEmlT_ENKUlvE_clEvENKUlvE8_clEvEUlP24curandStatePhilox4_32_10E0_ZNS1_27distribution_nullary_kernelIN3c108BFloat16Ej5uint4S7_SF_ZZZS5_IS7_EvS9_mlSA_ENKSB_clEvENKSC_clEvEUljE_EEvS9_T2_RKT3_T4_EUlijE_EEvlNS_15PhiloxCudaStateET1_SL_,"",@"SHT_CUDA_INFO"
	.sectionflags	@""
	.align	4


	//----- nvinfo : EIATTR_CUDA_API_VERSION
	.align		4
        /*0000*/ 	.byte	0x04, 0x37
        /*0002*/ 	.short	(.L_2386 - .L_2385)
.L_2385:
        /*0004*/ 	.word	0x00000082


	//----- nvinfo : EIATTR_KPARAM_INFO
	.align		4
.L_2386:
        /*0008*/ 	.byte	0x04, 0x17
        /*000a*/ 	.short	(.L_2388 - .L_2387)
.L_2387:
        /*000c*/ 	.word	0x00000000
        /*0010*/ 	.short	0x0003
        /*0012*/ 	.short	0x0028
        /*0014*/ 	.byte	0x00, 0xf0, 0x81, 0x00


	//----- nvinfo : EIATTR_KPARAM_INFO
	.align		4
.L_2388:
        /*0018*/ 	.byte	0x04, 0x17
        /*001a*/ 	.short	(.L_2390 - .L_2389)
.L_2389:
        /*001c*/ 	.word	0x00000000
        /*0020*/ 	.short	0x0002
        /*0022*/ 	.short	0x0020
        /*0024*/ 	.byte	0x00, 0xf0, 0x05, 0x00


	//----- nvinfo : EIATTR_KPARAM_INFO
	.align		4
.L_2390:
        /*0028*/ 	.byte	0x04, 0x17
        /*002a*/ 	.short	(.L_2392 - .L_2391)
.L_2391:
        /*002c*/ 	.word	0x00000000
        /*0030*/ 	.short	0x0001
        /*0032*/ 	.short	0x0008
        /*0034*/ 	.byte	0x00, 0xf0, 0x61, 0x00


	//----- nvinfo : EIATTR_KPARAM_INFO
	.align		4
.L_2392:
        /*0038*/ 	.byte	0x04, 0x17
        /*003a*/ 	.short	(.L_2394 - .L_2393)
.L_2393:
        /*003c*/ 	.word	0x00000000
        /*0040*/ 	.short	0x0000
        /*0042*/ 	.short	0x0000
        /*0044*/ 	.byte	0x00, 0xf0, 0x21, 0x00


	//----- nvinfo : EIATTR_SPARSE_MMA_MASK
	.align		4
.L_2394:
        /*0048*/ 	.byte	0x03, 0x50
        /*004a*/ 	.short	0x0000


	//----- nvinfo : EIATTR_MAXREG_COUNT
	.align		4
        /*004c*/ 	.byte	0x03, 0x1b
        /*004e*/ 	.short	0x0040


	//----- nvinfo : EIATTR_NUM_BARRIERS
	.align		4
        /*0050*/ 	.byte	0x02, 0x4c
        /*0052*/ 	.byte	0x01
	.zero		1


	//----- nvinfo : EIATTR_MERCURY_ISA_VERSION
	.align		4
        /*0054*/ 	.byte	0x03, 0x5f
        /*0056*/ 	.short	0x0101


	//----- nvinfo : EIATTR_VRC_CTA_INIT_COUNT
	.align		4
        /*0058*/ 	.byte	0x02, 0x4a
	.zero		1
	.zero		1


	//----- nvinfo : EIATTR_EXIT_INSTR_OFFSETS
	.align		4
        /*005c*/ 	.byte	0x04, 0x1c
        /*005e*/ 	.short	(.L_2396 - .L_2395)


	//   ....[0]....
.L_2395:
        /*0060*/ 	.word	0x000007d0


	//   ....[1]....
        /*0064*/ 	.word	0x000017e0


	//----- nvinfo : EIATTR_MAX_THREADS
	.align		4
.L_2396:
        /*0068*/ 	.byte	0x04, 0x05
        /*006a*/ 	.short	(.L_2398 - .L_2397)
.L_2397:
        /*006c*/ 	.word	0x00000100
        /*0070*/ 	.word	0x00000001
        /*0074*/ 	.word	0x00000001


	//----- nvinfo : EIATTR_CRS_STACK_SIZE
	.align		4
.L_2398:
        /*0078*/ 	.byte	0x04, 0x1e
        /*007a*/ 	.short	(.L_2400 - .L_2399)
.L_2399:
        /*007c*/ 	.word	0x00000000


	//----- nvinfo : EIATTR_CBANK_PARAM_SIZE
	.align		4
.L_2400:
        /*0080*/ 	.byte	0x03, 0x19
        /*0082*/ 	.short	0x0048


	//----- nvinfo : EIATTR_PARAM_CBANK
	.align		4
        /*0084*/ 	.byte	0x04, 0x0a
        /*0086*/ 	.short	(.L_2402 - .L_2401)
	.align		4
.L_2401:
        /*0088*/ 	.word	index@(.nv.constant0._ZN2at6native60_GLOBAL__N__fdc43544_27_DistributionRandomKernel_cu_f88cee4443distribution_elementwise_grid_stride_kernelIjLi4EZZZNS0_9templates4cuda21random_from_to_kernelIPNS_17CUDAGeneratorImplEEEvRNS_18TensorIteratorBaseEmlT_ENKUlvE_clEvENKUlvE8_clEvEUlP24curandStatePhilox4_32_10E0_ZNS1_27distribution_nullary_kernelIN3c108BFloat16Ej5uint4S7_SF_ZZZS5_IS7_EvS9_mlSA_ENKSB_clEvENKSC_clEvEUljE_EEvS9_T2_RKT3_T4_EUlijE_EEvlNS_15PhiloxCudaStateET1_SL_)
        /*008c*/ 	.short	0x0380
        /*008e*/ 	.short	0x0048


	//----- nvinfo : EIATTR_SW_WAR
	.align		4
.L_2402:
        /*0090*/ 	.byte	0x04, 0x36
        /*0092*/ 	.short	(.L_2404 - .L_2403)
.L_2403:
        /*0094*/ 	.word	0x00000008
.L_2404:


//--------------------- .nv.info._ZN2at6native60_GLOBAL__N__fdc43544_27_DistributionRandomKernel_cu_f88cee4443distribution_elementwise_grid_stride_kernelImLi2EZZZNS0_9templates4cuda21random_from_to_kernelIPNS_17CUDAGeneratorImplEEEvRNS_18TensorIteratorBaseEmlT_ENKUlvE_clEvENKUlvE8_clEvEUlP24curandStatePhilox4_32_10E_ZNS1_27distribution_nullary_kernelIN3c108BFloat16Em10ulonglong2S7_SF_ZZZS5_IS7_EvS9_mlSA_ENKSB_clEvENKSC_clEvEUlmE_EEvS9_T2_RKT3_T4_EUlimE0_EEvlNS_15PhiloxCudaStateET1_SL_ --------------------------
	.section	.nv.info._ZN2at6native60_GLOBAL__N__fdc43544_27_DistributionRandomKernel_cu_f88cee4443distribution_elementwise_grid_stride_kernelImLi2EZZZNS0_9templates4cuda21random_from_to_kernelIPNS_17CUDAGeneratorImplEEEvRNS_18TensorIteratorBaseEmlT_ENKUlvE_clEvENKUlvE8_clEvEUlP24curandStatePhilox4_32_10E_ZNS1_27distribution_nullary_kernelIN3c108BFloat16Em10ulonglong2S7_SF_ZZZS5_IS7_EvS9_mlSA_ENKSB_clEvENKSC_clEvEUlmE_EEvS9_T2_RKT3_T4_EUlimE0_EEvlNS_15PhiloxCudaStateET1_SL_,"",@"SHT_CUDA_INFO"
	.sectionflags	@""
	.align	4


	//----- nvinfo : EIATTR_CUDA_API_VERSION
	.align		4
        /*0000*/ 	.byte	0x04, 0x37
        /*0002*/ 	.short	(.L_2406 - .L_2405)
.L_2405:
        /*0004*/ 	.word	0x00000082


	//----- nvinfo : EIATTR_KPARAM_INFO
	.align		4
.L_2406:
        /*0008*/ 	.byte	0x04, 0x17
        /*000a*/ 	.short	(.L_2408 - .L_2407)
.L_2407:
        /*000c*/ 	.word	0x00000000
        /*0010*/ 	.short	0x0003
        /*0012*/ 	.short	0x0028
        /*0014*/ 	.byte	0x00, 0xf0, 0xc1, 0x06


	//----- nvinfo : EIATTR_KPARAM_INFO
	.align		4
.L_2408:
        /*0018*/ 	.byte	0x04, 0x17
        /*001a*/ 	.short	(.L_2410 - .L_2409)
.L_2409:
        /*001c*/ 	.word	0x00000000
        /*0020*/ 	.short	0x0002
        /*0022*/ 	.short	0x0020
        /*0024*/ 	.byte	0x00, 0xf0, 0x05, 0x00


	//----- nvinfo : EIATTR_KPARAM_INFO
	.align		4
.L_2410:
        /*0028*/ 	.byte	0x04, 0x17
        /*002a*/ 	.short	(.L_2412 - .L_2411)
.L_2411:
        /*002c*/ 	.word	0x00000000
        /*0030*/ 	.short	0x0001
        /*0032*/ 	.short	0x0008
        /*0034*/ 	.byte	0x00, 0xf0, 0x61, 0x00


	//----- nvinfo : EIATTR_KPARAM_INFO
	.align		4
.L_2412:
        /*0038*/ 	.byte	0x04, 0x17
        /*003a*/ 	.short	(.L_2414 - .L_2413)
.L_2413:
        /*003c*/ 	.word	0x00000000
        /*0040*/ 	.short	0x0000
        /*0042*/ 	.short	0x0000
        /*0044*/ 	.byte	0x00, 0xf0, 0x21, 0x00


	//----- nvinfo : EIATTR_SPARSE_MMA_MASK
	.align		4
.L_2414:
        /*0048*/ 	.byte	0x03, 0x50
        /*004a*/ 	.short	0x0000


	//----- nvinfo : EIATTR_MAXREG_COUNT
	.align		4
        /*004c*/ 	.byte	0x03, 0x1b
        /*004e*/ 	.short	0x0040


	//----- nvinfo : EIATTR_NUM_BARRIERS
	.align		4
        /*0050*/ 	.byte	0x02, 0x4c
        /*0052*/ 	.byte	0x01
	.zero		1


	//----- nvinfo : EIATTR_MERCURY_ISA_VERSION
	.align		4
        /*0054*/ 	.byte	0x03, 0x5f
        /*0056*/ 	.short	0x0101


	//----- nvinfo : EIATTR_VRC_CTA_INIT_COUNT
	.align		4
        /*0058*/ 	.byte	0x02, 0x4a
	.zero		1
	.zero		1


	//----- nvinfo : EIATTR_EXIT_INSTR_OFFSETS
	.align		4
        /*005c*/ 	.byte	0x04, 0x1c
        /*005e*/ 	.short	(.L_2416 - .L_2415)


	//   ....[0]....
.L_2415:
        /*0060*/ 	.word	0x000007c0


	//   ....[1]....
        /*0064*/ 	.word	0x00003910


	//----- nvinfo : EIATTR_MAX_THREADS
	.align		4
.L_2416:
        /*0068*/ 	.byte	0x04, 0x05
        /*006a*/ 	.short	(.L_2418 - .L_2417)
.L_2417:
        /*006c*/ 	.word	0x00000100
        /*0070*/ 	.word	0x00000001
        /*0074*/ 	.word	0x00000001


	//----- nvinfo : EIATTR_CRS_STACK_SIZE
	.align		4
.L_2418:
        /*0078*/ 	.byte	0x04, 0x1e
        /*007a*/ 	.short	(.L_2420 - .L_2419)
.L_2419:
        /*007c*/ 	.word	0x00000000


	//----- nvinfo : EIATTR_CBANK_PARAM_SIZE
	.align		4
.L_2420:
        /*0080*/ 	.byte	0x03, 0x19
        /*0082*/ 	.short	0x01d8


	//----- nvinfo : EIATTR_PARAM_CBANK
	.align		4
        /*0084*/ 	.byte	0x04, 0x0a
        /*0086*/ 	.short	(.L_2422 - .L_2421)
	.align		4
.L_2421:
        /*0088*/ 	.word	index@(.nv.constant0._ZN2at6native60_GLOBAL__N__fdc43544_27_DistributionRandomKernel_cu_f88cee4443distribution_elementwise_grid_stride_kernelImLi2EZZZNS0_9templates4cuda21random_from_to_kernelIPNS_17CUDAGeneratorImplEEEvRNS_18TensorIteratorBaseEmlT_ENKUlvE_clEvENKUlvE8_clEvEUlP24curandStatePhilox4_32_10E_ZNS1_27distribution_nullary_kernelIN3c108BFloat16Em10ulonglong2S7_SF_ZZZS5_IS7_EvS9_mlSA_ENKSB_clEvENKSC_clEvEUlmE_EEvS9_T2_RKT3_T4_EUlimE0_EEvlNS_15PhiloxCudaStateET1_SL_)
        /*008c*/ 	.short	0x0380
        /*008e*/ 	.short	0x01d8


	//----- nvinfo : EIATTR_SW_WAR
	.align		4
.L_2422:
        /*0090*/ 	.byte	0x04, 0x36
        /*0092*/ 	.short	(.L_2424 - .L_2423)
.L_2423:
        /*0094*/ 	.word	0x00000008
.L_2424:


//--------------------- .nv.info._ZN2at6native60_GLOBAL__N__fdc43544_27_DistributionRandomKernel_cu_f88cee4443distribution_elementwise_grid_stride_kernelImLi2EZZZNS0_9templates4cuda21random_from_to_kernelIPNS_17CUDAGeneratorImplEEEvRNS_18TensorIteratorBaseEmlT_ENKUlvE_clEvENKUlvE8_clEvEUlP24curandStatePhilox4_32_10E_ZNS1_27distribution_nullary_kernelIN3c108BFloat16Em10ulonglong2S7_SF_ZZZS5_IS7_EvS9_mlSA_ENKSB_clEvENKSC_clEvEUlmE_EEvS9_T2_RKT3_T4_EUlimE_EEvlNS_15PhiloxCudaStateET1_SL_ --------------------------
	.section	.nv.info._ZN2at6native60_GLOBAL__N__fdc43544_27_DistributionRandomKernel_cu_f88cee4443distribution_elementwise_grid_stride_kernelImLi2EZZZNS0_9templates4cuda21random_from_to_kernelIPNS_17CUDAGeneratorImplEEEvRNS_18TensorIteratorBaseEmlT_ENKUlvE_clEvENKUlvE8_clEvEUlP24curandStatePhilox4_32_10E_ZNS1_27distribution_nullary_kernelIN3c108BFloat16Em10ulonglong2S7_SF_ZZZS5_IS7_EvS9_mlSA_ENKSB_clEvENKSC_clEvEUlmE_EEvS9_T2_RKT3_T4_EUlimE_EEvlNS_15PhiloxCudaStateET1_SL_,"",@"SHT_CUDA_INFO"
	.sectionflags	@""
	.align	4


	//----- nvinfo : EIATTR_CUDA_API_VERSION
	.align		4
        /*0000*/ 	.byte	0x04, 0x37
        /*0002*/ 	.short	(.L_2426 - .L_2425)
.L_2425:
        /*0004*/ 	.word	0x00000082


	//----- nvinfo : EIATTR_KPARAM_INFO
	.align		4
.L_2426:
        /*0008*/ 	.byte	0x04, 0x17
        /*000a*/ 	.short	(.L_2428 - .L_2427)
.L_2427:
        /*000c*/ 	.word	0x00000000
        /*0010*/ 	.short	0x0003
        /*0012*/ 	.short	0x0028
        /*0014*/ 	.byte	0x00, 0xf0, 0x81, 0x00


	//----- nvinfo : EIATTR_KPARAM_INFO
	.align		4
.L_2428:
        /*0018*/ 	.byte	0x04, 0x17
        /*001a*/ 	.short	(.L_2430 - .L_2429)
.L_2429:
        /*001c*/ 	.word	0x00000000
        /*0020*/ 	.short	0x0002
        /*0022*/ 	.short	0x0020
        /*0024*/ 	.byte	0x00, 0xf0, 0x05, 0x00


	//----- nvinfo : EIATTR_KPARAM_INFO
	.align		4
.L_2430:
        /*0028*/ 	.byte	0x04, 0x17
        /*002a*/ 	.short	(.L_2432 - .L_2431)
.L_2431:
        /*002c*/ 	.word	0x00000000
        /*0030*/ 	.short	0x0001
        /*0032*/ 	.short	0x0008
        /*0034*/ 	.byte	0x00, 0xf0, 0x61, 0x00


	//----- nvinfo : EIATTR_KPARAM_INFO
	.align		4
.L_2432:
        /*0038*/ 	.byte	0x04, 0x17
        /*003a*/ 	.short	(.L_2434 - .L_2433)
.L_2433:
        /*003c*/ 	.word	0x00000000
        /*0040*/ 	.short	0x0000
        /*0042*/ 	.short	0x0000
        /*0044*/ 	.byte	0x00, 0xf0, 0x21, 0x00


	//----- nvinfo : EIATTR_SPARSE_MMA_MASK
	.align		4
.L_2434:
        /*0048*/ 	.byte	0x03, 0x50
        /*004a*/ 	.short	0x0000


	//----- nvinfo : EIATTR_MAXREG_COUNT
	.align		4
        /*004c*/ 	.byte	0x03, 0x1b
        /*004e*/ 	.short	0x0040


	//----- nvinfo : EIATTR_NUM_BARRIERS
	.align		4
        /*0050*/ 	.byte	0x02, 0x4c
        /*0052*/ 	.byte	0x01
	.zero		1


	//----- nvinfo : EIATTR_MERCURY_ISA_VERSION
	.align		4
        /*0054*/ 	.byte	0x03, 0x5f
        /*0056*/ 	.short	0x0101


	//----- nvinfo : EIATTR_VRC_CTA_INIT_COUNT
	.align		4
        /*0058*/ 	.byte	0x02, 0x4a
	.zero		1
	.zero		1


	//----- nvinfo : EIATTR_EXIT_INSTR_OFFSETS
	.align		4
        /*005c*/ 	.byte	0x04, 0x1c
        /*005e*/ 	.short	(.L_2436 - .L_2435)


	//   ....[0]....
.L_2435:
        /*0060*/ 	.word	0x000007c0


	//   ....[1]....
        /*0064*/ 	.word	0x00001320


	//----- nvinfo : EIATTR_MAX_THREADS
	.align		4
.L_2436:
        /*0068*/ 	.byte	0x04, 0x05
        /*006a*/ 	.short	(.L_2438 - .L_2437)
.L_2437:
        /*006c*/ 	.word	0x00000100
        /*0070*/ 	.word	0x00000001
        /*0074*/ 	.word	0x00000001


	//----- nvinfo : EIATTR_CRS_STACK_SIZE
	.align		4
.L_2438:
        /*0078*/ 	.byte	0x04, 0x1e
        /*007a*/ 	.short	(.L_2440 - .L_2439)
.L_2439:
        /*007c*/ 	.word	0x00000000


	//----- nvinfo : EIATTR_CBANK_PARAM_SIZE
	.align		4
.L_2440:
        /*0080*/ 	.byte	0x03, 0x19
        /*0082*/ 	.short	0x0048


	//----- nvinfo : EIATTR_PARAM_CBANK
	.align		4
        /*0084*/ 	.byte	0x04, 0x0a
        /*0086*/ 	.short	(.L_2442 - .L_2441)
	.align		4
.L_2441:
        /*0088*/ 	.word	index@(.nv.constant0._ZN2at6native60_GLOBAL__N__fdc43544_27_DistributionRandomKernel_cu_f88cee4443distribution_elementwise_grid_stride_kernelImLi2EZZZNS0_9templates4cuda21random_from_to_kernelIPNS_17CUDAGeneratorImplEEEvRNS_18TensorIteratorBaseEmlT_ENKUlvE_clEvENKUlvE8_clEvEUlP24curandStatePhilox4_32_10E_ZNS1_27distribution_nullary_kernelIN3c108BFloat16Em10ulonglong2S7_SF_ZZZS5_IS7_EvS9_mlSA_ENKSB_clEvENKSC_clEvEUlmE_EEvS9_T2_RKT3_T4_EUlimE_EEvlNS_15PhiloxCudaStateET1_SL_)
        /*008c*/ 	.short	0x0380
        /*008e*/ 	.short	0x0048


	//----- nvinfo : EIATTR_SW_WAR
	.align		4
.L_2442:
        /*0090*/ 	.byte	0x04, 0x36
        /*0092*/ 	.short	(.L_2444 - .L_2443)
.L_2443:
        /*0094*/ 	.word	0x00000008
.L_2444:


//--------------------- .nv.info._ZN2at6native60_GLOBAL__N__fdc43544_27_DistributionRandomKernel_cu_f88cee4443distribution_elementwise_grid_stride_kernelIjLi4EZZZNS0_9templates4cuda21random_from_to_kernelIPNS_17CUDAGeneratorImplEEEvRNS_18TensorIteratorBaseEmlT_ENKUlvE_clEvENKUlvE7_clEvEUlP24curandStatePhilox4_32_10E0_ZNS1_27distribution_nullary_kernelIN3c104HalfEj5uint4S7_SF_ZZZS5_IS7_EvS9_mlSA_ENKSB_clEvENKSC_clEvEUljE_EEvS9_T2_RKT3_T4_EUlijE0_EEvlNS_15PhiloxCudaStateET1_SL_ --------------------------
	.section	.nv.info._ZN2at6native60_GLOBAL__N__fdc43544_27_DistributionRandomKernel_cu_f88cee4443distribution_elementwise_grid_stride_kernelIjLi4EZZZNS0_9templates4cuda21random_from_to_kernelIPNS_17CUDAGeneratorImplEEEvRNS_18TensorIteratorBaseEmlT_ENKUlvE_clEvENKUlvE7_clEvEUlP24curandStatePhilox4_32_10E0_ZNS1_27distribution_nullary_kernelIN3c104HalfEj5uint4S7_SF_ZZZS5_IS7_EvS9_mlSA_ENKSB_clEvENKSC_clEvEUljE_EEvS9_T2_RKT3_T4_EUlijE0_EEvlNS_15PhiloxCudaStateET1_SL_,"",@"SHT_CUDA_INFO"
	.sectionflags	@""
	.align	4


	//----- nvinfo : EIATTR_CUDA_API_VERSION
	.align		4
        /*0000*/ 	.byte	0x04, 0x37
        /*0002*/ 	.short	(.L_2446 - .L_2445)
.L_2445:
        /*0004*/ 	.word	0x00000082


	//----- nvinfo : EIATTR_KPARAM_INFO
	.align		4
.L_2446:
        /*0008*/ 	.byte	0x04, 0x17
        /*000a*/ 	.short	(.L_2448 - .L_2447)
.L_2447:
        /*000c*/ 	.word	0x00000000
        /*0010*/ 	.short	0x0003
        /*0012*/ 	.short	0x0028
        /*0014*/ 	.byte	0x00, 0xf0, 0xc1, 0x06


	//----- nvinfo : EIATTR_KPARAM_INFO
	.align		4
.L_2448:
        /*0018*/ 	.byte	0x04, 0x17
        /*001a*/ 	.short	(.L_2450 - .L_2449)
.L_2449:
        /*001c*/ 	.word	0x00000000
        /*0020*/ 	.short	0x0002
        /*0022*/ 	.short	0x0020
        /*0024*/ 	.byte	0x00, 0xf0, 0x05, 0x00


	//----- nvinfo : EIATTR_KPARAM_INFO
	.align		4
.L_2450:
        /*0028*/ 	.byte	0x04, 0x17
        /*002a*/ 	.short	(.L_2452 - .L_2451)
.L_2451:
        /*002c*/ 	.word	0x00000000
        /*0030*/ 	.short	0x0001
        /*0032*/ 	.short	0x0008
        /*0034*/ 	.byte	0x00, 0xf0, 0x61, 0x00


	//----- nvinfo : EIATTR_KPARAM_INFO
	.align		4
.L_2452:
        /*0038*/ 	.byte	0x04, 0x17
        /*003a*/ 	.short	(.L_2454 - .L_2453)
.L_2453:
        /*003c*/ 	.word	0x00000000
        /*0040*/ 	.short	0x0000
        /*0042*/ 	.short	0x0000
        /*0044*/ 	.byte	0x00, 0xf0, 0x21, 0x00


	//----- nvinfo : EIATTR_SPARSE_MMA_MASK
	.align		4
.L_2454:
        /*0048*/ 	.byte	0x03, 0x50
        /*004a*/ 	.short	0x0000


	//----- nvinfo : EIATTR_MAXREG_COUNT
	.align		4
        /*004c*/ 	.byte	0x03, 0x1b
        /*004e*/ 	.short	0x0040


	//----- nvinfo : EIATTR_NUM_BARRIERS
	.align		4
        /*0050*/ 	.byte	0x02, 0x4c
        /*0052*/ 	.byte	0x01
	.zero		1


	//----- nvinfo : EIATTR_MERCURY_ISA_VERSION
	.align		4
        /*0054*/ 	.byte	0x03, 0x5f
        /*0056*/ 	.short	0x0101


	//----- nvinfo : EIATTR_VRC_CTA_INIT_COUNT
	.align		4
        /*0058*/ 	.byte	0x02, 0x4a
	.zero		1
	.zero		1


	//----- nvinfo : EIATTR_EXIT_INSTR_OFFSETS
	.align		4
        /*005c*/ 	.byte	0x04, 0x1c
        /*005e*/ 	.short	(.L_2456 - .L_2455)


	//   ....[0]....
.L_2455:
        /*0060*/ 	.word	0x000007b0


	//   ....[1]....
        /*0064*/ 	.word	0x00005ee0


	//----- nvinfo : EIATTR_MAX_THREADS
	.align		4
.L_2456:
        /*0068*/ 	.byte	0x04, 0x05
        /*006a*/ 	.short	(.L_2458 - .L_2457)
.L_2457:
        /*006c*/ 	.word	0x00000100
        /*0070*/ 	.word	0x00000001
        /*0074*/ 	.word	0x00000001


	//----- nvinfo : EIATTR_CRS_STACK_SIZE
	.align		4
.L_2458:
        /*0078*/ 	.byte	0x04, 0x1e
        /*007a*/ 	.short	(.L_2460 - .L_2459)
.L_2459:
        /*007c*/ 	.word	0x00000000


	//----- nvinfo : EIATTR_CBANK_PARAM_SIZE
	.align		4
.L_2460:
        /*0080*/ 	.byte	0x03, 0x19
        /*0082*/ 	.short	0x01d8


	//----- nvinfo : EIATTR_PARAM_CBANK
	.align		4
        /*0084*/ 	.byte	0x04, 0x0a
        /*0086*/ 	.short	(.L_2462 - .L_2461)
	.align		4
.L_2461:
        /*0088*/ 	.word	index@(.nv.constant0._ZN2at6native60_GLOBAL__N__fdc43544_27_DistributionRandomKernel_cu_f88cee4443distribution_elementwise_grid_stride_kernelIjLi4EZZZNS0_9templates4cuda21random_from_to_kernelIPNS_17CUDAGeneratorImplEEEvRNS_18TensorIteratorBaseEmlT_ENKUlvE_clEvENKUlvE7_clEvEUlP24curandStatePhilox4_32_10E0_ZNS1_27distribution_nullary_kernelIN3c104HalfEj5uint4S7_SF_ZZZS5_IS7_EvS9_mlSA_ENKSB_clEvENKSC_clEvEUljE_EEvS9_T2_RKT3_T4_EUlijE0_EEvlNS_15PhiloxCudaStateET1_SL_)
        /*008c*/ 	.short	0x0380
        /*008e*/ 	.short	0x01d8


	//----- nvinfo : EIATTR_SW_WAR
	.align		4
.L_2462:
        /*0090*/ 	.byte	0x04, 0x36
        /*0092*/ 	.short	(.L_2464 - .L_2463)
.L_2463:
        /*0094*/ 	.word	0x00000008
.L_2464:


//--------------------- .nv.info._ZN2at6native60_GLOBAL__N__fdc43544_27_DistributionRandomKernel_cu_f88cee4443distribution_elementwise_grid_stride_kernelIjLi4EZZZNS0_9templates4cuda21random_from_to_kernelIPNS_17CUDAGeneratorImplEEEvRNS_18TensorIteratorBaseEmlT_ENKUlvE_clEvENKUlvE7_clEvEUlP24curandStatePhilox4_32_10E0_ZNS1_27distribution_nullary_kernelIN3c104HalfEj5uint4S7_SF_ZZZS5_IS7_EvS9_mlSA_ENKSB_clEvENKSC_clEvEUljE_EEvS9_T2_RKT3_T4_EUlijE_EEvlNS_15PhiloxCudaStateET1_SL_ --------------------------
	.section	.nv.info._ZN2at6native60_GLOBAL__N__fdc43544_27_DistributionRandomKernel_cu_f88cee4443distribution_elementwise_grid_stride_kernelIjLi4EZZZNS0_9templates4cuda21random_from_to_kernelIPNS_17CUDAGeneratorImplEEEvRNS_18TensorIteratorBaseEmlT_ENKUlvE_clEvENKUlvE7_clEvEUlP24curandStatePhilox4_32_10E0_ZNS1_27distribution_nullary_kernelIN3c104HalfEj5uint4S7_SF_ZZZS5_IS7_EvS9_mlSA_ENKSB_clEvENKSC_clEvEUljE_EEvS9_T2_RKT3_T4_EUlijE_EEvlNS_15PhiloxCudaStateET1_SL_,"",@"SHT_CUDA_INFO"
	.sectionflags	@""
	.align	4


	//----- nvinfo : EIATTR_CUDA_API_VERSION
	.align		4
        /*0000*/ 	.byte	0x04, 0x37
        /*0002*/ 	.short	(.L_2466 - .L_2465)
.L_2465:
        /*0004*/ 	.word	0x00000082


	//----- nvinfo : EIATTR_KPARAM_INFO
	.align		4
.L_2466:
        /*0008*/ 	.byte	0x04, 0x17
        /*000a*/ 	.short	(.L_2468 - .L_2467)
.L_2467:
        /*000c*/ 	.word	0x00000000
        /*0010*/ 	.short	0x0003
        /*0012*/ 	.short	0x0028
        /*0014*/ 	.byte	0x00, 0xf0, 0x81, 0x00


	//----- nvinfo : EIATTR_KPARAM_INFO
	.align		4
.L_2468:
        /*0018*/ 	.byte	0x04, 0x17
        /*001a*/ 	.short	(.L_2470 - .L_2469)
.L_2469:
        /*001c*/ 	.word	0x00000000
        /*0020*/ 	.short	0x0002
        /*0022*/ 	.short	0x0020
        /*0024*/ 	.byte	0x00, 0xf0, 0x05, 0x00


	//----- nvinfo : EIATTR_KPARAM_INFO
	.align		4
.L_2470:
        /*0028*/ 	.byte	0x04, 0x17
        /*002a*/ 	.short	(.L_2472 - .L_2471)
.L_2471:
        /*002c*/ 	.word	0x00000000
        /*0030*/ 	.short	0x0001
        /*0032*/ 	.short	0x0008
        /*0034*/ 	.byte	0x00, 0xf0, 0x61, 0x00


	//----- nvinfo : EIATTR_KPARAM_INFO
	.align		4
.L_2472:
        /*0038*/ 	.byte	0x04, 0x17
        /*003a*/ 	.short	(.L_2474 - .L_2473)
.L_2473:
        /*003c*/ 	.word	0x00000000
        /*0040*/ 	.short	0x0000
        /*0042*/ 	.short	0x0000
        /*0044*/ 	.byte	0x00, 0xf0, 0x21, 0x00


	//----- nvinfo : EIATTR_SPARSE_MMA_MASK
	.align		4
.L_2474:
        /*0048*/ 	.byte	0x03, 0x50
        /*004a*/ 	.short	0x0000


	//----- nvinfo : EIATTR_MAXREG_COUNT
	.align		4
        /*004c*/ 	.byte	0x03, 0x1b
        /*004e*/ 	.short	0x0040


	//----- nvinfo : EIATTR_NUM_BARRIERS
	.align		4
        /*0050*/ 	.byte	0x02, 0x4c
        /*0052*/ 	.byte	0x01
	.zero		1


	//----- nvinfo : EIATTR_MERCURY_ISA_VERSION
	.align		4
        /*0054*/ 	.byte	0x03, 0x5f
        /*0056*/ 	.short	0x0101


	//----- nvinfo : EIATTR_VRC_CTA_INIT_COUNT
	.align		4
        /*0058*/ 	.byte	0x02, 0x4a
	.zero		1
	.zero		1


	//----- nvinfo : EIATTR_EXIT_INSTR_OFFSETS
	.align		4
        /*005c*/ 	.byte	0x04, 0x1c
        /*005e*/ 	.short	(.L_2476 - .L_2475)


	//   ....[0]....
.L_2475:
        /*0060*/ 	.word	0x000007d0


	//   ....[1]....
        /*0064*/ 	.word	0x000017e0


	//----- nvinfo : EIATTR_MAX_THREADS
	.align		4
.L_2476:
        /*0068*/ 	.byte	0x04, 0x05
        /*006a*/ 	.short	(.L_2478 - .L_2477)
.L_2477:
        /*006c*/ 	.word	0x00000100
        /*0070*/ 	.word	0x00000001
        /*0074*/ 	.word	0x00000001


	//----- nvinfo : EIATTR_CRS_STACK_SIZE
	.align		4
.L_2478:
        /*0078*/ 	.byte	0x04, 0x1e
        /*007a*/ 	.short	(.L_2480 - .L_2479)
.L_2479:
        /*007c*/ 	.word	0x00000000


	//----- nvinfo : EIATTR_CBANK_PARAM_SIZE
	.align		4
.L_2480:
        /*0080*/ 	.byte	0x03, 0x19
        /*0082*/ 	.short	0x0048


	//----- nvinfo : EIATTR_PARAM_CBANK
	.align		4
        /*0084*/ 	.byte	0x04, 0x0a
        /*0086*/ 	.short	(.L_2482 - .L_2481)
	.align		4
.L_2481:
        /*0088*/ 	.word	index@(.nv.constant0._ZN2at6native60_GLOBAL__N__fdc43544_27_DistributionRandomKernel_cu_f88cee4443distribution_elementwise_grid_stride_kernelIjLi4EZZZNS0_9templates4cuda21random_from_to_kernelIPNS_17CUDAGeneratorImplEEEvRNS_18TensorIteratorBaseEmlT_ENKUlvE_clEvENKUlvE7_clEvEUlP24curandStatePhilox4_32_10E0_ZNS1_27distribution_nullary_kernelIN3c104HalfEj5uint4S7_SF_ZZZS5_IS7_EvS9_mlSA_ENKSB_clEvENKSC_clEvEUljE_EEvS9_T2_RKT3_T4_EUlijE_EEvlNS_15PhiloxCudaStateET1_SL_)
        /*008c*/ 	.short	0x0380
        /*008e*/ 	.short	0x0048


	//----- nvinfo : EIATTR_SW_WAR
	.align		4
.L_2482:
        /*0090*/ 	.byte	0x04, 0x36
        /*0092*/ 	.short	(.L_2484 - .L_2483)
.L_2483:
        /*0094*/ 	.word	0x00000008
.L_2484:


//--------------------- .nv.info._ZN2at6native60_GLOBAL__N__fdc43544_27_DistributionRandomKernel_cu_f88cee4443distribution_elementwise_grid_stride_kernelImLi2EZZZNS0_9templates4cuda21random_from_to_kernelIPNS_17CUDAGeneratorImplEEEvRNS_18TensorIteratorBaseEmlT_ENKUlvE_clEvENKUlvE7_clEvEUlP24curandStatePhilox4_32_10E_ZNS1_27distribution_nullary_kernelIN3c104HalfEm10ulonglong2S7_SF_ZZZS5_IS7_EvS9_mlSA_ENKSB_clEvENKSC_clEvEUlmE_EEvS9_T2_RKT3_T4_EUlimE0_EEvlNS_15PhiloxCudaStateET1_SL_ --------------------------
	.section	.nv.info._ZN2at6native60_GLOBAL__N__fdc43544_27_DistributionRandomKernel_cu_f88cee4443distribution_elementwise_grid_stride_kernelImLi2EZZZNS0_9templates4cuda21random_from_to_kernelIPNS_17CUDAGeneratorImplEEEvRNS_18TensorIteratorBaseEmlT_ENKUlvE_clEvENKUlvE7_clEvEUlP24curandStatePhilox4_32_10E_ZNS1_27distribution_nullary_kernelIN3c104HalfEm10ulonglong2S7_SF_ZZZS5_IS7_EvS9_mlSA_ENKSB_clEvENKSC_clEvEUlmE_EEvS9_T2_RKT3_T4_EUlimE0_EEvlNS_15PhiloxCudaStateET1_SL_,"",@"SHT_CUDA_INFO"
	.sectionflags	@""
	.align	4


	//----- nvinfo : EIATTR_CUDA_API_VERSION
	.align		4
        /*0000*/ 	.byte	0x04, 0x37
        /*0002*/ 	.short	(.L_2486 - .L_2485)
.L_2485:
        /*0004*/ 	.word	0x00000082


	//----- nvinfo : EIATTR_KPARAM_INFO
	.align		4
.L_2486:
        /*0008*/ 	.byte	0x04, 0x17
        /*000a*/ 	.short	(.L_2488 - .L_2487)
.L_2487:
        /*000c*/ 	.word	0x00000000
        /*0010*/ 	.short	0x0003
        /*0012*/ 	.short	0x0028
        /*0014*/ 	.byte	0x00, 0xf0, 0xc1, 0x06


	//----- nvinfo : EIATTR_KPARAM_INFO
	.align		4
.L_2488:
        /*0018*/ 	.byte	0x04, 0x17
        /*001a*/ 	.short	(.L_2490 - .L_2489)
.L_2489:
        /*001c*/ 	.word	0x00000000
        /*0020*/ 	.short	0x0002
        /*0022*/ 	.short	0x0020
        /*0024*/ 	.byte	0x00, 0xf0, 0x05, 0x00


	//----- nvinfo : EIATTR_KPARAM_INFO
	.align		4
.L_2490:
        /*0028*/ 	.byte	0x04, 0x17
        /*002a*/ 	.short	(.L_2492 - .L_2491)
.L_2491:
        /*002c*/ 	.word	0x00000000
        /*0030*/ 	.short	0x0001
        /*0032*/ 	.short	0x0008
        /*0034*/ 	.byte	0x00, 0xf0, 0x61, 0x00


	//----- nvinfo : EIATTR_KPARAM_INFO
	.align		4
.L_2492:
        /*0038*/ 	.byte	0x04, 0x17
        /*003a*/ 	.short	(.L_2494 - .L_2493)
.L_2493:
        /*003c*/ 	.word	0x00000000
        /*0040*/ 	.short	0x0000
        /*0042*/ 	.short	0x0000
        /*0044*/ 	.byte	0x00, 0xf0, 0x21, 0x00


	//----- nvinfo : EIATTR_SPARSE_MMA_MASK
	.align		4
.L_2494:
        /*0048*/ 	.byte	0x03, 0x50
        /*004a*/ 	.short	0x0000


	//----- nvinfo : EIATTR_MAXREG_COUNT
	.align		4
        /*004c*/ 	.byte	0x03, 0x1b
        /*004e*/ 	.short	0x0040


	//----- nvinfo : EIATTR_NUM_BARRIERS
	.align		4
        /*0050*/ 	.byte	0x02, 0x4c
        /*0052*/ 	.byte	0x01
	.zero		1


	//----- nvinfo : EIATTR_MERCURY_ISA_VERSION
	.align		4
        /*0054*/ 	.byte	0x03, 0x5f
        /*0056*/ 	.short	0x0101


	//----- nvinfo : EIATTR_VRC_CTA_INIT_COUNT
	.align		4
        /*0058*/ 	.byte	0x02, 0x4a
	.zero		1
	.zero		1


	//----- nvinfo : EIATTR_EXIT_INSTR_OFFSETS
	.align		4
        /*005c*/ 	.byte	0x04, 0x1c
        /*005e*/ 	.short	(.L_2496 - .L_2495)


	//   ....[0]....
.L_2495:
        /*0060*/ 	.word	0x000007c0


	//   ....[1]....
        /*0064*/ 	.word	0x00003910


	//----- nvinfo : EIATTR_MAX_THREADS
	.align		4
.L_2496:
        /*0068*/ 	.byte	0x04, 0x05
        /*006a*/ 	.short	(.L_2498 - .L_2497)
.L_2497:
        /*006c*/ 	.word	0x00000100
        /*0070*/ 	.word	0x00000001
        /*0074*/ 	.word	0x00000001


	//----- nvinfo : EIATTR_CRS_STACK_SIZE
	.align		4
.L_2498:
        /*0078*/ 	.byte	0x04, 0x1e
        /*007a*/ 	.short	(.L_2500 - .L_2499)
.L_2499:
        /*007c*/ 	.word	0x00000000


	//----- nvinfo : EIATTR_CBANK_PARAM_SIZE
	.align		4
.L_2500:
        /*0080*/ 	.byte	0x03, 0x19
        /*0082*/ 	.short	0x01d8


	//----- nvinfo : EIATTR_PARAM_CBANK
	.align		4
        /*0084*/ 	.byte	0x04, 0x0a
        /*0086*/ 	.short	(.L_2502 - .L_2501)
	.align		4
.L_2501:
        /*0088*/ 	.word	index@(.nv.constant0._ZN2at6native60_GLOBAL__N__fdc43544_27_DistributionRandomKernel_cu_f88cee4443distribution_elementwise_grid_stride_kernelImLi2EZZZNS0_9templates4cuda21random_from_to_kernelIPNS_17CUDAGeneratorImplEEEvRNS_18TensorIteratorBaseEmlT_ENKUlvE_clEvENKUlvE7_clEvEUlP24curandStatePhilox4_32_10E_ZNS1_27distribution_nullary_kernelIN3c104HalfEm10ulonglong2S7_SF_ZZZS5_IS7_EvS9_mlSA_ENKSB_clEvENKSC_clEvEUlmE_EEvS9_T2_RKT3_T4_EUlimE0_EEvlNS_15PhiloxCudaStateET1_SL_)
        /*008c*/ 	.short	0x0380
        /*008e*/ 	.short	0x01d8


	//----- nvinfo : EIATTR_SW_WAR
	.align		4
.L_2502:
        /*0090*/ 	.byte	0x04, 0x36
        /*0092*/ 	.short	(.L_2504 - .L_2503)
.L_2503:
        /*0094*/ 	.word	0x00000008
.L_2504:


//--------------------- .nv.info._ZN2at6native60_GLOBAL__N__fdc43544_27_DistributionRandomKernel_cu_f88cee4443distribution_elementwise_grid_stride_kernelImLi2EZZZNS0_9templates4cuda21random_from_to_kernelIPNS_17CUDAGeneratorImplEEEvRNS_18TensorIteratorBaseEmlT_ENKUlvE_clEvENKUlvE7_clEvEUlP24curandStatePhilox4_32_10E_ZNS1_27distribution_nullary_kernelIN3c104HalfEm10ulonglong2S7_SF_ZZZS5_IS7_EvS9_mlSA_ENKSB_clEvENKSC_clEvEUlmE_EEvS9_T2_RKT3_T4_EUlimE_EEvlNS_15PhiloxCudaStateET1_SL_ --------------------------
	.section	.nv.info._ZN2at6native60_GLOBAL__N__fdc43544_27_DistributionRandomKernel_cu_f88cee4443distribution_elementwise_grid_stride_kernelImLi2EZZZNS0_9templates4cuda21random_from_to_kernelIPNS_17CUDAGeneratorImplEEEvRNS_18TensorIteratorBaseEmlT_ENKUlvE_clEvENKUlvE7_clEvEUlP24curandStatePhilox4_32_10E_ZNS1_27distribution_nullary_kernelIN3c104HalfEm10ulonglong2S7_SF_ZZZS5_IS7_EvS9_mlSA_ENKSB_clEvENKSC_clEvEUlmE_EEvS9_T2_RKT3_T4_EUlimE_EEvlNS_15PhiloxCudaStateET1_SL_,"",@"SHT_CUDA_INFO"
	.sectionflags	@""
	.align	4


	//----- nvinfo : EIATTR_CUDA_API_VERSION
	.align		4
        /*0000*/ 	.byte	0x04, 0x37
        /*0002*/ 	.short	(.L_2506 - .L_2505)
.L_2505:
        /*0004*/ 	.word	0x00000082


	//----- nvinfo : EIATTR_KPARAM_INFO
	.align		4
.L_2506:
        /*0008*/ 	.byte	0x04, 0x17
        /*000a*/ 	.short	(.L_2508 - .L_2507)
.L_2507:
        /*000c*/ 	.word	0x00000000
        /*0010*/ 	.short	0x0003
        /*0012*/ 	.short	0x0028
        /*0014*/ 	.byte	0x00, 0xf0, 0x81, 0x00


	//----- nvinfo : EIATTR_KPARAM_INFO
	.align		4
.L_2508:
        /*0018*/ 	.byte	0x04, 0x17
        /*001a*/ 	.short	(.L_2510 - .L_2509)
.L_2509:
        /*001c*/ 	.word	0x00000000
        /*0020*/ 	.short	0x0002
        /*0022*/ 	.short	0x0020
        /*0024*/ 	.byte	0x00, 0xf0, 0x05, 0x00


	//----- nvinfo : EIATTR_KPARAM_INFO
	.align		4
.L_2510:
        /*0028*/ 	.byte	0x04, 0x17
        /*002a*/ 	.short	(.L_2512 - .L_2511)
.L_2511:
        /*002c*/ 	.word	0x00000000
        /*0030*/ 	.short	0x0001
        /*0032*/ 	.short	0x0008
        /*0034*/ 	.byte	0x00, 0xf0, 0x61, 0x00


	//----- nvinfo : EIATTR_KPARAM_INFO
	.align		4
.L_2512:
        /*0038*/ 	.byte	0x04, 0x17
        /*003a*/ 	.short	(.L_2514 - .L_2513)
.L_2513:
        /*003c*/ 	.word	0x00000000
        /*0040*/ 	.short	0x0000
        /*0042*/ 	.short	0x0000
        /*0044*/ 	.byte	0x00, 0xf0, 0x21, 0x00


	//----- nvinfo : EIATTR_SPARSE_MMA_MASK
	.align		4
.L_2514:
        /*0048*/ 	.byte	0x03, 0x50
        /*004a*/ 	.short	0x0000


	//----- nvinfo : EIATTR_MAXREG_COUNT
	.align		4
        /*004c*/ 	.byte	0x03, 0x1b
        /*004e*/ 	.short	0x0040


	//----- nvinfo : EIATTR_NUM_BARRIERS
	.align		4
        /*0050*/ 	.byte	0x02, 0x4c
        /*0052*/ 	.byte	0x01
	.zero		1


	//----- nvinfo : EIATTR_MERCURY_ISA_VERSION
	.align		4
        /*0054*/ 	.byte	0x03, 0x5f
        /*0056*/ 	.short	0x0101


	//----- nvinfo : EIATTR_VRC_CTA_INIT_COUNT
	.align		4
        /*0058*/ 	.byte	0x02, 0x4a
	.zero		1
	.zero		1


	//----- nvinfo : EIATTR_EXIT_INSTR_OFFSETS
	.align		4
        /*005c*/ 	.byte	0x04, 0x1c
        /*005e*/ 	.short	(.L_2516 - .L_2515)


	//   ....[0]....
.L_2515:
        /*0060*/ 	.word	0x000007c0


	//   ....[1]....
        /*0064*/ 	.word	0x00001320


	//----- nvinfo : EIATTR_MAX_THREADS
	.align		4
.L_2516:
        /*0068*/ 	.byte	0x04, 0x05
        /*006a*/ 	.short	(.L_2518 - .L_2517)
.L_2517:
        /*006c*/ 	.word	0x00000100
        /*0070*/ 	.word	0x00000001
        /*0074*/ 	.word	0x00000001


	//----- nvinfo : EIATTR_CRS_STACK_SIZE
	.align		4
.L_2518:
        /*0078*/ 	.byte	0x04, 0x1e
        /*007a*/ 	.short	(.L_2520 - .L_2519)
.L_2519:
        /*007c*/ 	.word	0x00000000


	//----- nvinfo : EIATTR_CBANK_PARAM_SIZE
	.align		4
.L_2520:
        /*0080*/ 	.byte	0x03, 0x19
        /*0082*/ 	.short	0x0048


	//----- nvinfo : EIATTR_PARAM_CBANK
	.align		4
        /*0084*/ 	.byte	0x04, 0x0a
        /*0086*/ 	.short	(.L_2522 - .L_2521)
	.align		4
.L_2521:
        /*0088*/ 	.word	index@(.nv.constant0._ZN2at6native60_GLOBAL__N__fdc43544_27_DistributionRandomKernel_cu_f88cee4443distribution_elementwise_grid_stride_kernelImLi2EZZZNS0_9templates4cuda21random_from_to_kernelIPNS_17CUDAGeneratorImplEEEvRNS_18TensorIteratorBaseEmlT_ENKUlvE_clEvENKUlvE7_clEvEUlP24curandStatePhilox4_32_10E_ZNS1_27distribution_nullary_kernelIN3c104HalfEm10ulonglong2S7_SF_ZZZS5_IS7_EvS9_mlSA_ENKSB_clEvENKSC_clEvEUlmE_EEvS9_T2_RKT3_T4_EUlimE_EEvlNS_15PhiloxCudaStateET1_SL_)
        /*008c*/ 	.short	0x0380
        /*008e*/ 	.short	0x0048


	//----- nvinfo : EIATTR_SW_WAR
	.align		4
.L_2522:
        /*0090*/ 	.byte	0x04, 0x36
        /*0092*/ 	.short	(.L_2524 - .L_2523)
.L_2523:
        /*0094*/ 	.word	0x00000008
.L_2524:


//--------------------- .nv.info._ZN2at6native60_GLOBAL__N__fdc43544_27_DistributionRandomKernel_cu_f88cee4443distribution_elementwise_grid_stride_kernelIjLi4EZZZNS0_9templates4cuda21random_from_to_kernelIPNS_17CUDAGeneratorImplEEEvRNS_18TensorIteratorBaseEmlT_ENKUlvE_clEvENKUlvE6_clEvEUlP24curandStatePhilox4_32_10E0_ZNS1_27distribution_nullary_kernelIbj5uint4S7_SF_ZZZS5_IS7_EvS9_mlSA_ENKSB_clEvENKSC_clEvEUljE_EEvS9_T2_RKT3_T4_EUlijE0_EEvlNS_15PhiloxCudaStateET1_SJ_ --------------------------
	.section	.nv.info._ZN2at6native60_GLOBAL__N__fdc43544_27_DistributionRandomKernel_cu_f88cee4443distribution_elementwise_grid_stride_kernelIjLi4EZZZNS0_9templates4cuda21random_from_to_kernelIPNS_17CUDAGeneratorImplEEEvRNS_18TensorIteratorBaseEmlT_ENKUlvE_clEvENKUlvE6_clEvEUlP24curandStatePhilox4_32_10E0_ZNS1_27distribution_nullary_kernelIbj5uint4S7_SF_ZZZS5_IS7_EvS9_mlSA_ENKSB_clEvENKSC_clEvEUljE_EEvS9_T2_RKT3_T4_EUlijE0_EEvlNS_15PhiloxCudaStateET1_SJ_,"",@"SHT_CUDA_INFO"
	.sectionflags	@""
	.align	4


	//----- nvinfo : EIATTR_CUDA_API_VERSION
	.align		4
        /*0000*/ 	.byte	0x04, 0x37
        /*0002*/ 	.short	(.L_2526 - .L_2525)
.L_2525:
        /*0004*/ 	.word	0x00000082


	//----- nvinfo : EIATTR_KPARAM_INFO
	.align		4
.L_2526:
        /*0008*/ 	.byte	0x04, 0x17
        /*000a*/ 	.short	(.L_2528 - .L_2527)
.L_2527:
        /*000c*/ 	.word	0x00000000
        /*0010*/ 	.short	0x0003
        /*0012*/ 	.short	0x0028
        /*0014*/ 	.byte	0x00, 0xf0, 0xc1, 0x06


	//----- nvinfo : EIATTR_KPARAM_INFO
	.align		4
.L_2528:
        /*0018*/ 	.byte	0x04, 0x17
        /*001a*/ 	.short	(.L_2530 - .L_2529)
.L_2529:
        /*001c*/ 	.word	0x00000000
        /*0020*/ 	.short	0x0002
        /*0022*/ 	.short	0x0020
        /*0024*/ 	.byte	0x00, 0xf0, 0x05, 0x00


	//----- nvinfo : EIATTR_KPARAM_INFO
	.align		4
.L_2530:
        /*0028*/ 	.byte	0x04, 0x17
        /*002a*/ 	.short	(.L_2532 - .L_2531)
.L_2531:
        /*002c*/ 	.word	0x00000000
        /*0030*/ 	.short	0x0001
        /*0032*/ 	.short	0x0008
        /*0034*/ 	.byte	0x00, 0xf0, 0x61, 0x00


	//----- nvinfo : EIATTR_KPARAM_INFO
	.align		4
.L_2532:
        /*0038*/ 	.byte	0x04, 0x17
        /*003a*/ 	.short	(.L_2534 - .L_2533)
.L_2533:
        /*003c*/ 	.word	0x00000000
        /*0040*/ 	.short	0x0000
        /*0042*/ 	.short	0x0000
        /*0044*/ 	.byte	0x00, 0xf0, 0x21, 0x00


	//----- nvinfo : EIATTR_SPARSE_MMA_MASK
	.align		4
.L_2534:
        /*0048*/ 	.byte	0x03, 0x50
        /*004a*/ 	.short	0x0000


	//----- nvinfo : EIATTR_MAXREG_COUNT
	.align		4
        /*004c*/ 	.byte	0x03, 0x1b
        /*004e*/ 	.short	0x0040


	//----- nvinfo : EIATTR_NUM_BARRIERS
	.align		4
        /*0050*/ 	.byte	0x02, 0x4c
        /*0052*/ 	.byte	0x01
	.zero		1


	//----- nvinfo : EIATTR_MERCURY_ISA_VERSION
	.align		4
        /*0054*/ 	.byte	0x03, 0x5f
        /*0056*/ 	.short	0x0101


	//----- nvinfo : EIATTR_VRC_CTA_INIT_COUNT
	.align		4
        /*0058*/ 	.byte	0x02, 0x4a
	.zero		1
	.zero		1


	//----- nvinfo : EIATTR_EXIT_INSTR_OFFSETS
	.align		4
        /*005c*/ 	.byte	0x04, 0x1c
        /*005e*/ 	.short	(.L_2536 - .L_2535)


	//   ....[0]....
.L_2535:
        /*0060*/ 	.word	0x000007b0


	//   ....[1]....
        /*0064*/ 	.word	0x00005fd0


	//----- nvinfo : EIATTR_MAX_THREADS
	.align		4
.L_2536:
        /*0068*/ 	.byte	0x04, 0x05
        /*006a*/ 	.short	(.L_2538 - .L_2537)
.L_2537:
        /*006c*/ 	.word	0x00000100
        /*0070*/ 	.word	0x00000001
        /*0074*/ 	.word	0x00000001


	//----- nvinfo : EIATTR_CRS_STACK_SIZE
	.align		4
.L_2538:
        /*0078*/ 	.byte	0x04, 0x1e
        /*007a*/ 	.short	(.L_2540 - .L_2539)
.L_2539:
        /*007c*/ 	.word	0x00000000


	//----- nvinfo : EIATTR_CBANK_PARAM_SIZE
	.align		4
.L_2540:
        /*0080*/ 	.byte	0x03, 0x19
        /*0082*/ 	.short	0x01d8


	//----- nvinfo : EIATTR_PARAM_CBANK
	.align		4
        /*0084*/ 	.byte	0x04, 0x0a
        /*0086*/ 	.short	(.L_2542 - .L_2541)
	.align		4
.L_2541:
        /*0088*/ 	.word	index@(.nv.constant0._ZN2at6native60_GLOBAL__N__fdc43544_27_DistributionRandomKernel_cu_f88cee4443distribution_elementwise_grid_stride_kernelIjLi4EZZZNS0_9templates4cuda21random_from_to_kernelIPNS_17CUDAGeneratorImplEEEvRNS_18TensorIteratorBaseEmlT_ENKUlvE_clEvENKUlvE6_clEvEUlP24curandStatePhilox4_32_10E0_ZNS1_27distribution_nullary_kernelIbj5uint4S7_SF_ZZZS5_IS7_EvS9_mlSA_ENKSB_clEvENKSC_clEvEUljE_EEvS9_T2_RKT3_T4_EUlijE0_EEvlNS_15PhiloxCudaStateET1_SJ_)
        /*008c*/ 	.short	0x0380
        /*008e*/ 	.short	0x01d8


	//----- nvinfo : EIATTR_SW_WAR
	.align		4
.L_2542:
        /*0090*/ 	.byte	0x04, 0x36
        /*0092*/ 	.short	(.L_2544 - .L_2543)
.L_2543:
        /*0094*/ 	.word	0x00000008
.L_2544:


//--------------------- .nv.info._ZN2at6native60_GLOBAL__N__fdc43544_27_DistributionRandomKernel_cu_f88cee4443distribution_elementwise_grid_stride_kernelIjLi4EZZZNS0_9templates4cuda21random_from_to_kernelIPNS_17CUDAGeneratorImplEEEvRNS_18TensorIteratorBaseEmlT_ENKUlvE_clEvENKUlvE6_clEvEUlP24curandStatePhilox4_32_10E0_ZNS1_27distribution_nullary_kernelIbj5uint4S7_SF_ZZZS5_IS7_EvS9_mlSA_ENKSB_clEvENKSC_clEvEUljE_EEvS9_T2_RKT3_T4_EUlijE_EEvlNS_15PhiloxCudaStateET1_SJ_ --------------------------
	.section	.nv.info._ZN2at6native60_GLOBAL__N__fdc43544_27_DistributionRandomKernel_cu_f88cee4443distribution_elementwise_grid_stride_kernelIjLi4EZZZNS0_9templates4cuda21random_from_to_kernelIPNS_17CUDAGeneratorImplEEEvRNS_18TensorIteratorBaseEmlT_ENKUlvE_clEvENKUlvE6_clEvEUlP24curandStatePhilox4_32_10E0_ZNS1_27distribution_nullary_kernelIbj5uint4S7_SF_ZZZS5_IS7_EvS9_mlSA_ENKSB_clEvENKSC_clEvEUljE_EEvS9_T2_RKT3_T4_EUlijE_EEvlNS_15PhiloxCudaStateET1_SJ_,"",@"SHT_CUDA_INFO"
	.sectionflags	@""
	.align	4


	//----- nvinfo : EIATTR_CUDA_API_VERSION
	.align		4
        /*0000*/ 	.byte	0x04, 0x37
        /*0002*/ 	.short	(.L_2546 - .L_2545)
.L_2545:
        /*0004*/ 	.word	0x00000082


	//----- nvinfo : EIATTR_KPARAM_INFO
	.align		4
.L_2546:
        /*0008*/ 	.byte	0x04, 0x17
        /*000a*/ 	.short	(.L_2548 - .L_2547)
.L_2547:
        /*000c*/ 	.word	0x00000000
        /*0010*/ 	.short	0x0003
        /*0012*/ 	.short	0x0028
        /*0014*/ 	.byte	0x00, 0xf0, 0x81, 0x00


	//----- nvinfo : EIATTR_KPARAM_INFO
	.align		4
.L_2548:
        /*0018*/ 	.byte	0x04, 0x17
        /*001a*/ 	.short	(.L_2550 - .L_2549)
.L_2549:
        /*001c*/ 	.word	0x00000000
        /*0020*/ 	.short	0x0002
        /*0022*/ 	.short	0x0020
        /*0024*/ 	.byte	0x00, 0xf0, 0x05, 0x00


	//----- nvinfo : EIATTR_KPARAM_INFO
	.align		4
.L_2550:
        /*0028*/ 	.byte	0x04, 0x17
        /*002a*/ 	.short	(.L_2552 - .L_2551)
.L_2551:
        /*002c*/ 	.word	0x00000000
        /*0030*/ 	.short	0x0001
        /*0032*/ 	.short	0x0008
        /*0034*/ 	.byte	0x00, 0xf0, 0x61, 0x00


	//----- nvinfo : EIATTR_KPARAM_INFO
	.align		4
.L_2552:
        /*0038*/ 	.byte	0x04, 0x17
        /*003a*/ 	.short	(.L_2554 - .L_2553)
.L_2553:
        /*003c*/ 	.word	0x00000000
        /*0040*/ 	.short	0x0000
        /*0042*/ 	.short	0x0000
        /*0044*/ 	.byte	0x00, 0xf0, 0x21, 0x00


	//----- nvinfo : EIATTR_SPARSE_MMA_MASK
	.align		4
.L_2554:
        /*0048*/ 	.byte	0x03, 0x50
        /*004a*/ 	.short	0x0000


	//----- nvinfo : EIATTR_MAXREG_COUNT
	.align		4
        /*004c*/ 	.byte	0x03, 0x1b
        /*004e*/ 	.short	0x0040


	//----- nvinfo : EIATTR_NUM_BARRIERS
	.align		4
        /*0050*/ 	.byte	0x02, 0x4c
        /*0052*/ 	.byte	0x01
	.zero		1


	//----- nvinfo : EIATTR_MERCURY_ISA_VERSION
	.align		4
        /*0054*/ 	.byte	0x03, 0x5f
        /*0056*/ 	.short	0x0101


	//----- nvinfo : EIATTR_VRC_CTA_INIT_COUNT
	.align		4
        /*0058*/ 	.byte	0x02, 0x4a
	.zero		1
	.zero		1


	//----- nvinfo : EIATTR_EXIT_INSTR_OFFSETS
	.align		4
        /*005c*/ 	.byte	0x04, 0x1c
        /*005e*/ 	.short	(.L_2556 - .L_2555)


	//   ....[0]....
.L_2555:
        /*0060*/ 	.word	0x000007d0


	//   ....[1]....
        /*0064*/ 	.word	0x00001820


	//----- nvinfo : EIATTR_MAX_THREADS
	.align		4
.L_2556:
        /*0068*/ 	.byte	0x04, 0x05
        /*006a*/ 	.short	(.L_2558 - .L_2557)
.L_2557:
        /*006c*/ 	.word	0x00000100
        /*0070*/ 	.word	0x00000001
        /*0074*/ 	.word	0x00000001


	//----- nvinfo : EIATTR_CRS_STACK_SIZE
	.align		4
.L_2558:
        /*0078*/ 	.byte	0x04, 0x1e
        /*007a*/ 	.short	(.L_2560 - .L_2559)
.L_2559:
        /*007c*/ 	.word	0x00000000


	//----- nvinfo : EIATTR_CBANK_PARAM_SIZE
	.align		4
.L_2560:
        /*0080*/ 	.byte	0x03, 0x19
        /*0082*/ 	.short	0x0048


	//----- nvinfo : EIATTR_PARAM_CBANK
	.align		4
        /*0084*/ 	.byte	0x04, 0x0a
        /*0086*/ 	.short	(.L_2562 - .L_2561)
	.align		4
.L_2561:
        /*0088*/ 	.word	index@(.nv.constant0._ZN2at6native60_GLOBAL__N__fdc43544_27_DistributionRandomKernel_cu_f88cee4443distribution_elementwise_grid_stride_kernelIjLi4EZZZNS0_9templates4cuda21random_from_to_kernelIPNS_17CUDAGeneratorImplEEEvRNS_18TensorIteratorBaseEmlT_ENKUlvE_clEvENKUlvE6_clEvEUlP24curandStatePhilox4_32_10E0_ZNS1_27distribution_nullary_kernelIbj5uint4S7_SF_ZZZS5_IS7_EvS9_mlSA_ENKSB_clEvENKSC_clEvEUljE_EEvS9_T2_RKT3_T4_EUlijE_EEvlNS_15PhiloxCudaStateET1_SJ_)
        /*008c*/ 	.short	0x0380
        /*008e*/ 	.short	0x0048


	//----- nvinfo : EIATTR_SW_WAR
	.align		4
.L_2562:
        /*0090*/ 	.byte	0x04, 0x36
        /*0092*/ 	.short	(.L_2564 - .L_2563)
.L_2563:
        /*0094*/ 	.word	0x00000008
.L_2564:


//--------------------- .nv.info._ZN2at6native60_GLOBAL__N__fdc43544_27_DistributionRandomKernel_cu_f88cee4443distribution_elementwise_grid_stride_kernelImLi2EZZZNS0_9templates4cuda21random_from_to_kernelIPNS_17CUDAGeneratorImplEEEvRNS_18TensorIteratorBaseEmlT_ENKUlvE_clEvENKUlvE6_clEvEUlP24curandStatePhilox4_32_10E_ZNS1_27distribution_nullary_kernelIbm10ulonglong2S7_SF_ZZZS5_IS7_EvS9_mlSA_ENKSB_clEvENKSC_clEvEUlmE_EEvS9_T2_RKT3_T4_EUlimE0_EEvlNS_15PhiloxCudaStateET1_SJ_ --------------------------
	.section	.nv.info._ZN2at6native60_GLOBAL__N__fdc43544_27_DistributionRandomKernel_cu_f88cee4443distribution_elementwise_grid_stride_kernelImLi2EZZZNS0_9templates4cuda21random_from_to_kernelIPNS_17CUDAGeneratorImplEEEvRNS_18TensorIteratorBaseEmlT_ENKUlvE_clEvENKUlvE6_clEvEUlP24curandStatePhilox4_32_10E_ZNS1_27distribution_nullary_kernelIbm10ulonglong2S7_SF_ZZZS5_IS7_EvS9_mlSA_ENKSB_clEvENKSC_clEvEUlmE_EEvS9_T2_RKT3_T4_EUlimE0_EEvlNS_15PhiloxCudaStateET1_SJ_,"",@"SHT_CUDA_INFO"
	.sectionflags	@""
	.align	4


	//----- nvinfo : EIATTR_CUDA_API_VERSION
	.align		4
        /*0000*/ 	.byte	0x04, 0x37
        /*0002*/ 	.short	(.L_2566 - .L_2565)
.L_2565:
        /*0004*/ 	.word	0x00000082


	//----- nvinfo : EIATTR_KPARAM_INFO
	.align		4
.L_2566:
        /*0008*/ 	.byte	0x04, 0x17
        /*000a*/ 	.short	(.L_2568 - .L_2567)
.L_2567:
        /*000c*/ 	.word	0x00000000
        /*0010*/ 	.short	0x0003
        /*0012*/ 	.short	0x0028
        /*0014*/ 	.byte	0x00, 0xf0, 0xc1, 0x06


	//----- nvinfo : EIATTR_KPARAM_INFO
	.align		4
.L_2568:
        /*0018*/ 	.byte	0x04, 0x17
        /*001a*/ 	.short	(.L_2570 - .L_2569)
.L_2569:
        /*001c*/ 	.word	0x00000000
        /*0020*/ 	.short	0x0002
        /*0022*/ 	.short	0x0020
        /*0024*/ 	.byte	0x00, 0xf0, 0x05, 0x00


	//----- nvinfo : EIATTR_KPARAM_INFO
	.align		4
.L_2570:
        /*0028*/ 	.byte	0x04, 0x17
        /*002a*/ 	.short	(.L_2572 - .L_2571)
.L_2571:
        /*002c*/ 	.word	0x00000000
        /*0030*/ 	.short	0x0001
        /*0032*/ 	.short	0x0008
        /*0034*/ 	.byte	0x00, 0xf0, 0x61, 0x00


	//----- nvinfo : EIATTR_KPARAM_INFO
	.align		4
.L_2572:
        /*0038*/ 	.byte	0x04, 0x17
        /*003a*/ 	.short	(.L_2574 - .L_2573)
.L_2573:
        /*003c*/ 	.word	0x00000000
        /*0040*/ 	.short	0x0000
        /*0042*/ 	.short	0x0000
        /*0044*/ 	.byte	0x00, 0xf0, 0x21, 0x00


	//----- nvinfo : EIATTR_SPARSE_MMA_MASK
	.align		4
.L_2574:
        /*0048*/ 	.byte	0x03, 0x50
        /*004a*/ 	.short	0x0000


	//----- nvinfo : EIATTR_MAXREG_COUNT
	.align		4
        /*004c*/ 	.byte	0x03, 0x1b
        /*004e*/ 	.short	0x0040


	//----- nvinfo : EIATTR_NUM_BARRIERS
	.align		4
        /*0050*/ 	.byte	0x02, 0x4c
        /*0052*/ 	.byte	0x01
	.zero		1


	//----- nvinfo : EIATTR_MERCURY_ISA_VERSION
	.align		4
        /*0054*/ 	.byte	0x03, 0x5f
        /*0056*/ 	.short	0x0101


	//----- nvinfo : EIATTR_VRC_CTA_INIT_COUNT
	.align		4
        /*0058*/ 	.byte	0x02, 0x4a
	.zero		1
	.zero		1


	//----- nvinfo : EIATTR_EXIT_INSTR_OFFSETS
	.align		4
        /*005c*/ 	.byte	0x04, 0x1c
        /*005e*/ 	.short	(.L_2576 - .L_2575)


	//   ....[0]....
.L_2575:
        /*0060*/ 	.word	0x000007c0


	//   ....[1]....
        /*0064*/ 	.word	0x00003900


	//----- nvinfo : EIATTR_MAX_THREADS
	.align		4
.L_2576:
        /*0068*/ 	.byte	0x04, 0x05
        /*006a*/ 	.short	(.L_2578 - .L_2577)
.L_2577:
        /*006c*/ 	.word	0x00000100
        /*0070*/ 	.word	0x00000001
        /*0074*/ 	.word	0x00000001


	//----- nvinfo : EIATTR_CRS_STACK_SIZE
	.align		4
.L_2578:
        /*0078*/ 	.byte	0x04, 0x1e
        /*007a*/ 	.short	(.L_2580 - .L_2579)
.L_2579:
        /*007c*/ 	.word	0x00000000


	//----- nvinfo : EIATTR_CBANK_PARAM_SIZE
	.align		4
.L_2580:
        /*0080*/ 	.byte	0x03, 0x19
        /*0082*/ 	.short	0x01d8


	//----- nvinfo : EIATTR_PARAM_CBANK
	.align		4
        /*0084*/ 	.byte	0x04, 0x0a
        /*0086*/ 	.short	(.L_2582 - .L_2581)
	.align		4
.L_2581:
        /*0088*/ 	.word	index@(.nv.constant0._ZN2at6native60_GLOBAL__N__fdc43544_27_DistributionRandomKernel_cu_f88cee4443distribution_elementwise_grid_stride_kernelImLi2EZZZNS0_9templates4cuda21random_from_to_kernelIPNS_17CUDAGeneratorImplEEEvRNS_18TensorIteratorBaseEmlT_ENKUlvE_clEvENKUlvE6_clEvEUlP24curandStatePhilox4_32_10E_ZNS1_27distribution_nullary_kernelIbm10ulonglong2S7_SF_ZZZS5_IS7_EvS9_mlSA_ENKSB_clEvENKSC_clEvEUlmE_EEvS9_T2_RKT3_T4_EUlimE0_EEvlNS_15PhiloxCudaStateET1_SJ_)
        /*008c*/ 	.short	0x0380
        /*008e*/ 	.short	0x01d8


	//----- nvinfo : EIATTR_SW_WAR
	.align		4
.L_2582:
        /*0090*/ 	.byte	0x04, 0x36
        /*0092*/ 	.short	(.L_2584 - .L_2583)
.L_2583:
        /*0094*/ 	.word	0x00000008
.L_2584:


//--------------------- .nv.info._ZN2at6native60_GLOBAL__N__fdc43544_27_DistributionRandomKernel_cu_f88cee4443distribution_elementwise_grid_stride_kernelImLi2EZZZNS0_9templates4cuda21random_from_to_kernelIPNS_17CUDAGeneratorImplEEEvRNS_18TensorIteratorBaseEmlT_ENKUlvE_clEvENKUlvE6_clEvEUlP24curandStatePhilox4_32_10E_ZNS1_27distribution_nullary_kernelIbm10ulonglong2S7_SF_ZZZS5_IS7_EvS9_mlSA_ENKSB_clEvENKSC_clEvEUlmE_EEvS9_T2_RKT3_T4_EUlimE_EEvlNS_15PhiloxCudaStateET1_SJ_ --------------------------
	.section	.nv.info._ZN2at6native60_GLOBAL__N__fdc43544_27_DistributionRandomKernel_cu_f88cee4443distribution_elementwise_grid_stride_kernelImLi2EZZZNS0_9templates4cuda21random_from_to_kernelIPNS_17CUDAGeneratorImplEEEvRNS_18TensorIteratorBaseEmlT_ENKUlvE_clEvENKUlvE6_clEvEUlP24curandStatePhilox4_32_10E_ZNS1_27distribution_nullary_kernelIbm10ulonglong2S7_SF_ZZZS5_IS7_EvS9_mlSA_ENKSB_clEvENKSC_clEvEUlmE_EEvS9_T2_RKT3_T4_EUlimE_EEvlNS_15PhiloxCudaStateET1_SJ_,"",@"SHT_CUDA_INFO"
	.sectionflags	@""
	.align	4


	//----- nvinfo : EIATTR_CUDA_API_VERSION
	.align		4
        /*0000*/ 	.byte	0x04, 0x37
        /*0002*/ 	.short	(.L_2586 - .L_2585)
.L_2585:
        /*0004*/ 	.word	0x00000082


	//----- nvinfo : EIATTR_KPARAM_INFO
	.align		4
.L_2586:
        /*0008*/ 	.byte	0x04, 0x17
        /*000a*/ 	.short	(.L_2588 - .L_2587)
.L_2587:
        /*000c*/ 	.word	0x00000000
        /*0010*/ 	.short	0x0003
        /*0012*/ 	.short	0x0028
        /*0014*/ 	.byte	0x00, 0xf0, 0x81, 0x00


	//----- nvinfo : EIATTR_KPARAM_INFO
	.align		4
.L_2588:
        /*0018*/ 	.byte	0x04, 0x17
        /*001a*/ 	.short	(.L_2590 - .L_2589)
.L_2589:
        /*001c*/ 	.word	0x00000000
        /*0020*/ 	.short	0x0002
        /*0022*/ 	.short	0x0020
        /*0024*/ 	.byte	0x00, 0xf0, 0x05, 0x00


	//----- nvinfo : EIATTR_KPARAM_INFO
	.align		4
.L_2590:
        /*0028*/ 	.byte	0x04, 0x17
        /*002a*/ 	.short	(.L_2592 - .L_2591)
.L_2591:
        /*002c*/ 	.word	0x00000000
        /*0030*/ 	.short	0x0001
        /*0032*/ 	.short	0x0008
        /*0034*/ 	.byte	0x00, 0xf0, 0x61, 0x00


	//----- nvinfo : EIATTR_KPARAM_INFO
	.align		4
.L_2592:
        /*0038*/ 	.byte	0x04, 0x17
        /*003a*/ 	.short	(.L_2594 - .L_2593)
.L_2593:
        /*003c*/ 	.word	0x00000000
        /*0040*/ 	.short	0x0000
        /*0042*/ 	.short	0x0000
        /*0044*/ 	.byte	0x00, 0xf0, 0x21, 0x00


	//----- nvinfo : EIATTR_SPARSE_MMA_MASK
	.align		4
.L_2594:
        /*0048*/ 	.byte	0x03, 0x50
        /*004a*/ 	.short	0x0000


	//----- nvinfo : EIATTR_MAXREG_COUNT
	.align		4
        /*004c*/ 	.byte	0x03, 0x1b
        /*004e*/ 	.short	0x0040


	//----- nvinfo : EIATTR_NUM_BARRIERS
	.align		4
        /*0050*/ 	.byte	0x02, 0x4c
        /*0052*/ 	.byte	0x01
	.zero		1


	//----- nvinfo : EIATTR_MERCURY_ISA_VERSION
	.align		4
        /*0054*/ 	.byte	0x03, 0x5f
        /*0056*/ 	.short	0x0101


	//----- nvinfo : EIATTR_VRC_CTA_INIT_COUNT
	.align		4
        /*0058*/ 	.byte	0x02, 0x4a
	.zero		1
	.zero		1


	//----- nvinfo : EIATTR_EXIT_INSTR_OFFSETS
	.align		4
        /*005c*/ 	.byte	0x04, 0x1c
        /*005e*/ 	.short	(.L_2596 - .L_2595)


	//   ....[0]....
.L_2595:
        /*0060*/ 	.word	0x000007c0


	//   ....[1]....
        /*0064*/ 	.word	0x00001340


	//----- nvinfo : EIATTR_MAX_THREADS
	.align		4
.L_2596:
        /*0068*/ 	.byte	0x04, 0x05
        /*006a*/ 	.short	(.L_2598 - .L_2597)
.L_2597:
        /*006c*/ 	.word	0x00000100
        /*0070*/ 	.word	0x00000001
        /*0074*/ 	.word	0x00000001


	//----- nvinfo : EIATTR_CRS_STACK_SIZE
	.align		4
.L_2598:
        /*0078*/ 	.byte	0x04, 0x1e
        /*007a*/ 	.short	(.L_2600 - .L_2599)
.L_2599:
        /*007c*/ 	.word	0x00000000


	//----- nvinfo : EIATTR_CBANK_PARAM_SIZE
	.align		4
.L_2600:
        /*0080*/ 	.byte	0x03, 0x19
        /*0082*/ 	.short	0x0048


	//----- nvinfo : EIATTR_PARAM_CBANK
	.align		4
        /*0084*/ 	.byte	0x04, 0x0a
        /*0086*/ 	.short	(.L_2602 - .L_2601)
	.align		4
.L_2601:
        /*0088*/ 	.word	index@(.nv.constant0._ZN2at6native60_GLOBAL__N__fdc43544_27_DistributionRandomKernel_cu_f88cee4443distribution_elementwise_grid_stride_kernelImLi2EZZZNS0_9templates4cuda21random_from_to_kernelIPNS_17CUDAGeneratorImplEEEvRNS_18TensorIteratorBaseEmlT_ENKUlvE_clEvENKUlvE6_clEvEUlP24curandStatePhilox4_32_10E_ZNS1_27distribution_nullary_kernelIbm10ulonglong2S7_SF_ZZZS5_IS7_EvS9_mlSA_ENKSB_clEvENKSC_clEvEUlmE_EEvS9_T2_RKT3_T4_EUlimE_EEvlNS_15PhiloxCudaStateET1_SJ_)
        /*008c*/ 	.short	0x0380
        /*008e*/ 	.short	0x0048


	//----- nvinfo : EIATTR_SW_WAR
	.align		4
.L_2602:
        /*0090*/ 	.byte	0x04, 0x36
        /*0092*/ 	.short	(.L_2604 - .L_2603)
.L_2603:
        /*0094*/ 	.word	0x00000008
.L_2604:


//--------------------- .nv.info._ZN2at6native60_GLOBAL__N__fdc43544_27_DistributionRandomKernel_cu_f88cee4443distribution_elementwise_grid_stride_kernelIjLi4EZZZNS0_9templates4cuda21random_from_to_kernelIPNS_17CUDAGeneratorImplEEEvRNS_18TensorIteratorBaseEmlT_ENKUlvE_clEvENKUlvE5_clEvEUlP24curandStatePhilox4_32_10E0_ZNS1_27distribution_nullary_kernelIfj5uint4S7_SF_ZZZS5_IS7_EvS9_mlSA_ENKSB_clEvENKSC_clEvEUljE_EEvS9_T2_RKT3_T4_EUlijE0_EEvlNS_15PhiloxCudaStateET1_SJ_ --------------------------
	.section	.nv.info._ZN2at6native60_GLOBAL__N__fdc43544_27_DistributionRandomKernel_cu_f88cee4443distribution_elementwise_grid_stride_kernelIjLi4EZZZNS0_9templates4cuda21random_from_to_kernelIPNS_17CUDAGeneratorImplEEEvRNS_18TensorIteratorBaseEmlT_ENKUlvE_clEvENKUlvE5_clEvEUlP24curandStatePhilox4_32_10E0_ZNS1_27distribution_nullary_kernelIfj5uint4S7_SF_ZZZS5_IS7_EvS9_mlSA_ENKSB_clEvENKSC_clEvEUljE_EEvS9_T2_RKT3_T4_EUlijE0_EEvlNS_15PhiloxCudaStateET1_SJ_,"",@"SHT_CUDA_INFO"
	.sectionflags	@""
	.align	4


	//----- nvinfo : EIATTR_CUDA_API_VERSION
	.align		4
        /*0000*/ 	.byte	0x04, 0x37
        /*0002*/ 	.short	(.L_2606 - .L_2605)
.L_2605:
        /*0004*/ 	.word	0x00000082


	//----- nvinfo : EIATTR_KPARAM_INFO
	.align		4
.L_2606:
        /*0008*/ 	.byte	0x04, 0x17
        /*000a*/ 	.short	(.L_2608 - .L_2607)
.L_2607:
        /*000c*/ 	.word	0x00000000
        /*0010*/ 	.short	0x0003
        /*0012*/ 	.short	0x0028
        /*0014*/ 	.byte	0x00, 0xf0, 0xc1, 0x06


	//----- nvinfo : EIATTR_KPARAM_INFO
	.align		4
.L_2608:
        /*0018*/ 	.byte	0x04, 0x17
        /*001a*/ 	.short	(.L_2610 - .L_2609)
.L_2609:
        /*001c*/ 	.word	0x00000000
        /*0020*/ 	.short	0x0002
        /*0022*/ 	.short	0x0020
        /*0024*/ 	.byte	0x00, 0xf0, 0x05, 0x00


	//----- nvinfo : EIATTR_KPARAM_INFO
	.align		4
.L_2610:
        /*0028*/ 	.byte	0x04, 0x17
        /*002a*/ 	.short	(.L_2612 - .L_2611)
.L_2611:
        /*002c*/ 	.word	0x00000000
        /*0030*/ 	.short	0x0001
        /*0032*/ 	.short	0x0008
        /*0034*/ 	.byte	0x00, 0xf0, 0x61, 0x00


	//----- nvinfo : EIATTR_KPARAM_INFO
	.align		4
.L_2612:
        /*0038*/ 	.byte	0x04, 0x17
        /*003a*/ 	.short	(.L_2614 - .L_2613)
.L_2613:
        /*003c*/ 	.word	0x00000000
        /*0040*/ 	.short	0x0000
        /*0042*/ 	.short	0x0000
        /*0044*/ 	.byte	0x00, 0xf0, 0x21, 0x00


	//----- nvinfo : EIATTR_SPARSE_MMA_MASK
	.align		4
.L_2614:
        /*0048*/ 	.byte	0x03, 0x50
        /*004a*/ 	.short	0x0000


	//----- nvinfo : EIATTR_MAXREG_COUNT
	.align		4
        /*004c*/ 	.byte	0x03, 0x1b
        /*004e*/ 	.short	0x0040


	//----- nvinfo : EIATTR_NUM_BARRIERS
	.align		4
        /*0050*/ 	.byte	0x02, 0x4c
        /*0052*/ 	.byte	0x01
	.zero		1


	//----- nvinfo : EIATTR_MERCURY_ISA_VERSION
	.align		4
        /*0054*/ 	.byte	0x03, 0x5f
        /*0056*/ 	.short	0x0101


	//----- nvinfo : EIATTR_VRC_CTA_INIT_COUNT
	.align		4
        /*0058*/ 	.byte	0x02, 0x4a
	.zero		1
	.zero		1


	//----- nvinfo : EIATTR_EXIT_INSTR_OFFSETS
	.align		4
        /*005c*/ 	.byte	0x04, 0x1c
        /*005e*/ 	.short	(.L_2616 - .L_2615)


	//   ....[0]....
.L_2615:
        /*0060*/ 	.word	0x000007b0


	//   ....[1]....
        /*0064*/ 	.word	0x00005ec0


	//----- nvinfo : EIATTR_MAX_THREADS
	.align		4
.L_2616:
        /*0068*/ 	.byte	0x04, 0x05
        /*006a*/ 	.short	(.L_2618 - .L_2617)
.L_2617:
        /*006c*/ 	.word	0x00000100
        /*0070*/ 	.word	0x00000001
        /*0074*/ 	.word	0x00000001


	//----- nvinfo : EIATTR_CRS_STACK_SIZE
	.align		4
.L_2618:
        /*0078*/ 	.byte	0x04, 0x1e
        /*007a*/ 	.short	(.L_2620 - .L_2619)
.L_2619:
        /*007c*/ 	.word	0x00000000


	//----- nvinfo : EIATTR_CBANK_PARAM_SIZE
	.align		4
.L_2620:
        /*0080*/ 	.byte	0x03, 0x19
        /*0082*/ 	.short	0x01d8


	//----- nvinfo : EIATTR_PARAM_CBANK
	.align		4
        /*0084*/ 	.byte	0x04, 0x0a
        /*0086*/ 	.short	(.L_2622 - .L_2621)
	.align		4
.L_2621:
        /*0088*/ 	.word	index@(.nv.constant0._ZN2at6native60_GLOBAL__N__fdc43544_27_DistributionRandomKernel_cu_f88cee4443distribution_elementwise_grid_stride_kernelIjLi4EZZZNS0_9templates4cuda21random_from_to_kernelIPNS_17CUDAGeneratorImplEEEvRNS_18TensorIteratorBaseEmlT_ENKUlvE_clEvENKUlvE5_clEvEUlP24curandStatePhilox4_32_10E0_ZNS1_27distribution_nullary_kernelIfj5uint4S7_SF_ZZZS5_IS7_EvS9_mlSA_ENKSB_clEvENKSC_clEvEUljE_EEvS9_T2_RKT3_T4_EUlijE0_EEvlNS_15PhiloxCudaStateET1_SJ_)
        /*008c*/ 	.short	0x0380
        /*008e*/ 	.short	0x01d8


	//----- nvinfo : EIATTR_SW_WAR
	.align		4
.L_2622:
        /*0090*/ 	.byte	0x04, 0x36
        /*0092*/ 	.short	(.L_2624 - .L_2623)
.L_2623:
        /*0094*/ 	.word	0x00000008
.L_2624:


//--------------------- .nv.info._ZN2at6native60_GLOBAL__N__fdc43544_27_DistributionRandomKernel_cu_f88cee4443distribution_elementwise_grid_stride_kernelIjLi4EZZZNS0_9templates4cuda21random_from_to_kernelIPNS_17CUDAGeneratorImplEEEvRNS_18TensorIteratorBaseEmlT_ENKUlvE_clEvENKUlvE5_clEvEUlP24curandStatePhilox4_32_10E0_ZNS1_27distribution_nullary_kernelIfj5uint4S7_SF_ZZZS5_IS7_EvS9_mlSA_ENKSB_clEvENKSC_clEvEUljE_EEvS9_T2_RKT3_T4_EUlijE_EEvlNS_15PhiloxCudaStateET1_SJ_ --------------------------
	.section	.nv.info._ZN2at6native60_GLOBAL__N__fdc43544_27_DistributionRandomKernel_cu_f88cee4443distribution_elementwise_grid_stride_kernelIjLi4EZZZNS0_9templates4cuda21random_from_to_kernelIPNS_17CUDAGeneratorImplEEEvRNS_18TensorIteratorBaseEmlT_ENKUlvE_clEvENKUlvE5_clEvEUlP24curandStatePhilox4_32_10E0_ZNS1_27distribution_nullary_kernelIfj5uint4S7_SF_ZZZS5_IS7_EvS9_mlSA_ENKSB_clEvENKSC_clEvEUljE_EEvS9_T2_RKT3_T4_EUlijE_EEvlNS_15PhiloxCudaStateET1_SJ_,"",@"SHT_CUDA_INFO"
	.sectionflags	@""
	.align	4


	//----- nvinfo : EIATTR_CUDA_API_VERSION
	.align		4
        /*0000*/ 	.byte	0x04, 0x37
        /*0002*/ 	.short	(.L_2626 - .L_2625)
.L_2625:
        /*0004*/ 	.word	0x00000082


	//----- nvinfo : EIATTR_KPARAM_INFO
	.align		4
.L_2626:
        /*0008*/ 	.byte	0x04, 0x17
        /*000a*/ 	.short	(.L_2628 - .L_2627)
.L_2627:
        /*000c*/ 	.word	0x00000000
        /*0010*/ 	.short	0x0003
        /*0012*/ 	.short	0x0028
        /*0014*/ 	.byte	0x00, 0xf0, 0x81, 0x00


	//----- nvinfo : EIATTR_KPARAM_INFO
	.align		4
.L_2628:
        /*0018*/ 	.byte	0x04, 0x17
        /*001a*/ 	.short	(.L_2630 - .L_2629)
.L_2629:
        /*001c*/ 	.word	0x00000000
        /*0020*/ 	.short	0x0002
        /*0022*/ 	.short	0x0020
        /*0024*/ 	.byte	0x00, 0xf0, 0x05, 0x00


	//----- nvinfo : EIATTR_KPARAM_INFO
	.align		4
.L_2630:
        /*0028*/ 	.byte	0x04, 0x17
        /*002a*/ 	.short	(.L_2632 - .L_2631)
.L_2631:
        /*002c*/ 	.word	0x00000000
        /*0030*/ 	.short	0x0001
        /*0032*/ 	.short	0x0008
        /*0034*/ 	.byte	0x00, 0xf0, 0x61, 0x00


	//----- nvinfo : EIATTR_KPARAM_INFO
	.align		4
.L_2632:
        /*0038*/ 	.byte	0x04, 0x17
        /*003a*/ 	.short	(.L_2634 - .L_2633)
.L_2633:
        /*003c*/ 	.word	0x00000000
        /*0040*/ 	.short	0x0000
        /*0042*/ 	.short	0x0000
        /*0044*/ 	.byte	0x00, 0xf0, 0x21, 0x00


	//----- nvinfo : EIATTR_SPARSE_MMA_MASK
	.align		4
.L_2634:
        /*0048*/ 	.byte	0x03, 0x50
        /*004a*/ 	.short	0x0000


	//----- nvinfo : EIATTR_MAXREG_COUNT
	.align		4
        /*004c*/ 	.byte	0x03, 0x1b
        /*004e*/ 	.short	0x0040


	//----- nvinfo : EIATTR_NUM_BARRIERS
	.align		4
        /*0050*/ 	.byte	0x02, 0x4c
        /*0052*/ 	.byte	0x01
	.zero		1


	//----- nvinfo : EIATTR_MERCURY_ISA_VERSION
	.align		4
        /*0054*/ 	.byte	0x03, 0x5f
        /*0056*/ 	.short	0x0101


	//----- nvinfo : EIATTR_VRC_CTA_INIT_COUNT
	.align		4
        /*0058*/ 	.byte	0x02, 0x4a
	.zero		1
	.zero		1


	//----- nvinfo : EIATTR_EXIT_INSTR_OFFSETS
	.align		4
        /*005c*/ 	.byte	0x04, 0x1c
        /*005e*/ 	.short	(.L_2636 - .L_2635)


	//   ....[0]....
.L_2635:
        /*0060*/ 	.word	0x000007d0


	//   ....[1]....
        /*0064*/ 	.word	0x000017a0


	//----- nvinfo : EIATTR_MAX_THREADS
	.align		4
.L_2636:
        /*0068*/ 	.byte	0x04, 0x05
        /*006a*/ 	.short	(.L_2638 - .L_2637)
.L_2637:
        /*006c*/ 	.word	0x00000100
        /*0070*/ 	.word	0x00000001
        /*0074*/ 	.word	0x00000001


	//----- nvinfo : EIATTR_CRS_STACK_SIZE
	.align		4
.L_2638:
        /*0078*/ 	.byte	0x04, 0x1e
        /*007a*/ 	.short	(.L_2640 - .L_2639)
.L_2639:
        /*007c*/ 	.word	0x00000000


	//----- nvinfo : EIATTR_CBANK_PARAM_SIZE
	.align		4
.L_2640:
        /*0080*/ 	.byte	0x03, 0x19
        /*0082*/ 	.short	0x0048


	//----- nvinfo : EIATTR_PARAM_CBANK
	.align		4
        /*0084*/ 	.byte	0x04, 0x0a
        /*0086*/ 	.short	(.L_2642 - .L_2641)
	.align		4
.L_2641:
        /*0088*/ 	.word	index@(.nv.constant0._ZN2at6native60_GLOBAL__N__fdc43544_27_DistributionRandomKernel_cu_f88cee4443distribution_elementwise_grid_stride_kernelIjLi4EZZZNS0_9templates4cuda21random_from_to_kernelIPNS_17CUDAGeneratorImplEEEvRNS_18TensorIteratorBaseEmlT_ENKUlvE_clEvENKUlvE5_clEvEUlP24curandStatePhilox4_32_10E0_ZNS1_27distribution_nullary_kernelIfj5uint4S7_SF_ZZZS5_IS7_EvS9_mlSA_ENKSB_clEvENKSC_clEvEUljE_EEvS9_T2_RKT3_T4_EUlijE_EEvlNS_15PhiloxCudaStateET1_SJ_)
        /*008c*/ 	.short	0x0380
        /*008e*/ 	.short	0x0048


	//----- nvinfo : EIATTR_SW_WAR
	.align		4
.L_2642:
        /*0090*/ 	.byte	0x04, 0x36
        /*0092*/ 	.short	(.L_2644 - .L_2643)
.L_2643:
        /*0094*/ 	.word	0x00000008
.L_2644:


//--------------------- .nv.info._ZN2at6native60_GLOBAL__N__fdc43544_27_DistributionRandomKernel_cu_f88cee4443distribution_elementwise_grid_stride_kernelImLi2EZZZNS0_9templates4cuda21random_from_to_kernelIPNS_17CUDAGeneratorImplEEEvRNS_18TensorIteratorBaseEmlT_ENKUlvE_clEvENKUlvE5_clEvEUlP24curandStatePhilox4_32_10E_ZNS1_27distribution_nullary_kernelIfm10ulonglong2S7_SF_ZZZS5_IS7_EvS9_mlSA_ENKSB_clEvENKSC_clEvEUlmE_EEvS9_T2_RKT3_T4_EUlimE0_EEvlNS_15PhiloxCudaStateET1_SJ_ --------------------------
	.section	.nv.info._ZN2at6native60_GLOBAL__N__fdc43544_27_DistributionRandomKernel_cu_f88cee4443distribution_elementwise_grid_stride_kernelImLi2EZZZNS0_9templates4cuda21random_from_to_kernelIPNS_17CUDAGeneratorImplEEEvRNS_18TensorIteratorBaseEmlT_ENKUlvE_clEvENKUlvE5_clEvEUlP24curandStatePhilox4_32_10E_ZNS1_27distribution_nullary_kernelIfm10ulonglong2S7_SF_ZZZS5_IS7_EvS9_mlSA_ENKSB_clEvENKSC_clEvEUlmE_EEvS9_T2_RKT3_T4_EUlimE0_EEvlNS_15PhiloxCudaStateET1_SJ_,"",@"SHT_CUDA_INFO"
	.sectionflags	@""
	.align	4


	//----- nvinfo : EIATTR_CUDA_API_VERSION
	.align		4
        /*0000*/ 	.byte	0x04, 0x37
        /*0002*/ 	.short	(.L_2646 - .L_2645)
.L_2645:
        /*0004*/ 	.word	0x00000082


	//----- nvinfo : EIATTR_KPARAM_INFO
	.align		4
.L_2646:
        /*0008*/ 	.byte	0x04, 0x17
        /*000a*/ 	.short	(.L_2648 - .L_2647)
.L_2647:
        /*000c*/ 	.word	0x00000000
        /*0010*/ 	.short	0x0003
        /*0012*/ 	.short	0x0028
        /*0014*/ 	.byte	0x00, 0xf0, 0xc1, 0x06


	//----- nvinfo : EIATTR_KPARAM_INFO
	.align		4
.L_2648:
        /*0018*/ 	.byte	0x04, 0x17
        /*001a*/ 	.short	(.L_2650 - .L_2649)
.L_2649:
        /*001c*/ 	.word	0x00000000
        /*0020*/ 	.short	0x0002
        /*0022*/ 	.short	0x0020
        /*0024*/ 	.byte	0x00, 0xf0, 0x05, 0x00


	//----- nvinfo : EIATTR_KPARAM_INFO
	.align		4
.L_2650:
        /*0028*/ 	.byte	0x04, 0x17
        /*002a*/ 	.short	(.L_2652 - .L_2651)
.L_2651:
        /*002c*/ 	.word	0x00000000
        /*0030*/ 	.short	0x0001
        /*0032*/ 	.short	0x0008
        /*0034*/ 	.byte	0x00, 0xf0, 0x61, 0x00


	//----- nvinfo : EIATTR_KPARAM_INFO
	.align		4
.L_2652:
        /*0038*/ 	.byte	0x04, 0x17
        /*003a*/ 	.short	(.L_2654 - .L_2653)
.L_2653:
        /*003c*/ 	.word	0x00000000
        /*0040*/ 	.short	0x0000
        /*0042*/ 	.short	0x0000
        /*0044*/ 	.byte	0x00, 0xf0, 0x21, 0x00


	//----- nvinfo : EIATTR_SPARSE_MMA_MASK
	.align		4
.L_2654:
        /*0048*/ 	.byte	0x03, 0x50
        /*004a*/ 	.short	0x0000


	//----- nvinfo : EIATTR_MAXREG_COUNT
	.align		4
        /*004c*/ 	.byte	0x03, 0x1b
        /*004e*/ 	.short	0x0040


	//----- nvinfo : EIATTR_NUM_BARRIERS
	.align		4
        /*0050*/ 	.byte	0x02, 0x4c
        /*0052*/ 	.byte	0x01
	.zero		1


	//----- nvinfo : EIATTR_MERCURY_ISA_VERSION
	.align		4
        /*0054*/ 	.byte	0x03, 0x5f
        /*0056*/ 	.short	0x0101


	//----- nvinfo : EIATTR_VRC_CTA_INIT_COUNT
	.align		4
        /*0058*/ 	.byte	0x02, 0x4a
	.zero		1
	.zero		1


	//----- nvinfo : EIATTR_EXIT_INSTR_OFFSETS
	.align		4
        /*005c*/ 	.byte	0x04, 0x1c
        /*005e*/ 	.short	(.L_2656 - .L_2655)


	//   ....[0]....
.L_2655:
        /*0060*/ 	.word	0x000007c0


	//   ....[1]....
        /*0064*/ 	.word	0x000038b0


	//----- nvinfo : EIATTR_MAX_THREADS
	.align		4
.L_2656:
        /*0068*/ 	.byte	0x04, 0x05
        /*006a*/ 	.short	(.L_2658 - .L_2657)
.L_2657:
        /*006c*/ 	.word	0x00000100
        /*0070*/ 	.word	0x00000001
        /*0074*/ 	.word	0x00000001


	//----- nvinfo : EIATTR_CRS_STACK_SIZE
	.align		4
.L_2658:
        /*0078*/ 	.byte	0x04, 0x1e
        /*007a*/ 	.short	(.L_2660 - .L_2659)
.L_2659:
        /*007c*/ 	.word	0x00000000


	//----- nvinfo : EIATTR_CBANK_PARAM_SIZE
	.align		4
.L_2660:
        /*0080*/ 	.byte	0x03, 0x19
        /*0082*/ 	.short	0x01d8


	//----- nvinfo : EIATTR_PARAM_CBANK
	.align		4
        /*0084*/ 	.byte	0x04, 0x0a
        /*0086*/ 	.short	(.L_2662 - .L_2661)
	.align		4
.L_2661:
        /*0088*/ 	.word	index@(.nv.constant0._ZN2at6native60_GLOBAL__N__fdc43544_27_DistributionRandomKernel_cu_f88cee4443distribution_elementwise_grid_stride_kernelImLi2EZZZNS0_9templates4cuda21random_from_to_kernelIPNS_17CUDAGeneratorImplEEEvRNS_18TensorIteratorBaseEmlT_ENKUlvE_clEvENKUlvE5_clEvEUlP24curandStatePhilox4_32_10E_ZNS1_27distribution_nullary_kernelIfm10ulonglong2S7_SF_ZZZS5_IS7_EvS9_mlSA_ENKSB_clEvENKSC_clEvEUlmE_EEvS9_T2_RKT3_T4_EUlimE0_EEvlNS_15PhiloxCudaStateET1_SJ_)
        /*008c*/ 	.short	0x0380
        /*008e*/ 	.short	0x01d8


	//----- nvinfo : EIATTR_SW_WAR
	.align		4
.L_2662:
        /*0090*/ 	.byte	0x04, 0x36
        /*0092*/ 	.short	(.L_2664 - .L_2663)
.L_2663:
        /*0094*/ 	.word	0x00000008
.L_2664:


//--------------------- .nv.info._ZN2at6native60_GLOBAL__N__fdc43544_27_DistributionRandomKernel_cu_f88cee4443distribution_elementwise_grid_stride_kernelImLi2EZZZNS0_9templates4cuda21random_from_to_kernelIPNS_17CUDAGeneratorImplEEEvRNS_18TensorIteratorBaseEmlT_ENKUlvE_clEvENKUlvE5_clEvEUlP24curandStatePhilox4_32_10E_ZNS1_27distribution_nullary_kernelIfm10ulonglong2S7_SF_ZZZS5_IS7_EvS9_mlSA_ENKSB_clEvENKSC_clEvEUlmE_EEvS9_T2_RKT3_T4_EUlimE_EEvlNS_15PhiloxCudaStateET1_SJ_ --------------------------
	.section	.nv.info._ZN2at6native60_GLOBAL__N__fdc43544_27_DistributionRandomKernel_cu_f88cee4443distribution_elementwise_grid_stride_kernelImLi2EZZZNS0_9templates4cuda21random_from_to_kernelIPNS_17CUDAGeneratorImplEEEvRNS_18TensorIteratorBaseEmlT_ENKUlvE_clEvENKUlvE5_clEvEUlP24curandStatePhilox4_32_10E_ZNS1_27distribution_nullary_kernelIfm10ulonglong2S7_SF_ZZZS5_IS7_EvS9_mlSA_ENKSB_clEvENKSC_clEvEUlmE_EEvS9_T2_RKT3_T4_EUlimE_EEvlNS_15PhiloxCudaStateET1_SJ_,"",@"SHT_CUDA_INFO"
	.sectionflags	@""
	.align	4


	//----- nvinfo : EIATTR_CUDA_API_VERSION
	.align		4
        /*0000*/ 	.byte	0x04, 0x37
        /*0002*/ 	.short	(.L_2666 - .L_2665)
.L_2665:
        /*0004*/ 	.word	0x00000082


	//----- nvinfo : EIATTR_KPARAM_INFO
	.align		4
.L_2666:
        /*0008*/ 	.byte	0x04, 0x17
        /*000a*/ 	.short	(.L_2668 - .L_2667)
.L_2667:
        /*000c*/ 	.word	0x00000000
        /*0010*/ 	.short	0x0003
        /*0012*/ 	.short	0x0028
        /*0014*/ 	.byte	0x00, 0xf0, 0x81, 0x00


	//----- nvinfo : EIATTR_KPARAM_INFO
	.align		4
.L_2668:
        /*0018*/ 	.byte	0x04, 0x17
        /*001a*/ 	.short	(.L_2670 - .L_2669)
.L_2669:
        /*001c*/ 	.word	0x00000000
        /*0020*/ 	.short	0x0002
        /*0022*/ 	.short	0x0020
        /*0024*/ 	.byte	0x00, 0xf0, 0x05, 0x00


	//----- nvinfo : EIATTR_KPARAM_INFO
	.align		4
.L_2670:
        /*0028*/ 	.byte	0x04, 0x17
        /*002a*/ 	.short	(.L_2672 - .L_2671)
.L_2671:
        /*002c*/ 	.word	0x00000000
        /*0030*/ 	.short	0x0001
        /*0032*/ 	.short	0x0008
        /*0034*/ 	.byte	0x00, 0xf0, 0x61, 0x00


	//----- nvinfo : EIATTR_KPARAM_INFO
	.align		4
.L_2672:
        /*0038*/ 	.byte	0x04, 0x17
        /*003a*/ 	.short	(.L_2674 - .L_2673)
.L_2673:
        /*003c*/ 	.word	0x00000000
        /*0040*/ 	.short	0x0000
        /*0042*/ 	.short	0x0000
        /*0044*/ 	.byte	0x00, 0xf0, 0x21, 0x00


	//----- nvinfo : EIATTR_SPARSE_MMA_MASK
	.align		4
.L_2674:
        /*0048*/ 	.byte	0x03, 0x50
        /*004a*/ 	.short	0x0000


	//----- nvinfo : EIATTR_MAXREG_COUNT
	.align		4
        /*004c*/ 	.byte	0x03, 0x1b
        /*004e*/ 	.short	0x0040


	//----- nvinfo : EIATTR_NUM_BARRIERS
	.align		4
        /*0050*/ 	.byte	0x02, 0x4c
        /*0052*/ 	.byte	0x01
	.zero		1


	//----- nvinfo : EIATTR_MERCURY_ISA_VERSION
	.align		4
        /*0054*/ 	.byte	0x03, 0x5f
        /*0056*/ 	.short	0x0101


	//----- nvinfo : EIATTR_VRC_CTA_INIT_COUNT
	.align		4
        /*0058*/ 	.byte	0x02, 0x4a
	.zero		1
	.zero		1


	//----- nvinfo : EIATTR_EXIT_INSTR_OFFSETS
	.align		4
        /*005c*/ 	.byte	0x04, 0x1c
        /*005e*/ 	.short	(.L_2676 - .L_2675)


	//   ....[0]....
.L_2675:
        /*0060*/ 	.word	0x000007c0


	//   ....[1]....
        /*0064*/ 	.word	0x00001300


	//----- nvinfo : EIATTR_MAX_THREADS
	.align		4
.L_2676:
        /*0068*/ 	.byte	0x04, 0x05
        /*006a*/ 	.short	(.L_2678 - .L_2677)
.L_2677:
        /*006c*/ 	.word	0x00000100
        /*0070*/ 	.word	0x00000001
        /*0074*/ 	.word	0x00000001


	//----- nvinfo : EIATTR_CRS_STACK_SIZE
	.align		4
.L_2678:
        /*0078*/ 	.byte	0x04, 0x1e
        /*007a*/ 	.short	(.L_2680 - .L_2679)
.L_2679:
        /*007c*/ 	.word	0x00000000


	//----- nvinfo : EIATTR_CBANK_PARAM_SIZE
	.align		4
.L_2680:
        /*0080*/ 	.byte	0x03, 0x19
        /*0082*/ 	.short	0x0048


	//----- nvinfo : EIATTR_PARAM_CBANK
	.align		4
        /*0084*/ 	.byte	0x04, 0x0a
        /*0086*/ 	.short	(.L_2682 - .L_2681)
	.align		4
.L_2681:
        /*0088*/ 	.word	index@(.nv.constant0._ZN2at6native60_GLOBAL__N__fdc43544_27_DistributionRandomKernel_cu_f88cee4443distribution_elementwise_grid_stride_kernelImLi2EZZZNS0_9templates4cuda21random_from_to_kernelIPNS_17CUDAGeneratorImplEEEvRNS_18TensorIteratorBaseEmlT_ENKUlvE_clEvENKUlvE5_clEvEUlP24curandStatePhilox4_32_10E_ZNS1_27distribution_nullary_kernelIfm10ulonglong2S7_SF_ZZZS5_IS7_EvS9_mlSA_ENKSB_clEvENKSC_clEvEUlmE_EEvS9_T2_RKT3_T4_EUlimE_EEvlNS_15PhiloxCudaStateET1_SJ_)
        /*008c*/ 	.short	0x0380
        /*008e*/ 	.short	0x0048


	//----- nvinfo : EIATTR_SW_WAR
	.align		4
.L_2682:
        /*0090*/ 	.byte	0x04, 0x36
        /*0092*/ 	.short	(.L_2684 - .L_2683)
.L_2683:
        /*0094*/ 	.word	0x00000008
.L_2684:


//--------------------- .nv.info._ZN2at6native60_GLOBAL__N__fdc43544_27_DistributionRandomKernel_cu_f88cee4443distribution_elementwise_grid_stride_kernelIjLi4EZZZNS0_9templates4cuda21random_from_to_kernelIPNS_17CUDAGeneratorImplEEEvRNS_18TensorIteratorBaseEmlT_ENKUlvE_clEvENKUlvE4_clEvEUlP24curandStatePhilox4_32_10E0_ZNS1_27distribution_nullary_kernelIdj5uint4S7_SF_ZZZS5_IS7_EvS9_mlSA_ENKSB_clEvENKSC_clEvEUljE_EEvS9_T2_RKT3_T4_EUlijE0_EEvlNS_15PhiloxCudaStateET1_SJ_ --------------------------
	.section	.nv.info._ZN2at6native60_GLOBAL__N__fdc43544_27_DistributionRandomKernel_cu_f88cee4443distribution_elementwise_grid_stride_kernelIjLi4EZZZNS0_9templates4cuda21random_from_to_kernelIPNS_17CUDAGeneratorImplEEEvRNS_18TensorIteratorBaseEmlT_ENKUlvE_clEvENKUlvE4_clEvEUlP24curandStatePhilox4_32_10E0_ZNS1_27distribution_nullary_kernelIdj5uint4S7_SF_ZZZS5_IS7_EvS9_mlSA_ENKSB_clEvENKSC_clEvEUljE_EEvS9_T2_RKT3_T4_EUlijE0_EEvlNS_15PhiloxCudaStateET1_SJ_,"",@"SHT_CUDA_INFO"
	.sectionflags	@""
	.align	4


	//----- nvinfo : EIATTR_CUDA_API_VERSION
	.align		4
        /*0000*/ 	.byte	0x04, 0x37
        /*0002*/ 	.short	(.L_2686 - .L_2685)
.L_2685:
        /*0004*/ 	.word	0x00000082


	//----- nvinfo : EIATTR_KPARAM_INFO
	.align		4
.L_2686:
        /*0008*/ 	.byte	0x04, 0x17
        /*000a*/ 	.short	(.L_2688 - .L_2687)
.L_2687:
        /*000c*/ 	.word	0x00000000
        /*0010*/ 	.short	0x0003
        /*0012*/ 	.short	0x0028
        /*0014*/ 	.byte	0x00, 0xf0, 0xc1, 0x06


	//----- nvinfo : EIATTR_KPARAM_INFO
	.align		4
.L_2688:
        /*0018*/ 	.byte	0x04, 0x17
        /*001a*/ 	.short	(.L_2690 - .L_2689)
.L_2689:
        /*001c*/ 	.word	0x00000000
        /*0020*/ 	.short	0x0002
        /*0022*/ 	.short	0x0020
        /*0024*/ 	.byte	0x00, 0xf0, 0x05, 0x00


	//----- nvinfo : EIATTR_KPARAM_INFO
	.align		4
.L_2690:
        /*0028*/ 	.byte	0x04, 0x17
        /*002a*/ 	.short	(.L_2692 - .L_2691)
.L_2691:
        /*002c*/ 	.word	0x00000000
        /*0030*/ 	.short	0x0001
        /*0032*/ 	.short	0x0008
        /*0034*/ 	.byte	0x00, 0xf0, 0x61, 0x00


	//----- nvinfo : EIATTR_KPARAM_INFO
	.align		4
.L_2692:
        /*0038*/ 	.byte	0x04, 0x17
        /*003a*/ 	.short	(.L_2694 - .L_2693)
.L_2693:
        /*003c*/ 	.word	0x00000000
        /*0040*/ 	.short	0x0000
        /*0042*/ 	.short	0x0000
        /*0044*/ 	.byte	0x00, 0xf0, 0x21, 0x00


	//----- nvinfo : EIATTR_SPARSE_MMA_MASK
	.align		4
.L_2694:
        /*0048*/ 	.byte	0x03, 0x50
        /*004a*/ 	.short	0x0000


	//----- nvinfo : EIATTR_MAXREG_COUNT
	.align		4
        /*004c*/ 	.byte	0x03, 0x1b
        /*004e*/ 	.short	0x0040


	//----- nvinfo : EIATTR_NUM_BARRIERS
	.align		4
        /*0050*/ 	.byte	0x02, 0x4c
        /*0052*/ 	.byte	0x01
	.zero		1


	//----- nvinfo : EIATTR_MERCURY_ISA_VERSION
	.align		4
        /*0054*/ 	.byte	0x03, 0x5f
        /*0056*/ 	.short	0x0101


	//----- nvinfo : EIATTR_VRC_CTA_INIT_COUNT
	.align		4
        /*0058*/ 	.byte	0x02, 0x4a
	.zero		1
	.zero		1


	//----- nvinfo : EIATTR_EXIT_INSTR_OFFSETS
	.align		4
        /*005c*/ 	.byte	0x04, 0x1c
        /*005e*/ 	.short	(.L_2696 - .L_2695)


	//   ....[0]....
.L_2695:
        /*0060*/ 	.word	0x000007b0


	//   ....[1]....
        /*0064*/ 	.word	0x00005ec0


	//----- nvinfo : EIATTR_MAX_THREADS
	.align		4
.L_2696:
        /*0068*/ 	.byte	0x04, 0x05
        /*006a*/ 	.short	(.L_2698 - .L_2697)
.L_2697:
        /*006c*/ 	.word	0x00000100
        /*0070*/ 	.word	0x00000001
        /*0074*/ 	.word	0x00000001


	//----- nvinfo : EIATTR_CRS_STACK_SIZE
	.align		4
.L_2698:
        /*0078*/ 	.byte	0x04, 0x1e
        /*007a*/ 	.short	(.L_2700 - .L_2699)
.L_2699:
        /*007c*/ 	.word	0x00000000


	//----- nvinfo : EIATTR_CBANK_PARAM_SIZE
	.align		4
.L_2700:
        /*0080*/ 	.byte	0x03, 0x19
        /*0082*/ 	.short	0x01d8


	//----- nvinfo : EIATTR_PARAM_CBANK
	.align		4
        /*0084*/ 	.byte	0x04, 0x0a
        /*0086*/ 	.short	(.L_2702 - .L_2701)
	.align		4
.L_2701:
        /*0088*/ 	.word	index@(.nv.constant0._ZN2at6native60_GLOBAL__N__fdc43544_27_DistributionRandomKernel_cu_f88cee4443distribution_elementwise_grid_stride_kernelIjLi4EZZZNS0_9templates4cuda21random_from_to_kernelIPNS_17CUDAGeneratorImplEEEvRNS_18TensorIteratorBaseEmlT_ENKUlvE_clEvENKUlvE4_clEvEUlP24curandStatePhilox4_32_10E0_ZNS1_27distribution_nullary_kernelIdj5uint4S7_SF_ZZZS5_IS7_EvS9_mlSA_ENKSB_clEvENKSC_clEvEUljE_EEvS9_T2_RKT3_T4_EUlijE0_EEvlNS_15PhiloxCudaStateET1_SJ_)
        /*008c*/ 	.short	0x0380
        /*008e*/ 	.short	0x01d8


	//----- nvinfo : EIATTR_SW_WAR
	.align		4
.L_2702:
        /*0090*/ 	.byte	0x04, 0x36
        /*0092*/ 	.short	(.L_2704 - .L_2703)
.L_2703:
        /*0094*/ 	.word	0x00000008
.L_2704:


//--------------------- .nv.info._ZN2at6native60_GLOBAL__N__fdc43544_27_DistributionRandomKernel_cu_f88cee4443distribution_elementwise_grid_stride_kernelIjLi4EZZZNS0_9templates4cuda21random_from_to_kernelIPNS_17CUDAGeneratorImplEEEvRNS_18TensorIteratorBaseEmlT_ENKUlvE_clEvENKUlvE4_clEvEUlP24curandStatePhilox4_32_10E0_ZNS1_27distribution_nullary_kernelIdj5uint4S7_SF_ZZZS5_IS7_EvS9_mlSA_ENKSB_clEvENKSC_clEvEUljE_EEvS9_T2_RKT3_T4_EUlijE_EEvlNS_15PhiloxCudaStateET1_SJ_ --------------------------
	.section	.nv.info._ZN2at6native60_GLOBAL__N__fdc43544_27_DistributionRandomKernel_cu_f88cee4443distribution_elementwise_grid_stride_kernelIjLi4EZZZNS0_9templates4cuda21random_from_to_kernelIPNS_17CUDAGeneratorImplEEEvRNS_18TensorIteratorBaseEmlT_ENKUlvE_clEvENKUlvE4_clEvEUlP24curandStatePhilox4_32_10E0_ZNS1_27distribution_nullary_kernelIdj5uint4S7_SF_ZZZS5_IS7_EvS9_mlSA_ENKSB_clEvENKSC_clEvEUljE_EEvS9_T2_RKT3_T4_EUlijE_EEvlNS_15PhiloxCudaStateET1_SJ_,"",@"SHT_CUDA_INFO"
	.sectionflags	@""
	.align	4


	//----- nvinfo : EIATTR_CUDA_API_VERSION
	.align		4
        /*0000*/ 	.byte	0x04, 0x37
        /*0002*/ 	.short	(.L_2706 - .L_2705)
.L_2705:
        /*0004*/ 	.word	0x00000082


	//----- nvinfo : EIATTR_KPARAM_INFO
	.align		4
.L_2706:
        /*0008*/ 	.byte	0x04, 0x17
        /*000a*/ 	.short	(.L_2708 - .L_2707)
.L_2707:
        /*000c*/ 	.word	0x00000000
        /*0010*/ 	.short	0x0003
        /*0012*/ 	.short	0x0028
        /*0014*/ 	.byte	0x00, 0xf0, 0x81, 0x00


	//----- nvinfo : EIATTR_KPARAM_INFO
	.align		4
.L_2708:
        /*0018*/ 	.byte	0x04, 0x17
        /*001a*/ 	.short	(.L_2710 - .L_2709)
.L_2709:
        /*001c*/ 	.word	0x00000000
        /*0020*/ 	.short	0x0002
        /*0022*/ 	.short	0x0020
        /*0024*/ 	.byte	0x00, 0xf0, 0x05, 0x00


	//----- nvinfo : EIATTR_KPARAM_INFO
	.align		4
.L_2710:
        /*0028*/ 	.byte	0x04, 0x17
        /*002a*/ 	.short	(.L_2712 - .L_2711)
.L_2711:
        /*002c*/ 	.word	0x00000000
        /*0030*/ 	.short	0x0001
        /*0032*/ 	.short	0x0008
        /*0034*/ 	.byte	0x00, 0xf0, 0x61, 0x00


	//----- nvinfo : EIATTR_KPARAM_INFO
	.align		4
.L_2712:
        /*0038*/ 	.byte	0x04, 0x17
        /*003a*/ 	.short	(.L_2714 - .L_2713)
.L_2713:
        /*003c*/ 	.word	0x00000000
        /*0040*/ 	.short	0x0000
        /*0042*/ 	.short	0x0000
        /*0044*/ 	.byte	0x00, 0xf0, 0x21, 0x00


	//----- nvinfo : EIATTR_SPARSE_MMA_MASK
	.align		4
.L_2714:
        /*0048*/ 	.byte	0x03, 0x50
        /*004a*/ 	.short	0x0000


	//----- nvinfo : EIATTR_MAXREG_COUNT
	.align		4
        /*004c*/ 	.byte	0x03, 0x1b
        /*004e*/ 	.short	0x0040


	//----- nvinfo : EIATTR_NUM_BARRIERS
	.align		4
        /*0050*/ 	.byte	0x02, 0x4c
        /*0052*/ 	.byte	0x01
	.zero		1


	//----- nvinfo : EIATTR_MERCURY_ISA_VERSION
	.align		4
        /*0054*/ 	.byte	0x03, 0x5f
        /*0056*/ 	.short	0x0101


	//----- nvinfo : EIATTR_VRC_CTA_INIT_COUNT
	.align		4
        /*0058*/ 	.byte	0x02, 0x4a
	.zero		1
	.zero		1


	//----- nvinfo : EIATTR_EXIT_INSTR_OFFSETS
	.align		4
        /*005c*/ 	.byte	0x04, 0x1c
        /*005e*/ 	.short	(.L_2716 - .L_2715)


	//   ....[0]....
.L_2715:
        /*0060*/ 	.word	0x000007d0


	//   ....[1]....
        /*0064*/ 	.word	0x000017a0


	//----- nvinfo : EIATTR_MAX_THREADS
	.align		4
.L_2716:
        /*0068*/ 	.byte	0x04, 0x05
        /*006a*/ 	.short	(.L_2718 - .L_2717)
.L_2717:
        /*006c*/ 	.word	0x00000100
        /*0070*/ 	.word	0x00000001
        /*0074*/ 	.word	0x00000001


	//----- nvinfo : EIATTR_CRS_STACK_SIZE
	.align		4
.L_2718:
        /*0078*/ 	.byte	0x04, 0x1e
        /*007a*/ 	.short	(.L_2720 - .L_2719)
.L_2719:
        /*007c*/ 	.word	0x00000000


	//----- nvinfo : EIATTR_CBANK_PARAM_SIZE
	.align		4
.L_2720:
        /*0080*/ 	.byte	0x03, 0x19
        /*0082*/ 	.short	0x0048


	//----- nvinfo : EIATTR_PARAM_CBANK
	.align		4
        /*0084*/ 	.byte	0x04, 0x0a
        /*0086*/ 	.short	(.L_2722 - .L_2721)
	.align		4
.L_2721:
        /*0088*/ 	.word	index@(.nv.constant0._ZN2at6native60_GLOBAL__N__fdc43544_27_DistributionRandomKernel_cu_f88cee4443distribution_elementwise_grid_stride_kernelIjLi4EZZZNS0_9templates4cuda21random_from_to_kernelIPNS_17CUDAGeneratorImplEEEvRNS_18TensorIteratorBaseEmlT_ENKUlvE_clEvENKUlvE4_clEvEUlP24curandStatePhilox4_32_10E0_ZNS1_27distribution_nullary_kernelIdj5uint4S7_SF_ZZZS5_IS7_EvS9_mlSA_ENKSB_clEvENKSC_clEvEUljE_EEvS9_T2_RKT3_T4_EUlijE_EEvlNS_15PhiloxCudaStateET1_SJ_)
        /*008c*/ 	.short	0x0380
        /*008e*/ 	.short	0x0048


	//----- nvinfo : EIATTR_SW_WAR
	.align		4
.L_2722:
        /*0090*/ 	.byte	0x04, 0x36
        /*0092*/ 	.short	(.L_2724 - .L_2723)
.L_2723:
        /*0094*/ 	.word	0x00000008
.L_2724:


//--------------------- .nv.info._ZN2at6native60_GLOBAL__N__fdc43544_27_DistributionRandomKernel_cu_f88cee4443distribution_elementwise_grid_stride_kernelImLi2EZZZNS0_9templates4cuda21random_from_to_kernelIPNS_17CUDAGeneratorImplEEEvRNS_18TensorIteratorBaseEmlT_ENKUlvE_clEvENKUlvE4_clEvEUlP24curandStatePhilox4_32_10E_ZNS1_27distribution_nullary_kernelIdm10ulonglong2S7_SF_ZZZS5_IS7_EvS9_mlSA_ENKSB_clEvENKSC_clEvEUlmE_EEvS9_T2_RKT3_T4_EUlimE0_EEvlNS_15PhiloxCudaStateET1_SJ_ --------------------------
	.section	.nv.info._ZN2at6native60_GLOBAL__N__fdc43544_27_DistributionRandomKernel_cu_f88cee4443distribution_elementwise_grid_stride_kernelImLi2EZZZNS0_9templates4cuda21random_from_to_kernelIPNS_17CUDAGeneratorImplEEEvRNS_18TensorIteratorBaseEmlT_ENKUlvE_clEvENKUlvE4_clEvEUlP24curandStatePhilox4_32_10E_ZNS1_27distribution_nullary_kernelIdm10ulonglong2S7_SF_ZZZS5_IS7_EvS9_mlSA_ENKSB_clEvENKSC_clEvEUlmE_EEvS9_T2_RKT3_T4_EUlimE0_EEvlNS_15PhiloxCudaStateET1_SJ_,"",@"SHT_CUDA_INFO"
	.sectionflags	@""
	.align	4


	//----- nvinfo : EIATTR_CUDA_API_VERSION
	.align		4
        /*0000*/ 	.byte	0x04, 0x37
        /*0002*/ 	.short	(.L_2726 - .L_2725)
.L_2725:
        /*0004*/ 	.word	0x00000082


	//----- nvinfo : EIATTR_KPARAM_INFO
	.align		4
.L_2726:
        /*0008*/ 	.byte	0x04, 0x17
        /*000a*/ 	.short	(.L_2728 - .L_2727)
.L_2727:
        /*000c*/ 	.word	0x00000000
        /*0010*/ 	.short	0x0003
        /*0012*/ 	.short	0x0028
        /*0014*/ 	.byte	0x00, 0xf0, 0xc1, 0x06


	//----- nvinfo : EIATTR_KPARAM_INFO
	.align		4
.L_2728:
        /*0018*/ 	.byte	0x04, 0x17
        /*001a*/ 	.short	(.L_2730 - .L_2729)
.L_2729:
        /*001c*/ 	.word	0x00000000
        /*0020*/ 	.short	0x0002
        /*0022*/ 	.short	0x0020
        /*0024*/ 	.byte	0x00, 0xf0, 0x05, 0x00


	//----- nvinfo : EIATTR_KPARAM_INFO
	.align		4
.L_2730:
        /*0028*/ 	.byte	0x04, 0x17
        /*002a*/ 	.short	(.L_2732 - .L_2731)
.L_2731:
        /*002c*/ 	.word	0x00000000
        /*0030*/ 	.short	0x0001
        /*0032*/ 	.short	0x0008
        /*0034*/ 	.byte	0x00, 0xf0, 0x61, 0x00


	//----- nvinfo : EIATTR_KPARAM_INFO
	.align		4
.L_2732:
        /*0038*/ 	.byte	0x04, 0x17
        /*003a*/ 	.short	(.L_2734 - .L_2733)
.L_2733:
        /*003c*/ 	.word	0x00000000
        /*0040*/ 	.short	0x0000
        /*0042*/ 	.short	0x0000
        /*0044*/ 	.byte	0x00, 0xf0, 0x21, 0x00


	//----- nvinfo : EIATTR_SPARSE_MMA_MASK
	.align		4
.L_2734:
        /*0048*/ 	.byte	0x03, 0x50
        /*004a*/ 	.short	0x0000


	//----- nvinfo : EIATTR_MAXREG_COUNT
	.align		4
        /*004c*/ 	.byte	0x03, 0x1b
        /*004e*/ 	.short	0x0040


	//----- nvinfo : EIATTR_NUM_BARRIERS
	.align		4
        /*0050*/ 	.byte	0x02, 0x4c
        /*0052*/ 	.byte	0x01
	.zero		1


	//----- nvinfo : EIATTR_MERCURY_ISA_VERSION
	.align		4
        /*0054*/ 	.byte	0x03, 0x5f
        /*0056*/ 	.short	0x0101


	//----- nvinfo : EIATTR_VRC_CTA_INIT_COUNT
	.align		4
        /*0058*/ 	.byte	0x02, 0x4a
	.zero		1
	.zero		1


	//----- nvinfo : EIATTR_EXIT_INSTR_OFFSETS
	.align		4
        /*005c*/ 	.byte	0x04, 0x1c
        /*005e*/ 	.short	(.L_2736 - .L_2735)


	//   ....[0]....
.L_2735:
        /*0060*/ 	.word	0x000007c0


	//   ....[1]....
        /*0064*/ 	.word	0x000038b0


	//----- nvinfo : EIATTR_MAX_THREADS
	.align		4
.L_2736:
        /*0068*/ 	.byte	0x04, 0x05
        /*006a*/ 	.short	(.L_2738 - .L_2737)
.L_2737:
        /*006c*/ 	.word	0x00000100
        /*0070*/ 	.word	0x00000001
        /*0074*/ 	.word	0x00000001


	//----- nvinfo : EIATTR_CRS_STACK_SIZE
	.align		4
.L_2738:
        /*0078*/ 	.byte	0x04, 0x1e
        /*007a*/ 	.short	(.L_2740 - .L_2739)
.L_2739:
        /*007c*/ 	.word	0x00000000


	//----- nvinfo : EIATTR_CBANK_PARAM_SIZE
	.align		4
.L_2740:
        /*0080*/ 	.byte	0x03, 0x19
        /*0082*/ 	.short	0x01d8


	//----- nvinfo : EIATTR_PARAM_CBANK
	.align		4
        /*0084*/ 	.byte	0x04, 0x0a
        /*0086*/ 	.short	(.L_2742 - .L_2741)
	.align		4
.L_2741:
        /*0088*/ 	.word	index@(.nv.constant0._ZN2at6native60_GLOBAL__N__fdc43544_27_DistributionRandomKernel_cu_f88cee4443distribution_elementwise_grid_stride_kernelImLi2EZZZNS0_9templates4cuda21random_from_to_kernelIPNS_17CUDAGeneratorImplEEEvRNS_18TensorIteratorBaseEmlT_ENKUlvE_clEvENKUlvE4_clEvEUlP24curandStatePhilox4_32_10E_ZNS1_27distribution_nullary_kernelIdm10ulonglong2S7_SF_ZZZS5_IS7_EvS9_mlSA_ENKSB_clEvENKSC_clEvEUlmE_EEvS9_T2_RKT3_T4_EUlimE0_EEvlNS_15PhiloxCudaStateET1_SJ_)
        /*008c*/ 	.short	0x0380
        /*008e*/ 	.short	0x01d8


	//----- nvinfo : EIATTR_SW_WAR
	.align		4
.L_2742:
        /*0090*/ 	.byte	0x04, 0x36
        /*0092*/ 	.short	(.L_2744 - .L_2743)
.L_2743:
        /*0094*/ 	.word	0x00000008
.L_2744:


//--------------------- .nv.info._ZN2at6native60_GLOBAL__N__fdc43544_27_DistributionRandomKernel_cu_f88cee4443distribution_elementwise_grid_stride_kernelImLi2EZZZNS0_9templates4cuda21random_from_to_kernelIPNS_17CUDAGeneratorImplEEEvRNS_18TensorIteratorBaseEmlT_ENKUlvE_clEvENKUlvE4_clEvEUlP24curandStatePhilox4_32_10E_ZNS1_27distribution_nullary_kernelIdm10ulonglong2S7_SF_ZZZS5_IS7_EvS9_mlSA_ENKSB_clEvENKSC_clEvEUlmE_EEvS9_T2_RKT3_T4_EUlimE_EEvlNS_15PhiloxCudaStateET1_SJ_ --------------------------
	.section	.nv.info._ZN2at6native60_GLOBAL__N__fdc43544_27_DistributionRandomKernel_cu_f88cee4443distribution_elementwise_grid_stride_kernelImLi2EZZZNS0_9templates4cuda21random_from_to_kernelIPNS_17CUDAGeneratorImplEEEvRNS_18TensorIteratorBaseEmlT_ENKUlvE_clEvENKUlvE4_clEvEUlP24curandStatePhilox4_32_10E_ZNS1_27distribution_nullary_kernelIdm10ulonglong2S7_SF_ZZZS5_IS7_EvS9_mlSA_ENKSB_clEvENKSC_clEvEUlmE_EEvS9_T2_RKT3_T4_EUlimE_EEvlNS_15PhiloxCudaStateET1_SJ_,"",@"SHT_CUDA_INFO"
	.sectionflags	@""
	.align	4


	//----- nvinfo : EIATTR_CUDA_API_VERSION
	.align		4
        /*0000*/ 	.byte	0x04, 0x37
        /*0002*/ 	.short	(.L_2746 - .L_2745)
.L_2745:
        /*0004*/ 	.word	0x00000082


	//----- nvinfo : EIATTR_KPARAM_INFO
	.align		4
.L_2746:
        /*0008*/ 	.byte	0x04, 0x17
        /*000a*/ 	.short	(.L_2748 - .L_2747)
.L_2747:
        /*000c*/ 	.word	0x00000000
        /*0010*/ 	.short	0x0003
        /*0012*/ 	.short	0x0028
        /*0014*/ 	.byte	0x00, 0xf0, 0x81, 0x00


	//----- nvinfo : EIATTR_KPARAM_INFO
	.align		4
.L_2748:
        /*0018*/ 	.byte	0x04, 0x17
        /*001a*/ 	.short	(.L_2750 - .L_2749)
.L_2749:
        /*001c*/ 	.word	0x00000000
        /*0020*/ 	.short	0x0002
        /*0022*/ 	.short	0x0020
        /*0024*/ 	.byte	0x00, 0xf0, 0x05, 0x00


	//----- nvinfo : EIATTR_KPARAM_INFO
	.align		4
.L_2750:
        /*0028*/ 	.byte	0x04, 0x17
        /*002a*/ 	.short	(.L_2752 - .L_2751)
.L_2751:
        /*002c*/ 	.word	0x00000000
        /*0030*/ 	.short	0x0001
        /*0032*/ 	.short	0x0008
        /*0034*/ 	.byte	0x00, 0xf0, 0x61, 0x00


	//----- nvinfo : EIATTR_KPARAM_INFO
	.align		4
.L_2752:
        /*0038*/ 	.byte	0x04, 0x17
        /*003a*/ 	.short	(.L_2754 - .L_2753)
.L_2753:
        /*003c*/ 	.word	0x00000000
        /*0040*/ 	.short	0x0000
        /*0042*/ 	.short	0x0000
        /*0044*/ 	.byte	0x00, 0xf0, 0x21, 0x00


	//----- nvinfo : EIATTR_SPARSE_MMA_MASK
	.align		4
.L_2754:
        /*0048*/ 	.byte	0x03, 0x50
        /*004a*/ 	.short	0x0000


	//----- nvinfo : EIATTR_MAXREG_COUNT
	.align		4
        /*004c*/ 	.byte	0x03, 0x1b
        /*004e*/ 	.short	0x0040


	//----- nvinfo : EIATTR_NUM_BARRIERS
	.align		4
        /*0050*/ 	.byte	0x02, 0x4c
        /*0052*/ 	.byte	0x01
	.zero		1


	//----- nvinfo : EIATTR_MERCURY_ISA_VERSION
	.align		4
        /*0054*/ 	.byte	0x03, 0x5f
        /*0056*/ 	.short	0x0101


	//----- nvinfo : EIATTR_VRC_CTA_INIT_COUNT
	.align		4
        /*0058*/ 	.byte	0x02, 0x4a
	.zero		1
	.zero		1


	//----- nvinfo : EIATTR_EXIT_INSTR_OFFSETS
	.align		4
        /*005c*/ 	.byte	0x04, 0x1c
        /*005e*/ 	.short	(.L_2756 - .L_2755)


	//   ....[0]....
.L_2755:
        /*0060*/ 	.word	0x000007c0


	//   ....[1]....
        /*0064*/ 	.word	0x00001300


	//----- nvinfo : EIATTR_MAX_THREADS
	.align		4
.L_2756:
        /*0068*/ 	.byte	0x04, 0x05
        /*006a*/ 	.short	(.L_2758 - .L_2757)
.L_2757:
        /*006c*/ 	.word	0x00000100
        /*0070*/ 	.word	0x00000001
        /*0074*/ 	.word	0x00000001


	//----- nvinfo : EIATTR_CRS_STACK_SIZE
	.align		4
.L_2758:
        /*0078*/ 	.byte	0x04, 0x1e
        /*007a*/ 	.short	(.L_2760 - .L_2759)
.L_2759:
        /*007c*/ 	.word	0x00000000


	//----- nvinfo : EIATTR_CBANK_PARAM_SIZE
	.align		4
.L_2760:
        /*0080*/ 	.byte	0x03, 0x19
        /*0082*/ 	.short	0x0048


	//----- nvinfo : EIATTR_PARAM_CBANK
	.align		4
        /*0084*/ 	.byte	0x04, 0x0a
        /*0086*/ 	.short	(.L_2762 - .L_2761)
	.align		4
.L_2761:
        /*0088*/ 	.word	index@(.nv.constant0._ZN2at6native60_GLOBAL__N__fdc43544_27_DistributionRandomKernel_cu_f88cee4443distribution_elementwise_grid_stride_kernelImLi2EZZZNS0_9templates4cuda21random_from_to_kernelIPNS_17CUDAGeneratorImplEEEvRNS_18TensorIteratorBaseEmlT_ENKUlvE_clEvENKUlvE4_clEvEUlP24curandStatePhilox4_32_10E_ZNS1_27distribution_nullary_kernelIdm10ulonglong2S7_SF_ZZZS5_IS7_EvS9_mlSA_ENKSB_clEvENKSC_clEvEUlmE_EEvS9_T2_RKT3_T4_EUlimE_EEvlNS_15PhiloxCudaStateET1_SJ_)
        /*008c*/ 	.short	0x0380
        /*008e*/ 	.short	0x0048


	//----- nvinfo : EIATTR_SW_WAR
	.align		4
.L_2762:
        /*0090*/ 	.byte	0x04, 0x36
        /*0092*/ 	.short	(.L_2764 - .L_2763)
.L_2763:
        /*0094*/ 	.word	0x00000008
.L_2764:


//--------------------- .nv.info._ZN2at6native60_GLOBAL__N__fdc43544_27_DistributionRandomKernel_cu_f88cee4443distribution_elementwise_grid_stride_kernelIjLi4EZZZNS0_9templates4cuda21random_from_to_kernelIPNS_17CUDAGeneratorImplEEEvRNS_18TensorIteratorBaseEmlT_ENKUlvE_clEvENKUlvE3_clEvEUlP24curandStatePhilox4_32_10E0_ZNS1_27distribution_nullary_kernelIsj5uint4S7_SF_ZZZS5_IS7_EvS9_mlSA_ENKSB_clEvENKSC_clEvEUljE_EEvS9_T2_RKT3_T4_EUlijE0_EEvlNS_15PhiloxCudaStateET1_SJ_ --------------------------
	.section	.nv.info._ZN2at6native60_GLOBAL__N__fdc43544_27_DistributionRandomKernel_cu_f88cee4443distribution_elementwise_grid_stride_kernelIjLi4EZZZNS0_9templates4cuda21random_from_to_kernelIPNS_17CUDAGeneratorImplEEEvRNS_18TensorIteratorBaseEmlT_ENKUlvE_clEvENKUlvE3_clEvEUlP24curandStatePhilox4_32_10E0_ZNS1_27distribution_nullary_kernelIsj5uint4S7_SF_ZZZS5_IS7_EvS9_mlSA_ENKSB_clEvENKSC_clEvEUljE_EEvS9_T2_RKT3_T4_EUlijE0_EEvlNS_15PhiloxCudaStateET1_SJ_,"",@"SHT_CUDA_INFO"
	.sectionflags	@""
	.align	4


	//----- nvinfo : EIATTR_CUDA_API_VERSION
	.align		4
        /*0000*/ 	.byte	0x04, 0x37
        /*0002*/ 	.short	(.L_2766 - .L_2765)
.L_2765:
        /*0004*/ 	.word	0x00000082


	//----- nvinfo : EIATTR_KPARAM_INFO
	.align		4
.L_2766:
        /*0008*/ 	.byte	0x04, 0x17
        /*000a*/ 	.short	(.L_2768 - .L_2767)
.L_2767:
        /*000c*/ 	.word	0x00000000
        /*0010*/ 	.short	0x0003
        /*0012*/ 	.short	0x0028
        /*0014*/ 	.byte	0x00, 0xf0, 0xc1, 0x06


	//----- nvinfo : EIATTR_KPARAM_INFO
	.align		4
.L_2768:
        /*0018*/ 	.byte	0x04, 0x17
        /*001a*/ 	.short	(.L_2770 - .L_2769)
.L_2769:
        /*001c*/ 	.word	0x00000000
        /*0020*/ 	.short	0x0002
        /*0022*/ 	.short	0x0020
        /*0024*/ 	.byte	0x00, 0xf0, 0x05, 0x00


	//----- nvinfo : EIATTR_KPARAM_INFO
	.align		4
.L_2770:
        /*0028*/ 	.byte	0x04, 0x17
        /*002a*/ 	.short	(.L_2772 - .L_2771)
.L_2771:
        /*002c*/ 	.word	0x00000000
        /*0030*/ 	.short	0x0001
        /*0032*/ 	.short	0x0008
        /*0034*/ 	.byte	0x00, 0xf0, 0x61, 0x00


	//----- nvinfo : EIATTR_KPARAM_INFO
	.align		4
.L_2772:
        /*0038*/ 	.byte	0x04, 0x17
        /*003a*/ 	.short	(.L_2774 - .L_2773)
.L_2773:
        /*003c*/ 	.word	0x00000000
        /*0040*/ 	.short	0x0000
        /*0042*/ 	.short	0x0000
        /*0044*/ 	.byte	0x00, 0xf0, 0x21, 0x00


	//----- nvinfo : EIATTR_SPARSE_MMA_MASK
	.align		4
.L_2774:
        /*0048*/ 	.byte	0x03, 0x50
        /*004a*/ 	.short	0x0000


	//----- nvinfo : EIATTR_MAXREG_COUNT
	.align		4
        /*004c*/ 	.byte	0x03, 0x1b
        /*004e*/ 	.short	0x0040


	//----- nvinfo : EIATTR_NUM_BARRIERS
	.align		4
        /*0050*/ 	.byte	0x02, 0x4c
        /*0052*/ 	.byte	0x01
	.zero		1


	//----- nvinfo : EIATTR_MERCURY_ISA_VERSION
	.align		4
        /*0054*/ 	.byte	0x03, 0x5f
        /*0056*/ 	.short	0x0101


	//----- nvinfo : EIATTR_VRC_CTA_INIT_COUNT
	.align		4
        /*0058*/ 	.byte	0x02, 0x4a
	.zero		1
	.zero		1


	//----- nvinfo : EIATTR_EXIT_INSTR_OFFSETS
	.align		4
        /*005c*/ 	.byte	0x04, 0x1c
        /*005e*/ 	.short	(.L_2776 - .L_2775)


	//   ....[0]....
.L_2775:
        /*0060*/ 	.word	0x000007b0


	//   ....[1]....
        /*0064*/ 	.word	0x00005cc0


	//----- nvinfo : EIATTR_MAX_THREADS
	.align		4
.L_2776:
        /*0068*/ 	.byte	0x04, 0x05
        /*006a*/ 	.short	(.L_2778 - .L_2777)
.L_2777:
        /*006c*/ 	.word	0x00000100
        /*0070*/ 	.word	0x00000001
        /*0074*/ 	.word	0x00000001


	//----- nvinfo : EIATTR_CRS_STACK_SIZE
	.align		4
.L_2778:
        /*0078*/ 	.byte	0x04, 0x1e
        /*007a*/ 	.short	(.L_2780 - .L_2779)
.L_2779:
        /*007c*/ 	.word	0x00000000


	//----- nvinfo : EIATTR_CBANK_PARAM_SIZE
	.align		4
.L_2780:
        /*0080*/ 	.byte	0x03, 0x19
        /*0082*/ 	.short	0x01d8


	//----- nvinfo : EIATTR_PARAM_CBANK
	.align		4
        /*0084*/ 	.byte	0x04, 0x0a
        /*0086*/ 	.short	(.L_2782 - .L_2781)
	.align		4
.L_2781:
        /*0088*/ 	.word	index@(.nv.constant0._ZN2at6native60_GLOBAL__N__fdc43544_27_DistributionRandomKernel_cu_f88cee4443distribution_elementwise_grid_stride_kernelIjLi4EZZZNS0_9templates4cuda21random_from_to_kernelIPNS_17CUDAGeneratorImplEEEvRNS_18TensorIteratorBaseEmlT_ENKUlvE_clEvENKUlvE3_clEvEUlP24curandStatePhilox4_32_10E0_ZNS1_27distribution_nullary_kernelIsj5uint4S7_SF_ZZZS5_IS7_EvS9_mlSA_ENKSB_clEvENKSC_clEvEUljE_EEvS9_T2_RKT3_T4_EUlijE0_EEvlNS_15PhiloxCudaStateET1_SJ_)
        /*008c*/ 	.short	0x0380
        /*008e*/ 	.short	0x01d8


	//----- nvinfo : EIATTR_SW_WAR
	.align		4
.L_2782:
        /*0090*/ 	.byte	0x04, 0x36
        /*0092*/ 	.short	(.L_2784 - .L_2783)
.L_2783:
        /*0094*/ 	.word	0x00000008
.L_2784:


//--------------------- .nv.info._ZN2at6native60_GLOBAL__N__fdc43544_27_DistributionRandomKernel_cu_f88cee4443distribution_elementwise_grid_stride_kernelIjLi4EZZZNS0_9templates4cuda21random_from_to_kernelIPNS_17CUDAGeneratorImplEEEvRNS_18TensorIteratorBaseEmlT_ENKUlvE_clEvENKUlvE3_clEvEUlP24curandStatePhilox4_32_10E0_ZNS1_27distribution_nullary_kernelIsj5uint4S7_SF_ZZZS5_IS7_EvS9_mlSA_ENKSB_clEvENKSC_clEvEUljE_EEvS9_T2_RKT3_T4_EUlijE_EEvlNS_15PhiloxCudaStateET1_SJ_ --------------------------
	.section	.nv.info._ZN2at6native60_GLOBAL__N__fdc43544_27_DistributionRandomKernel_cu_f88cee4443distribution_elementwise_grid_stride_kernelIjLi4EZZZNS0_9templates4cuda21random_from_to_kernelIPNS_17CUDAGeneratorImplEEEvRNS_18TensorIteratorBaseEmlT_ENKUlvE_clEvENKUlvE3_clEvEUlP24curandStatePhilox4_32_10E0_ZNS1_27distribution_nullary_kernelIsj5uint4S7_SF_ZZZS5_IS7_EvS9_mlSA_ENKSB_clEvENKSC_clEvEUljE_EEvS9_T2_RKT3_T4_EUlijE_EEvlNS_15PhiloxCudaStateET1_SJ_,"",@"SHT_CUDA_INFO"
	.sectionflags	@""
	.align	4


	//----- nvinfo : EIATTR_CUDA_API_VERSION
	.align		4
        /*0000*/ 	.byte	0x04, 0x37
        /*0002*/ 	.short	(.L_2786 - .L_2785)
.L_2785:
        /*0004*/ 	.word	0x00000082


	//----- nvinfo : EIATTR_KPARAM_INFO
	.align		4
.L_2786:
        /*0008*/ 	.byte	0x04, 0x17
        /*000a*/ 	.short	(.L_2788 - .L_2787)
.L_2787:
        /*000c*/ 	.word	0x00000000
        /*0010*/ 	.short	0x0003
        /*0012*/ 	.short	0x0028
        /*0014*/ 	.byte	0x00, 0xf0, 0x81, 0x00


	//----- nvinfo : EIATTR_KPARAM_INFO
	.align		4
.L_2788:
        /*0018*/ 	.byte	0x04, 0x17
        /*001a*/ 	.short	(.L_2790 - .L_2789)
.L_2789:
        /*001c*/ 	.word	0x00000000
        /*0020*/ 	.short	0x0002
        /*0022*/ 	.short	0x0020
        /*0024*/ 	.byte	0x00, 0xf0, 0x05, 0x00


	//----- nvinfo : EIATTR_KPARAM_INFO
	.align		4
.L_2790:
        /*0028*/ 	.byte	0x04, 0x17
        /*002a*/ 	.short	(.L_2792 - .L_2791)
.L_2791:
        /*002c*/ 	.word	0x00000000
        /*0030*/ 	.short	0x0001
        /*0032*/ 	.short	0x0008
        /*0034*/ 	.byte	0x00, 0xf0, 0x61, 0x00


	//----- nvinfo : EIATTR_KPARAM_INFO
	.align		4
.L_2792:
        /*0038*/ 	.byte	0x04, 0x17
        /*003a*/ 	.short	(.L_2794 - .L_2793)
.L_2793:
        /*003c*/ 	.word	0x00000000
        /*0040*/ 	.short	0x0000
        /*0042*/ 	.short	0x0000
        /*0044*/ 	.byte	0x00, 0xf0, 0x21, 0x00


	//----- nvinfo : EIATTR_SPARSE_MMA_MASK
	.align		4
.L_2794:
        /*0048*/ 	.byte	0x03, 0x50
        /*004a*/ 	.short	0x0000


	//----- nvinfo : EIATTR_MAXREG_COUNT
	.align		4
        /*004c*/ 	.byte	0x03, 0x1b
        /*004e*/ 	.short	0x0040


	//----- nvinfo : EIATTR_NUM_BARRIERS
	.align		4
        /*0050*/ 	.byte	0x02, 0x4c
        /*0052*/ 	.byte	0x01
	.zero		1


	//----- nvinfo : EIATTR_MERCURY_ISA_VERSION
	.align		4
        /*0054*/ 	.byte	0x03, 0x5f
        /*0056*/ 	.short	0x0101


	//----- nvinfo : EIATTR_VRC_CTA_INIT_COUNT
	.align		4
        /*0058*/ 	.byte	0x02, 0x4a
	.zero		1
	.zero		1


	//----- nvinfo : EIATTR_EXIT_INSTR_OFFSETS
	.align		4
        /*005c*/ 	.byte	0x04, 0x1c
        /*005e*/ 	.short	(.L_2796 - .L_2795)


	//   ....[0]....
.L_2795:
        /*0060*/ 	.word	0x000007d0


	//   ....[1]....
        /*0064*/ 	.word	0x00001690


	//----- nvinfo : EIATTR_MAX_THREADS
	.align		4
.L_2796:
        /*0068*/ 	.byte	0x04, 0x05
        /*006a*/ 	.short	(.L_2798 - .L_2797)
.L_2797:
        /*006c*/ 	.word	0x00000100
        /*0070*/ 	.word	0x00000001
        /*0074*/ 	.word	0x00000001


	//----- nvinfo : EIATTR_CRS_STACK_SIZE
	.align		4
.L_2798:
        /*0078*/ 	.byte	0x04, 0x1e
        /*007a*/ 	.short	(.L_2800 - .L_2799)
.L_2799:
        /*007c*/ 	.word	0x00000000


	//----- nvinfo : EIATTR_CBANK_PARAM_SIZE
	.align		4
.L_2800:
        /*0080*/ 	.byte	0x03, 0x19
        /*0082*/ 	.short	0x0048


	//----- nvinfo : EIATTR_PARAM_CBANK
	.align		4
        /*0084*/ 	.byte	0x04, 0x0a
        /*0086*/ 	.short	(.L_2802 - .L_2801)
	.align		4
.L_2801:
        /*0088*/ 	.word	index@(.nv.constant0._ZN2at6native60_GLOBAL__N__fdc43544_27_DistributionRandomKernel_cu_f88cee4443distribution_elementwise_grid_stride_kernelIjLi4EZZZNS0_9templates4cuda21random_from_to_kernelIPNS_17CUDAGeneratorImplEEEvRNS_18TensorIteratorBaseEmlT_ENKUlvE_clEvENKUlvE3_clEvEUlP24curandStatePhilox4_32_10E0_ZNS1_27distribution_nullary_kernelIsj5uint4S7_SF_ZZZS5_IS7_EvS9_mlSA_ENKSB_clEvENKSC_clEvEUljE_EEvS9_T2_RKT3_T4_EUlijE_EEvlNS_15PhiloxCudaStateET1_SJ_)
        /*008c*/ 	.short	0x0380
        /*008e*/ 	.short	0x0048


	//----- nvinfo : EIATTR_SW_WAR
	.align		4
.L_2802:
        /*0090*/ 	.byte	0x04, 0x36
        /*0092*/ 	.short	(.L_2804 - .L_2803)
.L_2803:
        /*0094*/ 	.word	0x00000008
.L_2804:


//--------------------- .nv.info._ZN2at6native60_GLOBAL__N__fdc43544_27_DistributionRandomKernel_cu_f88cee4443distribution_elementwise_grid_stride_kernelImLi2EZZZNS0_9templates4cuda21random_from_to_kernelIPNS_17CUDAGeneratorImplEEEvRNS_18TensorIteratorBaseEmlT_ENKUlvE_clEvENKUlvE3_clEvEUlP24curandStatePhilox4_32_10E_ZNS1_27distribution_nullary_kernelIsm10ulonglong2S7_SF_ZZZS5_IS7_EvS9_mlSA_ENKSB_clEvENKSC_clEvEUlmE_EEvS9_T2_RKT3_T4_EUlimE0_EEvlNS_15PhiloxCudaStateET1_SJ_ --------------------------
	.section	.nv.info._ZN2at6native60_GLOBAL__N__fdc43544_27_DistributionRandomKernel_cu_f88cee4443distribution_elementwise_grid_stride_kernelImLi2EZZZNS0_9templates4cuda21random_from_to_kernelIPNS_17CUDAGeneratorImplEEEvRNS_18TensorIteratorBaseEmlT_ENKUlvE_clEvENKUlvE3_clEvEUlP24curandStatePhilox4_32_10E_ZNS1_27distribution_nullary_kernelIsm10ulonglong2S7_SF_ZZZS5_IS7_EvS9_mlSA_ENKSB_clEvENKSC_clEvEUlmE_EEvS9_T2_RKT3_T4_EUlimE0_EEvlNS_15PhiloxCudaStateET1_SJ_,"",@"SHT_CUDA_INFO"
	.sectionflags	@""
	.align	4


	//----- nvinfo : EIATTR_CUDA_API_VERSION
	.align		4
        /*0000*/ 	.byte	0x04, 0x37
        /*0002*/ 	.short	(.L_2806 - .L_2805)
.L_2805:
        /*0004*/ 	.word	0x00000082


	//----- nvinfo : EIATTR_KPARAM_INFO
	.align		4
.L_2806:
        /*0008*/ 	.byte	0x04, 0x17
        /*000a*/ 	.short	(.L_2808 - .L_2807)
.L_2807:
        /*000c*/ 	.word	0x00000000
        /*0010*/ 	.short	0x0003
        /*0012*/ 	.short	0x0028
        /*0014*/ 	.byte	0x00, 0xf0, 0xc1, 0x06


	//----- nvinfo : EIATTR_KPARAM_INFO
	.align		4
.L_2808:
        /*0018*/ 	.byte	0x04, 0x17
        /*001a*/ 	.short	(.L_2810 - .L_2809)
.L_2809:
        /*001c*/ 	.word	0x00000000
        /*0020*/ 	.short	0x0002
        /*0022*/ 	.short	0x0020
        /*0024*/ 	.byte	0x00, 0xf0, 0x05, 0x00


	//----- nvinfo : EIATTR_KPARAM_INFO
	.align		4
.L_2810:
        /*0028*/ 	.byte	0x04, 0x17
        /*002a*/ 	.short	(.L_2812 - .L_2811)
.L_2811:
        /*002c*/ 	.word	0x00000000
        /*0030*/ 	.short	0x0001
        /*0032*/ 	.short	0x0008
        /*0034*/ 	.byte	0x00, 0xf0, 0x61, 0x00


	//----- nvinfo : EIATTR_KPARAM_INFO
	.align		4
.L_2812:
        /*0038*/ 	.byte	0x04, 0x17
        /*003a*/ 	.short	(.L_2814 - .L_2813)
.L_2813:
        /*003c*/ 	.word	0x00000000
        /*0040*/ 	.short	0x0000
        /*0042*/ 	.short	0x0000
        /*0044*/ 	.byte	0x00, 0xf0, 0x21, 0x00


	//----- nvinfo : EIATTR_SPARSE_MMA_MASK
	.align		4
.L_2814:
        /*0048*/ 	.byte	0x03, 0x50
        /*004a*/ 	.short	0x0000


	//----- nvinfo : EIATTR_MAXREG_COUNT
	.align		4
        /*004c*/ 	.byte	0x03, 0x1b
        /*004e*/ 	.short	0x0040


	//----- nvinfo : EIATTR_NUM_BARRIERS
	.align		4
        /*0050*/ 	.byte	0x02, 0x4c
        /*0052*/ 	.byte	0x01
	.zero		1


	//----- nvinfo : EIATTR_MERCURY_ISA_VERSION
	.align		4
        /*0054*/ 	.byte	0x03, 0x5f
        /*0056*/ 	.short	0x0101


	//----- nvinfo : EIATTR_VRC_CTA_INIT_COUNT
	.align		4
        /*0058*/ 	.byte	0x02, 0x4a
	.zero		1
	.zero		1


	//----- nvinfo : EIATTR_EXIT_INSTR_OFFSETS
	.align		4
        /*005c*/ 	.byte	0x04, 0x1c
        /*005e*/ 	.short	(.L_2816 - .L_2815)


	//   ....[0]....
.L_2815:
        /*0060*/ 	.word	0x000007c0


	//   ....[1]....
        /*0064*/ 	.word	0x00003930


	//----- nvinfo : EIATTR_MAX_THREADS
	.align		4
.L_2816:
        /*0068*/ 	.byte	0x04, 0x05
        /*006a*/ 	.short	(.L_2818 - .L_2817)
.L_2817:
        /*006c*/ 	.word	0x00000100
        /*0070*/ 	.word	0x00000001
        /*0074*/ 	.word	0x00000001


	//----- nvinfo : EIATTR_CRS_STACK_SIZE
	.align		4
.L_2818:
        /*0078*/ 	.byte	0x04, 0x1e
        /*007a*/ 	.short	(.L_2820 - .L_2819)
.L_2819:
        /*007c*/ 	.word	0x00000000


	//----- nvinfo : EIATTR_CBANK_PARAM_SIZE
	.align		4
.L_2820:
        /*0080*/ 	.byte	0x03, 0x19
        /*0082*/ 	.short	0x01d8


	//----- nvinfo : EIATTR_PARAM_CBANK
	.align		4
        /*0084*/ 	.byte	0x04, 0x0a
        /*0086*/ 	.short	(.L_2822 - .L_2821)
	.align		4
.L_2821:
        /*0088*/ 	.word	index@(.nv.constant0._ZN2at6native60_GLOBAL__N__fdc43544_27_DistributionRandomKernel_cu_f88cee4443distribution_elementwise_grid_stride_kernelImLi2EZZZNS0_9templates4cuda21random_from_to_kernelIPNS_17CUDAGeneratorImplEEEvRNS_18TensorIteratorBaseEmlT_ENKUlvE_clEvENKUlvE3_clEvEUlP24curandStatePhilox4_32_10E_ZNS1_27distribution_nullary_kernelIsm10ulonglong2S7_SF_ZZZS5_IS7_EvS9_mlSA_ENKSB_clEvENKSC_clEvEUlmE_EEvS9_T2_RKT3_T4_EUlimE0_EEvlNS_15PhiloxCudaStateET1_SJ_)
        /*008c*/ 	.short	0x0380
        /*008e*/ 	.short	0x01d8


	//----- nvinfo : EIATTR_SW_WAR
	.align		4
.L_2822:
        /*0090*/ 	.byte	0x04, 0x36
        /*0092*/ 	.short	(.L_2824 - .L_2823)
.L_2823:
        /*0094*/ 	.word	0x00000008
.L_2824:


//--------------------- .nv.info._ZN2at6native60_GLOBAL__N__fdc43544_27_DistributionRandomKernel_cu_f88cee4443distribution_elementwise_grid_stride_kernelImLi2EZZZNS0_9templates4cuda21random_from_to_kernelIPNS_17CUDAGeneratorImplEEEvRNS_18TensorIteratorBaseEmlT_ENKUlvE_clEvENKUlvE3_clEvEUlP24curandStatePhilox4_32_10E_ZNS1_27distribution_nullary_kernelIsm10ulonglong2S7_SF_ZZZS5_IS7_EvS9_mlSA_ENKSB_clEvENKSC_clEvEUlmE_EEvS9_T2_RKT3_T4_EUlimE_EEvlNS_15PhiloxCudaStateET1_SJ_ --------------------------
	.section	.nv.info._ZN2at6native60_GLOBAL__N__fdc43544_27_DistributionRandomKernel_cu_f88cee4443distribution_elementwise_grid_stride_kernelImLi2EZZZNS0_9templates4cuda21random_from_to_kernelIPNS_17CUDAGeneratorImplEEEvRNS_18TensorIteratorBaseEmlT_ENKUlvE_clEvENKUlvE3_clEvEUlP24curandStatePhilox4_32_10E_ZNS1_27distribution_nullary_kernelIsm10ulonglong2S7_SF_ZZZS5_IS7_EvS9_mlSA_ENKSB_clEvENKSC_clEvEUlmE_EEvS9_T2_RKT3_T4_EUlimE_EEvlNS_15PhiloxCudaStateET1_SJ_,"",@"SHT_CUDA_INFO"
	.sectionflags	@""
	.align	4


	//----- nvinfo : EIATTR_CUDA_API_VERSION
	.align		4
        /*0000*/ 	.byte	0x04, 0x37
        /*0002*/ 	.short	(.L_2826 - .L_2825)
.L_2825:
        /*0004*/ 	.word	0x00000082


	//----- nvinfo : EIATTR_KPARAM_INFO
	.align		4
.L_2826:
        /*0008*/ 	.byte	0x04, 0x17
        /*000a*/ 	.short	(.L_2828 - .L_2827)
.L_2827:
        /*000c*/ 	.word	0x00000000
        /*0010*/ 	.short	0x0003
        /*0012*/ 	.short	0x0028
        /*0014*/ 	.byte	0x00, 0xf0, 0x81, 0x00


	//----- nvinfo : EIATTR_KPARAM_INFO
	.align		4
.L_2828:
        /*0018*/ 	.byte	0x04, 0x17
        /*001a*/ 	.short	(.L_2830 - .L_2829)
.L_2829:
        /*001c*/ 	.word	0x00000000
        /*0020*/ 	.short	0x0002
        /*0022*/ 	.short	0x0020
        /*0024*/ 	.byte	0x00, 0xf0, 0x05, 0x00


	//----- nvinfo : EIATTR_KPARAM_INFO
	.align		4
.L_2830:
        /*0028*/ 	.byte	0x04, 0x17
        /*002a*/ 	.short	(.L_2832 - .L_2831)
.L_2831:
        /*002c*/ 	.word	0x00000000
        /*0030*/ 	.short	0x0001
        /*0032*/ 	.short	0x0008
        /*0034*/ 	.byte	0x00, 0xf0, 0x61, 0x00


	//----- nvinfo : EIATTR_KPARAM_INFO
	.align		4
.L_2832:
        /*0038*/ 	.byte	0x04, 0x17
        /*003a*/ 	.short	(.L_2834 - .L_2833)
.L_2833:
        /*003c*/ 	.word	0x00000000
        /*0040*/ 	.short	0x0000
        /*0042*/ 	.short	0x0000
        /*0044*/ 	.byte	0x00, 0xf0, 0x21, 0x00


	//----- nvinfo : EIATTR_SPARSE_MMA_MASK
	.align		4
.L_2834:
        /*0048*/ 	.byte	0x03, 0x50
        /*004a*/ 	.short	0x0000


	//----- nvinfo : EIATTR_MAXREG_COUNT
	.align		4
        /*004c*/ 	.byte	0x03, 0x1b
        /*004e*/ 	.short	0x0040


	//----- nvinfo : EIATTR_NUM_BARRIERS
	.align		4
        /*0050*/ 	.byte	0x02, 0x4c
        /*0052*/ 	.byte	0x01
	.zero		1


	//----- nvinfo : EIATTR_MERCURY_ISA_VERSION
	.align		4
        /*0054*/ 	.byte	0x03, 0x5f
        /*0056*/ 	.short	0x0101


	//----- nvinfo : EIATTR_VRC_CTA_INIT_COUNT
	.align		4
        /*0058*/ 	.byte	0x02, 0x4a
	.zero		1
	.zero		1


	//----- nvinfo : EIATTR_EXIT_INSTR_OFFSETS
	.align		4
        /*005c*/ 	.byte	0x04, 0x1c
        /*005e*/ 	.short	(.L_2836 - .L_2835)


	//   ....[0]....
.L_2835:
        /*0060*/ 	.word	0x000007c0


	//   ....[1]....
        /*0064*/ 	.word	0x00001270


	//----- nvinfo : EIATTR_MAX_THREADS
	.align		4
.L_2836:
        /*0068*/ 	.byte	0x04, 0x05
        /*006a*/ 	.short	(.L_2838 - .L_2837)
.L_2837:
        /*006c*/ 	.word	0x00000100
        /*0070*/ 	.word	0x00000001
        /*0074*/ 	.word	0x00000001


	//----- nvinfo : EIATTR_CRS_STACK_SIZE
	.align		4
.L_2838:
        /*0078*/ 	.byte	0x04, 0x1e
        /*007a*/ 	.short	(.L_2840 - .L_2839)
.L_2839:
        /*007c*/ 	.word	0x00000000


	//----- nvinfo : EIATTR_CBANK_PARAM_SIZE
	.align		4
.L_2840:
        /*0080*/ 	.byte	0x03, 0x19
        /*0082*/ 	.short	0x0048


	//----- nvinfo : EIATTR_PARAM_CBANK
	.align		4
        /*0084*/ 	.byte	0x04, 0x0a
        /*0086*/ 	.short	(.L_2842 - .L_2841)
	.align		4
.L_2841:
        /*0088*/ 	.word	index@(.nv.constant0._ZN2at6native60_GLOBAL__N__fdc43544_27_DistributionRandomKernel_cu_f88cee4443distribution_elementwise_grid_stride_kernelImLi2EZZZNS0_9templates4cuda21random_from_to_kernelIPNS_17CUDAGeneratorImplEEEvRNS_18TensorIteratorBaseEmlT_ENKUlvE_clEvENKUlvE3_clEvEUlP24curandStatePhilox4_32_10E_ZNS1_27distribution_nullary_kernelIsm10ulonglong2S7_SF_ZZZS5_IS7_EvS9_mlSA_ENKSB_clEvENKSC_clEvEUlmE_EEvS9_T2_RKT3_T4_EUlimE_EEvlNS_15PhiloxCudaStateET1_SJ_)
        /*008c*/ 	.short	0x0380
        /*008e*/ 	.short	0x0048


	//----- nvinfo : EIATTR_SW_WAR
	.align		4
.L_2842:
        /*0090*/ 	.byte	0x04, 0x36
        /*0092*/ 	.short	(.L_2844 - .L_2843)
.L_2843:
        /*0094*/ 	.word	0x00000008
.L_2844:


//--------------------- .nv.info._ZN2at6native60_GLOBAL__N__fdc43544_27_DistributionRandomKernel_cu_f88cee4443distribution_elementwise_grid_stride_kernelIjLi4EZZZNS0_9templates4cuda21random_from_to_kernelIPNS_17CUDAGeneratorImplEEEvRNS_18TensorIteratorBaseEmlT_ENKUlvE_clEvENKUlvE2_clEvEUlP24curandStatePhilox4_32_10E0_ZNS1_27distribution_nullary_kernelIlj5uint4S7_SF_ZZZS5_IS7_EvS9_mlSA_ENKSB_clEvENKSC_clEvEUljE_EEvS9_T2_RKT3_T4_EUlijE0_EEvlNS_15PhiloxCudaStateET1_SJ_ --------------------------
	.section	.nv.info._ZN2at6native60_GLOBAL__N__fdc43544_27_DistributionRandomKernel_cu_f88cee4443distribution_elementwise_grid_stride_kernelIjLi4EZZZNS0_9templates4cuda21random_from_to_kernelIPNS_17CUDAGeneratorImplEEEvRNS_18TensorIteratorBaseEmlT_ENKUlvE_clEvENKUlvE2_clEvEUlP24curandStatePhilox4_32_10E0_ZNS1_27distribution_nullary_kernelIlj5uint4S7_SF_ZZZS5_IS7_EvS9_mlSA_ENKSB_clEvENKSC_clEvEUljE_EEvS9_T2_RKT3_T4_EUlijE0_EEvlNS_15PhiloxCudaStateET1_SJ_,"",@"SHT_CUDA_INFO"
	.sectionflags	@""
	.align	4


	//----- nvinfo : EIATTR_CUDA_API_VERSION
	.align		4
        /*0000*/ 	.byte	0x04, 0x37
        /*0002*/ 	.short	(.L_2846 - .L_2845)
.L_2845:
        /*0004*/ 	.word	0x00000082


	//----- nvinfo : EIATTR_KPARAM_INFO
	.align		4
.L_2846:
        /*0008*/ 	.byte	0x04, 0x17
        /*000a*/ 	.short	(.L_2848 - .L_2847)
.L_2847:
        /*000c*/ 	.word	0x00000000
        /*0010*/ 	.short	0x0003
        /*0012*/ 	.short	0x0028
        /*0014*/ 	.byte	0x00, 0xf0, 0xc1, 0x06


	//----- nvinfo : EIATTR_KPARAM_INFO
	.align		4
.L_2848:
        /*0018*/ 	.byte	0x04, 0x17
        /*001a*/ 	.short	(.L_2850 - .L_2849)
.L_2849:
        /*001c*/ 	.word	0x00000000
        /*0020*/ 	.short	0x0002
        /*0022*/ 	.short	0x0020
        /*0024*/ 	.byte	0x00, 0xf0, 0x05, 0x00


	//----- nvinfo : EIATTR_KPARAM_INFO
	.align		4
.L_2850:
        /*0028*/ 	.byte	0x04, 0x17
        /*002a*/ 	.short	(.L_2852 - .L_2851)
.L_2851:
        /*002c*/ 	.word	0x00000000
        /*0030*/ 	.short	0x0001
        /*0032*/ 	.short	0x0008
        /*0034*/ 	.byte	0x00, 0xf0, 0x61, 0x00


	//----- nvinfo : EIATTR_KPARAM_INFO
	.align		4
.L_2852:
        /*0038*/ 	.byte	0x04, 0x17
        /*003a*/ 	.short	(.L_2854 - .L_2853)
.L_2853:
        /*003c*/ 	.word	0x00000000
        /*0040*/ 	.short	0x0000
        /*0042*/ 	.short	0x0000
        /*0044*/ 	.byte	0x00, 0xf0, 0x21, 0x00


	//----- nvinfo : EIATTR_SPARSE_MMA_MASK
	.align		4
.L_2854:
        /*0048*/ 	.byte	0x03, 0x50
        /*004a*/ 	.short	0x0000


	//----- nvinfo : EIATTR_MAXREG_COUNT
	.align		4
        /*004c*/ 	.byte	0x03, 0x1b
        /*004e*/ 	.short	0x0040


	//----- nvinfo : EIATTR_NUM_BARRIERS
	.align		4
        /*0050*/ 	.byte	0x02, 0x4c
        /*0052*/ 	.byte	0x01
	.zero		1


	//----- nvinfo : EIATTR_MERCURY_ISA_VERSION
	.align		4
        /*0054*/ 	.byte	0x03, 0x5f
        /*0056*/ 	.short	0x0101


	//----- nvinfo : EIATTR_VRC_CTA_INIT_COUNT
	.align		4
        /*0058*/ 	.byte	0x02, 0x4a
	.zero		1
	.zero		1


	//----- nvinfo : EIATTR_EXIT_INSTR_OFFSETS
	.align		4
        /*005c*/ 	.byte	0x04, 0x1c
        /*005e*/ 	.short	(.L_2856 - .L_2855)


	//   ....[0]....
.L_2855:
        /*0060*/ 	.word	0x000007b0


	//   ....[1]....
        /*0064*/ 	.word	0x00005e40


	//----- nvinfo : EIATTR_MAX_THREADS
	.align		4
.L_2856:
        /*0068*/ 	.byte	0x04, 0x05
        /*006a*/ 	.short	(.L_2858 - .L_2857)
.L_2857:
        /*006c*/ 	.word	0x00000100
        /*0070*/ 	.word	0x00000001
        /*0074*/ 	.word	0x00000001


	//----- nvinfo : EIATTR_CRS_STACK_SIZE
	.align		4
.L_2858:
        /*0078*/ 	.byte	0x04, 0x1e
        /*007a*/ 	.short	(.L_2860 - .L_2859)
.L_2859:
        /*007c*/ 	.word	0x00000000


	//----- nvinfo : EIATTR_CBANK_PARAM_SIZE
	.align		4
.L_2860:
        /*0080*/ 	.byte	0x03, 0x19
        /*0082*/ 	.short	0x01d8


	//----- nvinfo : EIATTR_PARAM_CBANK
	.align		4
        /*0084*/ 	.byte	0x04, 0x0a
        /*0086*/ 	.short	(.L_2862 - .L_2861)
	.align		4
.L_2861:
        /*0088*/ 	.word	index@(.nv.constant0._ZN2at6native60_GLOBAL__N__fdc43544_27_DistributionRandomKernel_cu_f88cee4443distribution_elementwise_grid_stride_kernelIjLi4EZZZNS0_9templates4cuda21random_from_to_kernelIPNS_17CUDAGeneratorImplEEEvRNS_18TensorIteratorBaseEmlT_ENKUlvE_clEvENKUlvE2_clEvEUlP24curandStatePhilox4_32_10E0_ZNS1_27distribution_nullary_kernelIlj5uint4S7_SF_ZZZS5_IS7_EvS9_mlSA_ENKSB_clEvENKSC_clEvEUljE_EEvS9_T2_RKT3_T4_EUlijE0_EEvlNS_15PhiloxCudaStateET1_SJ_)
        /*008c*/ 	.short	0x0380
        /*008e*/ 	.short	0x01d8


	//----- nvinfo : EIATTR_SW_WAR
	.align		4
.L_2862:
        /*0090*/ 	.byte	0x04, 0x36
        /*0092*/ 	.short	(.L_2864 - .L_2863)
.L_2863:
        /*0094*/ 	.word	0x00000008
.L_2864:


//--------------------- .nv.info._ZN2at6native60_GLOBAL__N__fdc43544_27_DistributionRandomKernel_cu_f88cee4443distribution_elementwise_grid_stride_kernelIjLi4EZZZNS0_9templates4cuda21random_from_to_kernelIPNS_17CUDAGeneratorImplEEEvRNS_18TensorIteratorBaseEmlT_ENKUlvE_clEvENKUlvE2_clEvEUlP24curandStatePhilox4_32_10E0_ZNS1_27distribution_nullary_kernelIlj5uint4S7_SF_ZZZS5_IS7_EvS9_mlSA_ENKSB_clEvENKSC_clEvEUljE_EEvS9_T2_RKT3_T4_EUlijE_EEvlNS_15PhiloxCudaStateET1_SJ_ --------------------------
	.section	.nv.info._ZN2at6native60_GLOBAL__N__fdc43544_27_DistributionRandomKernel_cu_f88cee4443distribution_elementwise_grid_stride_kernelIjLi4EZZZNS0_9templates4cuda21random_from_to_kernelIPNS_17CUDAGeneratorImplEEEvRNS_18TensorIteratorBaseEmlT_ENKUlvE_clEvENKUlvE2_clEvEUlP24curandStatePhilox4_32_10E0_ZNS1_27distribution_nullary_kernelIlj5uint4S7_SF_ZZZS5_IS7_EvS9_mlSA_ENKSB_clEvENKSC_clEvEUljE_EEvS9_T2_RKT3_T4_EUlijE_EEvlNS_15PhiloxCudaStateET1_SJ_,"",@"SHT_CUDA_INFO"
	.sectionflags	@""
	.align	4


	//----- nvinfo : EIATTR_CUDA_API_VERSION
	.align		4
        /*0000*/ 	.byte	0x04, 0x37
        /*0002*/ 	.short	(.L_2866 - .L_2865)
.L_2865:
        /*0004*/ 	.word	0x00000082


	//----- nvinfo : EIATTR_KPARAM_INFO
	.align		4
.L_2866:
        /*0008*/ 	.byte	0x04, 0x17
        /*000a*/ 	.short	(.L_2868 - .L_2867)
.L_2867:
        /*000c*/ 	.word	0x00000000
        /*0010*/ 	.short	0x0003
        /*0012*/ 	.short	0x0028
        /*0014*/ 	.byte	0x00, 0xf0, 0x81, 0x00


	//----- nvinfo : EIATTR_KPARAM_INFO
	.align		4
.L_2868:
        /*0018*/ 	.byte	0x04, 0x17
        /*001a*/ 	.short	(.L_2870 - .L_2869)
.L_2869:
        /*001c*/ 	.word	0x00000000
        /*0020*/ 	.short	0x0002
        /*0022*/ 	.short	0x0020
        /*0024*/ 	.byte	0x00, 0xf0, 0x05, 0x00


	//----- nvinfo : EIATTR_KPARAM_INFO
	.align		4
.L_2870:
        /*0028*/ 	.byte	0x04, 0x17
        /*002a*/ 	.short	(.L_2872 - .L_2871)
.L_2871:
        /*002c*/ 	.word	0x00000000
        /*0030*/ 	.short	0x0001
        /*0032*/ 	.short	0x0008
        /*0034*/ 	.byte	0x00, 0xf0, 0x61, 0x00


	//----- nvinfo : EIATTR_KPARAM_INFO
	.align		4
.L_2872:
        /*0038*/ 	.byte	0x04, 0x17
        /*003a*/ 	.short	(.L_2874 - .L_2873)
.L_2873:
        /*003c*/ 	.word	0x00000000
        /*0040*/ 	.short	0x0000
        /*0042*/ 	.short	0x0000
        /*0044*/ 	.byte	0x00, 0xf0, 0x21, 0x00


	//----- nvinfo : EIATTR_SPARSE_MMA_MASK
	.align		4
.L_2874:
        /*0048*/ 	.byte	0x03, 0x50
        /*004a*/ 	.short	0x0000


	//----- nvinfo : EIATTR_MAXREG_COUNT
	.align		4
        /*004c*/ 	.byte	0x03, 0x1b
        /*004e*/ 	.short	0x0040


	//----- nvinfo : EIATTR_NUM_BARRIERS
	.align		4
        /*0050*/ 	.byte	0x02, 0x4c
        /*0052*/ 	.byte	0x01
	.zero		1


	//----- nvinfo : EIATTR_MERCURY_ISA_VERSION
	.align		4
        /*0054*/ 	.byte	0x03, 0x5f
        /*0056*/ 	.short	0x0101


	//----- nvinfo : EIATTR_VRC_CTA_INIT_COUNT
	.align		4
        /*0058*/ 	.byte	0x02, 0x4a
	.zero		1
	.zero		1


	//----- nvinfo : EIATTR_EXIT_INSTR_OFFSETS
	.align		4
        /*005c*/ 	.byte	0x04, 0x1c
        /*005e*/ 	.short	(.L_2876 - .L_2875)


	//   ....[0]....
.L_2875:
        /*0060*/ 	.word	0x000007d0


	//   ....[1]....
        /*0064*/ 	.word	0x00001760


	//----- nvinfo : EIATTR_MAX_THREADS
	.align		4
.L_2876:
        /*0068*/ 	.byte	0x04, 0x05
        /*006a*/ 	.short	(.L_2878 - .L_2877)
.L_2877:
        /*006c*/ 	.word	0x00000100
        /*0070*/ 	.word	0x00000001
        /*0074*/ 	.word	0x00000001


	//----- nvinfo : EIATTR_CRS_STACK_SIZE
	.align		4
.L_2878:
        /*0078*/ 	.byte	0x04, 0x1e
        /*007a*/ 	.short	(.L_2880 - .L_2879)
.L_2879:
        /*007c*/ 	.word	0x00000000


	//----- nvinfo : EIATTR_CBANK_PARAM_SIZE
	.align		4
.L_2880:
        /*0080*/ 	.byte	0x03, 0x19
        /*0082*/ 	.short	0x0048


	//----- nvinfo : EIATTR_PARAM_CBANK
	.align		4
        /*0084*/ 	.byte	0x04, 0x0a
        /*0086*/ 	.short	(.L_2882 - .L_2881)
	.align		4
.L_2881:
        /*0088*/ 	.word	index@(.nv.constant0._ZN2at6native60_GLOBAL__N__fdc43544_27_DistributionRandomKernel_cu_f88cee4443distribution_elementwise_grid_stride_kernelIjLi4EZZZNS0_9templates4cuda21random_from_to_kernelIPNS_17CUDAGeneratorImplEEEvRNS_18TensorIteratorBaseEmlT_ENKUlvE_clEvENKUlvE2_clEvEUlP24curandStatePhilox4_32_10E0_ZNS1_27distribution_nullary_kernelIlj5uint4S7_SF_ZZZS5_IS7_EvS9_mlSA_ENKSB_clEvENKSC_clEvEUljE_EEvS9_T2_RKT3_T4_EUlijE_EEvlNS_15PhiloxCudaStateET1_SJ_)
        /*008c*/ 	.short	0x0380
        /*008e*/ 	.short	0x0048


	//----- nvinfo : EIATTR_SW_WAR
	.align		4
.L_2882:
        /*0090*/ 	.byte	0x04, 0x36
        /*0092*/ 	.short	(.L_2884 - .L_2883)
.L_2883:
        /*0094*/ 	.word	0x00000008
.L_2884:


//--------------------- .nv.info._ZN2at6native60_GLOBAL__N__fdc43544_27_DistributionRandomKernel_cu_f88cee4443distribution_elementwise_grid_stride_kernelImLi2EZZZNS0_9templates4cuda21random_from_to_kernelIPNS_17CUDAGeneratorImplEEEvRNS_18TensorIteratorBaseEmlT_ENKUlvE_clEvENKUlvE2_clEvEUlP24curandStatePhilox4_32_10E_ZNS1_27distribution_nullary_kernelIlm10ulonglong2S7_SF_ZZZS5_IS7_EvS9_mlSA_ENKSB_clEvENKSC_clEvEUlmE_EEvS9_T2_RKT3_T4_EUlimE0_EEvlNS_15PhiloxCudaStateET1_SJ_ --------------------------
	.section	.nv.info._ZN2at6native60_GLOBAL__N__fdc43544_27_DistributionRandomKernel_cu_f88cee4443distribution_elementwise_grid_stride_kernelImLi2EZZZNS0_9templates4cuda21random_from_to_kernelIPNS_17CUDAGeneratorImplEEEvRNS_18TensorIteratorBaseEmlT_ENKUlvE_clEvENKUlvE2_clEvEUlP24curandStatePhilox4_32_10E_ZNS1_27distribution_nullary_kernelIlm10ulonglong2S7_SF_ZZZS5_IS7_EvS9_mlSA_ENKSB_clEvENKSC_clEvEUlmE_EEvS9_T2_RKT3_T4_EUlimE0_EEvlNS_15PhiloxCudaStateET1_SJ_,"",@"SHT_CUDA_INFO"
	.sectionflags	@""
	.align	4


	//----- nvinfo : EIATTR_CUDA_API_VERSION
	.align		4
        /*0000*/ 	.byte	0x04, 0x37
        /*0002*/ 	.short	(.L_2886 - .L_2885)
.L_2885:
        /*0004*/ 	.word	0x00000082


	//----- nvinfo : EIATTR_KPARAM_INFO
	.align		4
.L_2886:
        /*0008*/ 	.byte	0x04, 0x17
        /*000a*/ 	.short	(.L_2888 - .L_2887)
.L_2887:
        /*000c*/ 	.word	0x00000000
        /*0010*/ 	.short	0x0003
        /*0012*/ 	.short	0x0028
        /*0014*/ 	.byte	0x00, 0xf0, 0xc1, 0x06


	//----- nvinfo : EIATTR_KPARAM_INFO
	.align		4
.L_2888:
        /*0018*/ 	.byte	0x04, 0x17
        /*001a*/ 	.short	(.L_2890 - .L_2889)
.L_2889:
        /*001c*/ 	.word	0x00000000
        /*0020*/ 	.short	0x0002
        /*0022*/ 	.short	0x0020
        /*0024*/ 	.byte	0x00, 0xf0, 0x05, 0x00


	//----- nvinfo : EIATTR_KPARAM_INFO
	.align		4
.L_2890:
        /*0028*/ 	.byte	0x04, 0x17
        /*002a*/ 	.short	(.L_2892 - .L_2891)
.L_2891:
        /*002c*/ 	.word	0x00000000
        /*0030*/ 	.short	0x0001
        /*0032*/ 	.short	0x0008
        /*0034*/ 	.byte	0x00, 0xf0, 0x61, 0x00


	//----- nvinfo : EIATTR_KPARAM_INFO
	.align		4
.L_2892:
        /*0038*/ 	.byte	0x04, 0x17
        /*003a*/ 	.short	(.L_2894 - .L_2893)
.L_2893:
        /*003c*/ 	.word	0x00000000
        /*0040*/ 	.short	0x0000
        /*0042*/ 	.short	0x0000
        /*0044*/ 	.byte	0x00, 0xf0, 0x21, 0x00


	//----- nvinfo : EIATTR_SPARSE_MMA_MASK
	.align		4
.L_2894:
        /*0048*/ 	.byte	0x03, 0x50
        /*004a*/ 	.short	0x0000


	//----- nvinfo : EIATTR_MAXREG_COUNT
	.align		4
        /*004c*/ 	.byte	0x03, 0x1b
        /*004e*/ 	.short	0x0040


	//----- nvinfo : EIATTR_NUM_BARRIERS
	.align		4
        /*0050*/ 	.byte	0x02, 0x4c
        /*0052*/ 	.byte	0x01
	.zero		1


	//----- nvinfo : EIATTR_MERCURY_ISA_VERSION
	.align		4
        /*0054*/ 	.byte	0x03, 0x5f
        /*0056*/ 	.short	0x0101


	//----- nvinfo : EIATTR_VRC_CTA_INIT_COUNT
	.align		4
        /*0058*/ 	.byte	0x02, 0x4a
	.zero		1
	.zero		1


	//----- nvinfo : EIATTR_EXIT_INSTR_OFFSETS
	.align		4
        /*005c*/ 	.byte	0x04, 0x1c
        /*005e*/ 	.short	(.L_2896 - .L_2895)


	//   ....[0]....
.L_2895:
        /*0060*/ 	.word	0x000007c0


	//   ....[1]....
        /*0064*/ 	.word	0x00003870


	//----- nvinfo : EIATTR_MAX_THREADS
	.align		4
.L_2896:
        /*0068*/ 	.byte	0x04, 0x05
        /*006a*/ 	.short	(.L_2898 - .L_2897)
.L_2897:
        /*006c*/ 	.word	0x00000100
        /*0070*/ 	.word	0x00000001
        /*0074*/ 	.word	0x00000001


	//----- nvinfo : EIATTR_CRS_STACK_SIZE
	.align		4
.L_2898:
        /*0078*/ 	.byte	0x04, 0x1e
        /*007a*/ 	.short	(.L_2900 - .L_2899)
.L_2899:
        /*007c*/ 	.word	0x00000000


	//----- nvinfo : EIATTR_CBANK_PARAM_SIZE
	.align		4
.L_2900:
        /*0080*/ 	.byte	0x03, 0x19
        /*0082*/ 	.short	0x01d8


	//----- nvinfo : EIATTR_PARAM_CBANK
	.align		4
        /*0084*/ 	.byte	0x04, 0x0a
        /*0086*/ 	.short	(.L_2902 - .L_2901)
	.align		4
.L_2901:
        /*0088*/ 	.word	index@(.nv.constant0._ZN2at6native60_GLOBAL__N__fdc43544_27_DistributionRandomKernel_cu_f88cee4443distribution_elementwise_grid_stride_kernelImLi2EZZZNS0_9templates4cuda21random_from_to_kernelIPNS_17CUDAGeneratorImplEEEvRNS_18TensorIteratorBaseEmlT_ENKUlvE_clEvENKUlvE2_clEvEUlP24curandStatePhilox4_32_10E_ZNS1_27distribution_nullary_kernelIlm10ulonglong2S7_SF_ZZZS5_IS7_EvS9_mlSA_ENKSB_clEvENKSC_clEvEUlmE_EEvS9_T2_RKT3_T4_EUlimE0_EEvlNS_15PhiloxCudaStateET1_SJ_)
        /*008c*/ 	.short	0x0380
        /*008e*/ 	.short	0x01d8


	//----- nvinfo : EIATTR_SW_WAR
	.align		4
.L_2902:
        /*0090*/ 	.byte	0x04, 0x36
        /*0092*/ 	.short	(.L_2904 - .L_2903)
.L_2903:
        /*0094*/ 	.word	0x00000008
.L_2904:


//--------------------- .nv.info._ZN2at6native60_GLOBAL__N__fdc43544_27_DistributionRandomKernel_cu_f88cee4443distribution_elementwise_grid_stride_kernelImLi2EZZZNS0_9templates4cuda21random_from_to_kernelIPNS_17CUDAGeneratorImplEEEvRNS_18TensorIteratorBaseEmlT_ENKUlvE_clEvENKUlvE2_clEvEUlP24curandStatePhilox4_32_10E_ZNS1_27distribution_nullary_kernelIlm10ulonglong2S7_SF_ZZZS5_IS7_EvS9_mlSA_ENKSB_clEvENKSC_clEvEUlmE_EEvS9_T2_RKT3_T4_EUlimE_EEvlNS_15PhiloxCudaStateET1_SJ_ --------------------------
	.section	.nv.info._ZN2at6native60_GLOBAL__N__fdc43544_27_DistributionRandomKernel_cu_f88cee4443distribution_elementwise_grid_stride_kernelImLi2EZZZNS0_9templates4cuda21random_from_to_kernelIPNS_17CUDAGeneratorImplEEEvRNS_18TensorIteratorBaseEmlT_ENKUlvE_clEvENKUlvE2_clEvEUlP24curandStatePhilox4_32_10E_ZNS1_27distribution_nullary_kernelIlm10ulonglong2S7_SF_ZZZS5_IS7_EvS9_mlSA_ENKSB_clEvENKSC_clEvEUlmE_EEvS9_T2_RKT3_T4_EUlimE_EEvlNS_15PhiloxCudaStateET1_SJ_,"",@"SHT_CUDA_INFO"
	.sectionflags	@""
	.align	4


	//----- nvinfo : EIATTR_CUDA_API_VERSION
	.align		4
        /*0000*/ 	.byte	0x04, 0x37
        /*0002*/ 	.short	(.L_2906 - .L_2905)
.L_2905:
        /*0004*/ 	.word	0x00000082


	//----- nvinfo : EIATTR_KPARAM_INFO
	.align		4
.L_2906:
        /*0008*/ 	.byte	0x04, 0x17
        /*000a*/ 	.short	(.L_2908 - .L_2907)
.L_2907:
        /*000c*/ 	.word	0x00000000
        /*0010*/ 	.short	0x0003
        /*0012*/ 	.short	0x0028
        /*0014*/ 	.byte	0x00, 0xf0, 0x81, 0x00


	//----- nvinfo : EIATTR_KPARAM_INFO
	.align		4
.L_2908:
        /*0018*/ 	.byte	0x04, 0x17
        /*001a*/ 	.short	(.L_2910 - .L_2909)
.L_2909:
        /*001c*/ 	.word	0x00000000
        /*0020*/ 	.short	0x0002
        /*0022*/ 	.short	0x0020
        /*0024*/ 	.byte	0x00, 0xf0, 0x05, 0x00


	//----- nvinfo : EIATTR_KPARAM_INFO
	.align		4
.L_2910:
        /*0028*/ 	.byte	0x04, 0x17
        /*002a*/ 	.short	(.L_2912 - .L_2911)
.L_2911:
        /*002c*/ 	.word	0x00000000
        /*0030*/ 	.short	0x0001
        /*0032*/ 	.short	0x0008
        /*0034*/ 	.byte	0x00, 0xf0, 0x61, 0x00


	//----- nvinfo : EIATTR_KPARAM_INFO
	.align		4
.L_2912:
        /*0038*/ 	.byte	0x04, 0x17
        /*003a*/ 	.short	(.L_2914 - .L_2913)
.L_2913:
        /*003c*/ 	.word	0x00000000
        /*0040*/ 	.short	0x0000
        /*0042*/ 	.short	0x0000
        /*0044*/ 	.byte	0x00, 0xf0, 0x21, 0x00


	//----- nvinfo : EIATTR_SPARSE_MMA_MASK
	.align		4
.L_2914:
        /*0048*/ 	.byte	0x03, 0x50
        /*004a*/ 	.short	0x0000


	//----- nvinfo : EIATTR_MAXREG_COUNT
	.align		4
        /*004c*/ 	.byte	0x03, 0x1b
        /*004e*/ 	.short	0x0040


	//----- nvinfo : EIATTR_NUM_BARRIERS
	.align		4
        /*0050*/ 	.byte	0x02, 0x4c
        /*0052*/ 	.byte	0x01
	.zero		1


	//----- nvinfo : EIATTR_MERCURY_ISA_VERSION
	.align		4
        /*0054*/ 	.byte	0x03, 0x5f
        /*0056*/ 	.short	0x0101


	//----- nvinfo : EIATTR_VRC_CTA_INIT_COUNT
	.align		4
        /*0058*/ 	.byte	0x02, 0x4a
	.zero		1
	.zero		1


	//----- nvinfo : EIATTR_EXIT_INSTR_OFFSETS
	.align		4
        /*005c*/ 	.byte	0x04, 0x1c
        /*005e*/ 	.short	(.L_2916 - .L_2915)


	//   ....[0]....
.L_2915:
        /*0060*/ 	.word	0x000007c0


	//   ....[1]....
        /*0064*/ 	.word	0x000012e0


	//----- nvinfo : EIATTR_MAX_THREADS
	.align		4
.L_2916:
        /*0068*/ 	.byte	0x04, 0x05
        /*006a*/ 	.short	(.L_2918 - .L_2917)
.L_2917:
        /*006c*/ 	.word	0x00000100
        /*0070*/ 	.word	0x00000001
        /*0074*/ 	.word	0x00000001


	//----- nvinfo : EIATTR_CRS_STACK_SIZE
	.align		4
.L_2918:
        /*0078*/ 	.byte	0x04, 0x1e
        /*007a*/ 	.short	(.L_2920 - .L_2919)
.L_2919:
        /*007c*/ 	.word	0x00000000


	//----- nvinfo : EIATTR_CBANK_PARAM_SIZE
	.align		4
.L_2920:
        /*0080*/ 	.byte	0x03, 0x19
        /*0082*/ 	.short	0x0048


	//----- nvinfo : EIATTR_PARAM_CBANK
	.align		4
        /*0084*/ 	.byte	0x04, 0x0a
        /*0086*/ 	.short	(.L_2922 - .L_2921)
	.align		4
.L_2921:
        /*0088*/ 	.word	index@(.nv.constant0._ZN2at6native60_GLOBAL__N__fdc43544_27_DistributionRandomKernel_cu_f88cee4443distribution_elementwise_grid_stride_kernelImLi2EZZZNS0_9templates4cuda21random_from_to_kernelIPNS_17CUDAGeneratorImplEEEvRNS_18TensorIteratorBaseEmlT_ENKUlvE_clEvENKUlvE2_clEvEUlP24curandStatePhilox4_32_10E_ZNS1_27distribution_nullary_kernelIlm10ulonglong2S7_SF_ZZZS5_IS7_EvS9_mlSA_ENKSB_clEvENKSC_clEvEUlmE_EEvS9_T2_RKT3_T4_EUlimE_EEvlNS_15PhiloxCudaStateET1_SJ_)
        /*008c*/ 	.short	0x0380
        /*008e*/ 	.short	0x0048


	//----- nvinfo : EIATTR_SW_WAR
	.align		4
.L_2922:
        /*0090*/ 	.byte	0x04, 0x36
        /*0092*/ 	.short	(.L_2924 - .L_2923)
.L_2923:
        /*0094*/ 	.word	0x00000008
.L_2924:


//--------------------- .nv.info._ZN2at6native60_GLOBAL__N__fdc43544_27_DistributionRandomKernel_cu_f88cee4443distribution_elementwise_grid_stride_kernelIjLi4EZZZNS0_9templates4cuda21random_from_to_kernelIPNS_17CUDAGeneratorImplEEEvRNS_18TensorIteratorBaseEmlT_ENKUlvE_clEvENKUlvE1_clEvEUlP24curandStatePhilox4_32_10E0_ZNS1_27distribution_nullary_kernelIij5uint4S7_SF_ZZZS5_IS7_EvS9_mlSA_ENKSB_clEvENKSC_clEvEUljE_EEvS9_T2_RKT3_T4_EUlijE0_EEvlNS_15PhiloxCudaStateET1_SJ_ --------------------------
	.section	.nv.info._ZN2at6native60_GLOBAL__N__fdc43544_27_DistributionRandomKernel_cu_f88cee4443distribution_elementwise_grid_stride_kernelIjLi4EZZZNS0_9templates4cuda21random_from_to_kernelIPNS_17CUDAGeneratorImplEEEvRNS_18TensorIteratorBaseEmlT_ENKUlvE_clEvENKUlvE1_clEvEUlP24curandStatePhilox4_32_10E0_ZNS1_27distribution_nullary_kernelIij5uint4S7_SF_ZZZS5_IS7_EvS9_mlSA_ENKSB_clEvENKSC_clEvEUljE_EEvS9_T2_RKT3_T4_EUlijE0_EEvlNS_15PhiloxCudaStateET1_SJ_,"",@"SHT_CUDA_INFO"
	.sectionflags	@""
	.align	4


	//----- nvinfo : EIATTR_CUDA_API_VERSION
	.align		4
        /*0000*/ 	.byte	0x04, 0x37
        /*0002*/ 	.short	(.L_2926 - .L_2925)
.L_2925:
        /*0004*/ 	.word	0x00000082


	//----- nvinfo : EIATTR_KPARAM_INFO
	.align		4
.L_2926:
        /*0008*/ 	.byte	0x04, 0x17
        /*000a*/ 	.short	(.L_2928 - .L_2927)
.L_2927:
        /*000c*/ 	.word	0x00000000
        /*0010*/ 	.short	0x0003
        /*0012*/ 	.short	0x0028
        /*0014*/ 	.byte	0x00, 0xf0, 0xc1, 0x06


	//----- nvinfo : EIATTR_KPARAM_INFO
	.align		4
.L_2928:
        /*0018*/ 	.byte	0x04, 0x17
        /*001a*/ 	.short	(.L_2930 - .L_2929)
.L_2929:
        /*001c*/ 	.word	0x00000000
        /*0020*/ 	.short	0x0002
        /*0022*/ 	.short	0x0020
        /*0024*/ 	.byte	0x00, 0xf0, 0x05, 0x00


	//----- nvinfo : EIATTR_KPARAM_INFO
	.align		4
.L_2930:
        /*0028*/ 	.byte	0x04, 0x17
        /*002a*/ 	.short	(.L_2932 - .L_2931)
.L_2931:
        /*002c*/ 	.word	0x00000000
        /*0030*/ 	.short	0x0001
        /*0032*/ 	.short	0x0008
        /*0034*/ 	.byte	0x00, 0xf0, 0x61, 0x00


	//----- nvinfo : EIATTR_KPARAM_INFO
	.align		4
.L_2932:
        /*0038*/ 	.byte	0x04, 0x17
        /*003a*/ 	.short	(.L_2934 - .L_2933)
.L_2933:
        /*003c*/ 	.word	0x00000000
        /*0040*/ 	.short	0x0000
        /*0042*/ 	.short	0x0000
        /*0044*/ 	.byte	0x00, 0xf0, 0x21, 0x00


	//----- nvinfo : EIATTR_SPARSE_MMA_MASK
	.align		4
.L_2934:
        /*0048*/ 	.byte	0x03, 0x50
        /*004a*/ 	.short	0x0000


	//----- nvinfo : EIATTR_MAXREG_COUNT
	.align		4
        /*004c*/ 	.byte	0x03, 0x1b
        /*004e*/ 	.short	0x0040


	//----- nvinfo : EIATTR_NUM_BARRIERS
	.align		4
        /*0050*/ 	.byte	0x02, 0x4c
        /*0052*/ 	.byte	0x01
	.zero		1


	//----- nvinfo : EIATTR_MERCURY_ISA_VERSION
	.align		4
        /*0054*/ 	.byte	0x03, 0x5f
        /*0056*/ 	.short	0x0101


	//----- nvinfo : EIATTR_VRC_CTA_INIT_COUNT
	.align		4
        /*0058*/ 	.byte	0x02, 0x4a
	.zero		1
	.zero		1


	//----- nvinfo : EIATTR_EXIT_INSTR_OFFSETS
	.align		4
        /*005c*/ 	.byte	0x04, 0x1c
        /*005e*/ 	.short	(.L_2936 - .L_2935)


	//   ....[0]....
.L_2935:
        /*0060*/ 	.word	0x000007b0


	//   ....[1]....
        /*0064*/ 	.word	0x00005cc0


	//----- nvinfo : EIATTR_MAX_THREADS
	.align		4
.L_2936:
        /*0068*/ 	.byte	0x04, 0x05
        /*006a*/ 	.short	(.L_2938 - .L_2937)
.L_2937:
        /*006c*/ 	.word	0x00000100
        /*0070*/ 	.word	0x00000001
        /*0074*/ 	.word	0x00000001


	//----- nvinfo : EIATTR_CRS_STACK_SIZE
	.align		4
.L_2938:
        /*0078*/ 	.byte	0x04, 0x1e
        /*007a*/ 	.short	(.L_2940 - .L_2939)
.L_2939:
        /*007c*/ 	.word	0x00000000


	//----- nvinfo : EIATTR_CBANK_PARAM_SIZE
	.align		4
.L_2940:
        /*0080*/ 	.byte	0x03, 0x19
        /*0082*/ 	.short	0x01d8


	//----- nvinfo : EIATTR_PARAM_CBANK
	.align		4
        /*0084*/ 	.byte	0x04, 0x0a
        /*0086*/ 	.short	(.L_2942 - .L_2941)
	.align		4
.L_2941:
        /*0088*/ 	.word	index@(.nv.constant0._ZN2at6native60_GLOBAL__N__fdc43544_27_DistributionRandomKernel_cu_f88cee4443distribution_elementwise_grid_stride_kernelIjLi4EZZZNS0_9templates4cuda21random_from_to_kernelIPNS_17CUDAGeneratorImplEEEvRNS_18TensorIteratorBaseEmlT_ENKUlvE_clEvENKUlvE1_clEvEUlP24curandStatePhilox4_32_10E0_ZNS1_27distribution_nullary_kernelIij5uint4S7_SF_ZZZS5_IS7_EvS9_mlSA_ENKSB_clEvENKSC_clEvEUljE_EEvS9_T2_RKT3_T4_EUlijE0_EEvlNS_15PhiloxCudaStateET1_SJ_)
        /*008c*/ 	.short	0x0380
        /*008e*/ 	.short	0x01d8


	//----- nvinfo : EIATTR_SW_WAR
	.align		4
.L_2942:
        /*0090*/ 	.byte	0x04, 0x36
        /*0092*/ 	.short	(.L_2944 - .L_2943)
.L_2943:
        /*0094*/ 	.word	0x00000008
.L_2944:


//--------------------- .nv.info._ZN2at6native60_GLOBAL__N__fdc43544_27_DistributionRandomKernel_cu_f88cee4443distribution_elementwise_grid_stride_kernelIjLi4EZZZNS0_9templates4cuda21random_from_to_kernelIPNS_17CUDAGeneratorImplEEEvRNS_18TensorIteratorBaseEmlT_ENKUlvE_clEvENKUlvE1_clEvEUlP24curandStatePhilox4_32_10E0_ZNS1_27distribution_nullary_kernelIij5uint4S7_SF_ZZZS5_IS7_EvS9_mlSA_ENKSB_clEvENKSC_clEvEUljE_EEvS9_T2_RKT3_T4_EUlijE_EEvlNS_15PhiloxCudaStateET1_SJ_ --------------------------
	.section	.nv.info._ZN2at6native60_GLOBAL__N__fdc43544_27_DistributionRandomKernel_cu_f88cee4443distribution_elementwise_grid_stride_kernelIjLi4EZZZNS0_9templates4cuda21random_from_to_kernelIPNS_17CUDAGeneratorImplEEEvRNS_18TensorIteratorBaseEmlT_ENKUlvE_clEvENKUlvE1_clEvEUlP24curandStatePhilox4_32_10E0_ZNS1_27distribution_nullary_kernelIij5uint4S7_SF_ZZZS5_IS7_EvS9_mlSA_ENKSB_clEvENKSC_clEvEUljE_EEvS9_T2_RKT3_T4_EUlijE_EEvlNS_15PhiloxCudaStateET1_SJ_,"",@"SHT_CUDA_INFO"
	.sectionflags	@""
	.align	4


	//----- nvinfo : EIATTR_CUDA_API_VERSION
	.align		4
        /*0000*/ 	.byte	0x04, 0x37
        /*0002*/ 	.short	(.L_2946 - .L_2945)
.L_2945:
        /*0004*/ 	.word	0x00000082


	//----- nvinfo : EIATTR_KPARAM_INFO
	.align		4
.L_2946:
        /*0008*/ 	.byte	0x04, 0x17
        /*000a*/ 	.short	(.L_2948 - .L_2947)
.L_2947:
        /*000c*/ 	.word	0x00000000
        /*0010*/ 	.short	0x0003
        /*0012*/ 	.short	0x0028
        /*0014*/ 	.byte	0x00, 0xf0, 0x81, 0x00


	//----- nvinfo : EIATTR_KPARAM_INFO
	.align		4
.L_2948:
        /*0018*/ 	.byte	0x04, 0x17
        /*001a*/ 	.short	(.L_2950 - .L_2949)
.L_2949:
        /*001c*/ 	.word	0x00000000
        /*0020*/ 	.short	0x0002
        /*0022*/ 	.short	0x0020
        /*0024*/ 	.byte	0x00, 0xf0, 0x05, 0x00


	//----- nvinfo : EIATTR_KPARAM_INFO
	.align		4
.L_2950:
        /*0028*/ 	.byte	0x04, 0x17
        /*002a*/ 	.short	(.L_2952 - .L_2951)
.L_2951:
        /*002c*/ 	.word	0x00000000
        /*0030*/ 	.short	0x0001
        /*0032*/ 	.short	0x0008
        /*0034*/ 	.byte	0x00, 0xf0, 0x61, 0x00


	//----- nvinfo : EIATTR_KPARAM_INFO
	.align		4
.L_2952:
        /*0038*/ 	.byte	0x04, 0x17
        /*003a*/ 	.short	(.L_2954 - .L_2953)
.L_2953:
        /*003c*/ 	.word	0x00000000
        /*0040*/ 	.short	0x0000
        /*0042*/ 	.short	0x0000
        /*0044*/ 	.byte	0x00, 0xf0, 0x21, 0x00


	//----- nvinfo : EIATTR_SPARSE_MMA_MASK
	.align		4
.L_2954:
        /*0048*/ 	.byte	0x03, 0x50
        /*004a*/ 	.short	0x0000


	//----- nvinfo : EIATTR_MAXREG_COUNT
	.align		4
        /*004c*/ 	.byte	0x03, 0x1b
        /*004e*/ 	.short	0x0040


	//----- nvinfo : EIATTR_NUM_BARRIERS
	.align		4
        /*0050*/ 	.byte	0x02, 0x4c
        /*0052*/ 	.byte	0x01
	.zero		1


	//----- nvinfo : EIATTR_MERCURY_ISA_VERSION
	.align		4
        /*0054*/ 	.byte	0x03, 0x5f
        /*0056*/ 	.short	0x0101


	//----- nvinfo : EIATTR_VRC_CTA_INIT_COUNT
	.align		4
        /*0058*/ 	.byte	0x02, 0x4a
	.zero		1
	.zero		1


	//----- nvinfo : EIATTR_EXIT_INSTR_OFFSETS
	.align		4
        /*005c*/ 	.byte	0x04, 0x1c
        /*005e*/ 	.short	(.L_2956 - .L_2955)


	//   ....[0]....
.L_2955:
        /*0060*/ 	.word	0x000007d0


	//   ....[1]....
        /*0064*/ 	.word	0x00001690


	//----- nvinfo : EIATTR_MAX_THREADS
	.align		4
.L_2956:
        /*0068*/ 	.byte	0x04, 0x05
        /*006a*/ 	.short	(.L_2958 - .L_2957)
.L_2957:
        /*006c*/ 	.word	0x00000100
        /*0070*/ 	.word	0x00000001
        /*0074*/ 	.word	0x00000001


	//----- nvinfo : EIATTR_CRS_STACK_SIZE
	.align		4
.L_2958:
        /*0078*/ 	.byte	0x04, 0x1e
        /*007a*/ 	.short	(.L_2960 - .L_2959)
.L_2959:
        /*007c*/ 	.word	0x00000000


	//----- nvinfo : EIATTR_CBANK_PARAM_SIZE
	.align		4
.L_2960:
        /*0080*/ 	.byte	0x03, 0x19
        /*0082*/ 	.short	0x0048


	//----- nvinfo : EIATTR_PARAM_CBANK
	.align		4
        /*0084*/ 	.byte	0x04, 0x0a
        /*0086*/ 	.short	(.L_2962 - .L_2961)
	.align		4
.L_2961:
        /*0088*/ 	.word	index@(.nv.constant0._ZN2at6native60_GLOBAL__N__fdc43544_27_DistributionRandomKernel_cu_f88cee4443distribution_elementwise_grid_stride_kernelIjLi4EZZZNS0_9templates4cuda21random_from_to_kernelIPNS_17CUDAGeneratorImplEEEvRNS_18TensorIteratorBaseEmlT_ENKUlvE_clEvENKUlvE1_clEvEUlP24curandStatePhilox4_32_10E0_ZNS1_27distribution_nullary_kernelIij5uint4S7_SF_ZZZS5_IS7_EvS9_mlSA_ENKSB_clEvENKSC_clEvEUljE_EEvS9_T2_RKT3_T4_EUlijE_EEvlNS_15PhiloxCudaStateET1_SJ_)
        /*008c*/ 	.short	0x0380
        /*008e*/ 	.short	0x0048


	//----- nvinfo : EIATTR_SW_WAR
	.align		4
.L_2962:
        /*0090*/ 	.byte	0x04, 0x36
        /*0092*/ 	.short	(.L_2964 - .L_2963)
.L_2963:
        /*0094*/ 	.word	0x00000008
.L_2964:


//--------------------- .nv.info._ZN2at6native60_GLOBAL__N__fdc43544_27_DistributionRandomKernel_cu_f88cee4443distribution_elementwise_grid_stride_kernelImLi2EZZZNS0_9templates4cuda21random_from_to_kernelIPNS_17CUDAGeneratorImplEEEvRNS_18TensorIteratorBaseEmlT_ENKUlvE_clEvENKUlvE1_clEvEUlP24curandStatePhilox4_32_10E_ZNS1_27distribution_nullary_kernelIim10ulonglong2S7_SF_ZZZS5_IS7_EvS9_mlSA_ENKSB_clEvENKSC_clEvEUlmE_EEvS9_T2_RKT3_T4_EUlimE0_EEvlNS_15PhiloxCudaStateET1_SJ_ --------------------------
	.section	.nv.info._ZN2at6native60_GLOBAL__N__fdc43544_27_DistributionRandomKernel_cu_f88cee4443distribution_elementwise_grid_stride_kernelImLi2EZZZNS0_9templates4cuda21random_from_to_kernelIPNS_17CUDAGeneratorImplEEEvRNS_18TensorIteratorBaseEmlT_ENKUlvE_clEvENKUlvE1_clEvEUlP24curandStatePhilox4_32_10E_ZNS1_27distribution_nullary_kernelIim10ulonglong2S7_SF_ZZZS5_IS7_EvS9_mlSA_ENKSB_clEvENKSC_clEvEUlmE_EEvS9_T2_RKT3_T4_EUlimE0_EEvlNS_15PhiloxCudaStateET1_SJ_,"",@"SHT_CUDA_INFO"
	.sectionflags	@""
	.align	4


	//----- nvinfo : EIATTR_CUDA_API_VERSION
	.align		4
        /*0000*/ 	.byte	0x04, 0x37
        /*0002*/ 	.short	(.L_2966 - .L_2965)
.L_2965:
        /*0004*/ 	.word	0x00000082


	//----- nvinfo : EIATTR_KPARAM_INFO
	.align		4
.L_2966:
        /*0008*/ 	.byte	0x04, 0x17
        /*000a*/ 	.short	(.L_2968 - .L_2967)
.L_2967:
        /*000c*/ 	.word	0x00000000
        /*0010*/ 	.short	0x0003
        /*0012*/ 	.short	0x0028
        /*0014*/ 	.byte	0x00, 0xf0, 0xc1, 0x06


	//----- nvinfo : EIATTR_KPARAM_INFO
	.align		4
.L_2968:
        /*0018*/ 	.byte	0x04, 0x17
        /*001a*/ 	.short	(.L_2970 - .L_2969)
.L_2969:
        /*001c*/ 	.word	0x00000000
        /*0020*/ 	.short	0x0002
        /*0022*/ 	.short	0x0020
        /*0024*/ 	.byte	0x00, 0xf0, 0x05, 0x00


	//----- nvinfo : EIATTR_KPARAM_INFO
	.align		4
.L_2970:
        /*0028*/ 	.byte	0x04, 0x17
        /*002a*/ 	.short	(.L_2972 - .L_2971)
.L_2971:
        /*002c*/ 	.word	0x00000000
        /*0030*/ 	.short	0x0001
        /*0032*/ 	.short	0x0008
        /*0034*/ 	.byte	0x00, 0xf0, 0x61, 0x00


	//----- nvinfo : EIATTR_KPARAM_INFO
	.align		4
.L_2972:
        /*0038*/ 	.byte	0x04, 0x17
        /*003a*/ 	.short	(.L_2974 - .L_2973)
.L_2973:
        /*003c*/ 	.word	0x00000000
        /*0040*/ 	.short	0x0000
        /*0042*/ 	.short	0x0000
        /*0044*/ 	.byte	0x00, 0xf0, 0x21, 0x00


	//----- nvinfo : EIATTR_SPARSE_MMA_MASK
	.align		4
.L_2974:
        /*0048*/ 	.byte	0x03, 0x50
        /*004a*/ 	.short	0x0000


	//----- nvinfo : EIATTR_MAXREG_COUNT
	.align		4
        /*004c*/ 	.byte	0x03, 0x1b
        /*004e*/ 	.short	0x0040


	//----- nvinfo : EIATTR_NUM_BARRIERS
	.align		4
        /*0050*/ 	.byte	0x02, 0x4c
        /*0052*/ 	.byte	0x01
	.zero		1


	//----- nvinfo : EIATTR_MERCURY_ISA_VERSION
	.align		4
        /*0054*/ 	.byte	0x03, 0x5f
        /*0056*/ 	.short	0x0101


	//----- nvinfo : EIATTR_VRC_CTA_INIT_COUNT
	.align		4
        /*0058*/ 	.byte	0x02, 0x4a
	.zero		1
	.zero		1


	//----- nvinfo : EIATTR_EXIT_INSTR_OFFSETS
	.align		4
        /*005c*/ 	.byte	0x04, 0x1c
        /*005e*/ 	.short	(.L_2976 - .L_2975)


	//   ....[0]....
.L_2975:
        /*0060*/ 	.word	0x000007c0


	//   ....[1]....
        /*0064*/ 	.word	0x00003930


	//----- nvinfo : EIATTR_MAX_THREADS
	.align		4
.L_2976:
        /*0068*/ 	.byte	0x04, 0x05
        /*006a*/ 	.short	(.L_2978 - .L_2977)
.L_2977:
        /*006c*/ 	.word	0x00000100
        /*0070*/ 	.word	0x00000001
        /*0074*/ 	.word	0x00000001


	//----- nvinfo : EIATTR_CRS_STACK_SIZE
	.align		4
.L_2978:
        /*0078*/ 	.byte	0x04, 0x1e
        /*007a*/ 	.short	(.L_2980 - .L_2979)
.L_2979:
        /*007c*/ 	.word	0x00000000


	//----- nvinfo : EIATTR_CBANK_PARAM_SIZE
	.align		4
.L_2980:
        /*0080*/ 	.byte	0x03, 0x19
        /*0082*/ 	.short	0x01d8


	//----- nvinfo : EIATTR_PARAM_CBANK
	.align		4
        /*0084*/ 	.byte	0x04, 0x0a
        /*0086*/ 	.short	(.L_2982 - .L_2981)
	.align		4
.L_2981:
        /*0088*/ 	.word	index@(.nv.constant0._ZN2at6native60_GLOBAL__N__fdc43544_27_DistributionRandomKernel_cu_f88cee4443distribution_elementwise_grid_stride_kernelImLi2EZZZNS0_9templates4cuda21random_from_to_kernelIPNS_17CUDAGeneratorImplEEEvRNS_18TensorIteratorBaseEmlT_ENKUlvE_clEvENKUlvE1_clEvEUlP24curandStatePhilox4_32_10E_ZNS1_27distribution_nullary_kernelIim10ulonglong2S7_SF_ZZZS5_IS7_EvS9_mlSA_ENKSB_clEvENKSC_clEvEUlmE_EEvS9_T2_RKT3_T4_EUlimE0_EEvlNS_15PhiloxCudaStateET1_SJ_)
        /*008c*/ 	.short	0x0380
        /*008e*/ 	.short	0x01d8


	//----- nvinfo : EIATTR_SW_WAR
	.align		4
.L_2982:
        /*0090*/ 	.byte	0x04, 0x36
        /*0092*/ 	.short	(.L_2984 - .L_2983)
.L_2983:
        /*0094*/ 	.word	0x00000008
.L_2984:


//--------------------- .nv.info._ZN2at6native60_GLOBAL__N__fdc43544_27_DistributionRandomKernel_cu_f88cee4443distribution_elementwise_grid_stride_kernelImLi2EZZZNS0_9templates4cuda21random_from_to_kernelIPNS_17CUDAGeneratorImplEEEvRNS_18TensorIteratorBaseEmlT_ENKUlvE_clEvENKUlvE1_clEvEUlP24curandStatePhilox4_32_10E_ZNS1_27distribution_nullary_kernelIim10ulonglong2S7_SF_ZZZS5_IS7_EvS9_mlSA_ENKSB_clEvENKSC_clEvEUlmE_EEvS9_T2_RKT3_T4_EUlimE_EEvlNS_15PhiloxCudaStateET1_SJ_ --------------------------
	.section	.nv.info._ZN2at6native60_GLOBAL__N__fdc43544_27_DistributionRandomKernel_cu_f88cee4443distribution_elementwise_grid_stride_kernelImLi2EZZZNS0_9templates4cuda21random_from_to_kernelIPNS_17CUDAGeneratorImplEEEvRNS_18TensorIteratorBaseEmlT_ENKUlvE_clEvENKUlvE1_clEvEUlP24curandStatePhilox4_32_10E_ZNS1_27distribution_nullary_kernelIim10ulonglong2S7_SF_ZZZS5_IS7_EvS9_mlSA_ENKSB_clEvENKSC_clEvEUlmE_EEvS9_T2_RKT3_T4_EUlimE_EEvlNS_15PhiloxCudaStateET1_SJ_,"",@"SHT_CUDA_INFO"
	.sectionflags	@""
	.align	4


	//----- nvinfo : EIATTR_CUDA_API_VERSION
	.align		4
        /*0000*/ 	.byte	0x04, 0x37
        /*0002*/ 	.short	(.L_2986 - .L_2985)
.L_2985:
        /*0004*/ 	.word	0x00000082


	//----- nvinfo : EIATTR_KPARAM_INFO
	.align		4
.L_2986:
        /*0008*/ 	.byte	0x04, 0x17
        /*000a*/ 	.short	(.L_2988 - .L_2987)
.L_2987:
        /*000c*/ 	.word	0x00000000
        /*0010*/ 	.short	0x0003
        /*0012*/ 	.short	0x0028
        /*0014*/ 	.byte	0x00, 0xf0, 0x81, 0x00


	//----- nvinfo : EIATTR_KPARAM_INFO
	.align		4
.L_2988:
        /*0018*/ 	.byte	0x04, 0x17
        /*001a*/ 	.short	(.L_2990 - .L_2989)
.L_2989:
        /*001c*/ 	.word	0x00000000
        /*0020*/ 	.short	0x0002
        /*0022*/ 	.short	0x0020
        /*0024*/ 	.byte	0x00, 0xf0, 0x05, 0x00


	//----- nvinfo : EIATTR_KPARAM_INFO
	.align		4
.L_2990:
        /*0028*/ 	.byte	0x04, 0x17
        /*002a*/ 	.short	(.L_2992 - .L_2991)
.L_2991:
        /*002c*/ 	.word	0x00000000
        /*0030*/ 	.short	0x0001
        /*0032*/ 	.short	0x0008
        /*0034*/ 	.byte	0x00, 0xf0, 0x61, 0x00


	//----- nvinfo : EIATTR_KPARAM_INFO
	.align		4
.L_2992:
        /*0038*/ 	.byte	0x04, 0x17
        /*003a*/ 	.short	(.L_2994 - .L_2993)
.L_2993:
        /*003c*/ 	.word	0x00000000
        /*0040*/ 	.short	0x0000
        /*0042*/ 	.short	0x0000
        /*0044*/ 	.byte	0x00, 0xf0, 0x21, 0x00


	//----- nvinfo : EIATTR_SPARSE_MMA_MASK
	.align		4
.L_2994:
        /*0048*/ 	.byte	0x03, 0x50
        /*004a*/ 	.short	0x0000


	//----- nvinfo : EIATTR_MAXREG_COUNT
	.align		4
        /*004c*/ 	.byte	0x03, 0x1b
        /*004e*/ 	.short	0x0040


	//----- nvinfo : EIATTR_NUM_BARRIERS
	.align		4
        /*0050*/ 	.byte	0x02, 0x4c
        /*0052*/ 	.byte	0x01
	.zero		1


	//----- nvinfo : EIATTR_MERCURY_ISA_VERSION
	.align		4
        /*0054*/ 	.byte	0x03, 0x5f
        /*0056*/ 	.short	0x0101


	//----- nvinfo : EIATTR_VRC_CTA_INIT_COUNT
	.align		4
        /*0058*/ 	.byte	0x02, 0x4a
	.zero		1
	.zero		1


	//----- nvinfo : EIATTR_EXIT_INSTR_OFFSETS
	.align		4
        /*005c*/ 	.byte	0x04, 0x1c
        /*005e*/ 	.short	(.L_2996 - .L_2995)


	//   ....[0]....
.L_2995:
        /*0060*/ 	.word	0x000007c0


	//   ....[1]....
        /*0064*/ 	.word	0x00001270


	//----- nvinfo : EIATTR_MAX_THREADS
	.align		4
.L_2996:
        /*0068*/ 	.byte	0x04, 0x05
        /*006a*/ 	.short	(.L_2998 - .L_2997)
.L_2997:
        /*006c*/ 	.word	0x00000100
        /*0070*/ 	.word	0x00000001
        /*0074*/ 	.word	0x00000001


	//----- nvinfo : EIATTR_CRS_STACK_SIZE
	.align		4
.L_2998:
        /*0078*/ 	.byte	0x04, 0x1e
        /*007a*/ 	.short	(.L_3000 - .L_2999)
.L_2999:
        /*007c*/ 	.word	0x00000000


	//----- nvinfo : EIATTR_CBANK_PARAM_SIZE
	.align		4
.L_3000:
        /*0080*/ 	.byte	0x03, 0x19
        /*0082*/ 	.short	0x0048


	//----- nvinfo : EIATTR_PARAM_CBANK
	.align		4
        /*0084*/ 	.byte	0x04, 0x0a
        /*0086*/ 	.short	(.L_3002 - .L_3001)
	.align		4
.L_3001:
        /*0088*/ 	.word	index@(.nv.constant0._ZN2at6native60_GLOBAL__N__fdc43544_27_DistributionRandomKernel_cu_f88cee4443distribution_elementwise_grid_stride_kernelImLi2EZZZNS0_9templates4cuda21random_from_to_kernelIPNS_17CUDAGeneratorImplEEEvRNS_18TensorIteratorBaseEmlT_ENKUlvE_clEvENKUlvE1_clEvEUlP24curandStatePhilox4_32_10E_ZNS1_27distribution_nullary_kernelIim10ulonglong2S7_SF_ZZZS5_IS7_EvS9_mlSA_ENKSB_clEvENKSC_clEvEUlmE_EEvS9_T2_RKT3_T4_EUlimE_EEvlNS_15PhiloxCudaStateET1_SJ_)
        /*008c*/ 	.short	0x0380
        /*008e*/ 	.short	0x0048


	//----- nvinfo : EIATTR_SW_WAR
	.align		4
.L_3002:
        /*0090*/ 	.byte	0x04, 0x36
        /*0092*/ 	.short	(.L_3004 - .L_3003)
.L_3003:
        /*0094*/ 	.word	0x00000008
.L_3004:


//--------------------- .nv.info._ZN2at6native60_GLOBAL__N__fdc43544_27_DistributionRandomKernel_cu_f88cee4443distribution_elementwise_grid_stride_kernelIjLi4EZZZNS0_9templates4cuda21random_from_to_kernelIPNS_17CUDAGeneratorImplEEEvRNS_18TensorIteratorBaseEmlT_ENKUlvE_clEvENKUlvE0_clEvEUlP24curandStatePhilox4_32_10E0_ZNS1_27distribution_nullary_kernelIaj5uint4S7_SF_ZZZS5_IS7_EvS9_mlSA_ENKSB_clEvENKSC_clEvEUljE_EEvS9_T2_RKT3_T4_EUlijE0_EEvlNS_15PhiloxCudaStateET1_SJ_ --------------------------
	.section	.nv.info._ZN2at6native60_GLOBAL__N__fdc43544_27_DistributionRandomKernel_cu_f88cee4443distribution_elementwise_grid_stride_kernelIjLi4EZZZNS0_9templates4cuda21random_from_to_kernelIPNS_17CUDAGeneratorImplEEEvRNS_18TensorIteratorBaseEmlT_ENKUlvE_clEvENKUlvE0_clEvEUlP24curandStatePhilox4_32_10E0_ZNS1_27distribution_nullary_kernelIaj5uint4S7_SF_ZZZS5_IS7_EvS9_mlSA_ENKSB_clEvENKSC_clEvEUljE_EEvS9_T2_RKT3_T4_EUlijE0_EEvlNS_15PhiloxCudaStateET1_SJ_,"",@"SHT_CUDA_INFO"
	.sectionflags	@""
	.align	4


	//----- nvinfo : EIATTR_CUDA_API_VERSION
	.align		4
        /*0000*/ 	.byte	0x04, 0x37
        /*0002*/ 	.short	(.L_3006 - .L_3005)
.L_3005:
        /*0004*/ 	.word	0x00000082


	//----- nvinfo : EIATTR_KPARAM_INFO
	.align		4
.L_3006:
        /*0008*/ 	.byte	0x04, 0x17
        /*000a*/ 	.short	(.L_3008 - .L_3007)
.L_3007:
        /*000c*/ 	.word	0x00000000
        /*0010*/ 	.short	0x0003
        /*0012*/ 	.short	0x0028
        /*0014*/ 	.byte	0x00, 0xf0, 0xc1, 0x06


	//----- nvinfo : EIATTR_KPARAM_INFO
	.align		4
.L_3008:
        /*0018*/ 	.byte	0x04, 0x17
        /*001a*/ 	.short	(.L_3010 - .L_3009)
.L_3009:
        /*001c*/ 	.word	0x00000000
        /*0020*/ 	.short	0x0002
        /*0022*/ 	.short	0x0020
        /*0024*/ 	.byte	0x00, 0xf0, 0x05, 0x00


	//----- nvinfo : EIATTR_KPARAM_INFO
	.align		4
.L_3010:
        /*0028*/ 	.byte	0x04, 0x17
        /*002a*/ 	.short	(.L_3012 - .L_3011)
.L_3011:
        /*002c*/ 	.word	0x00000000
        /*0030*/ 	.short	0x0001
        /*0032*/ 	.short	0x0008
        /*0034*/ 	.byte	0x00, 0xf0, 0x61, 0x00


	//----- nvinfo : EIATTR_KPARAM_INFO
	.align		4
.L_3012:
        /*0038*/ 	.byte	0x04, 0x17
        /*003a*/ 	.short	(.L_3014 - .L_3013)
.L_3013:
        /*003c*/ 	.word	0x00000000
        /*0040*/ 	.short	0x0000
        /*0042*/ 	.short	0x0000
        /*0044*/ 	.byte	0x00, 0xf0, 0x21, 0x00


	//----- nvinfo : EIATTR_SPARSE_MMA_MASK
	.align		4
.L_3014:
        /*0048*/ 	.byte	0x03, 0x50
        /*004a*/ 	.short	0x0000


	//----- nvinfo : EIATTR_MAXREG_COUNT
	.align		4
        /*004c*/ 	.byte	0x03, 0x1b
        /*004e*/ 	.short	0x0040


	//----- nvinfo : EIATTR_NUM_BARRIERS
	.align		4
        /*0050*/ 	.byte	0x02, 0x4c
        /*0052*/ 	.byte	0x01
	.zero		1


	//----- nvinfo : EIATTR_MERCURY_ISA_VERSION
	.align		4
        /*0054*/ 	.byte	0x03, 0x5f
        /*0056*/ 	.short	0x0101


	//----- nvinfo : EIATTR_VRC_CTA_INIT_COUNT
	.align		4
        /*0058*/ 	.byte	0x02, 0x4a
	.zero		1
	.zero		1


	//----- nvinfo : EIATTR_EXIT_INSTR_OFFSETS
	.align		4
        /*005c*/ 	.byte	0x04, 0x1c
        /*005e*/ 	.short	(.L_3016 - .L_3015)


	//   ....[0]....
.L_3015:
        /*0060*/ 	.word	0x000007b0


	//   ....[1]....
        /*0064*/ 	.word	0x00005cc0


	//----- nvinfo : EIATTR_MAX_THREADS
	.align		4
.L_3016:
        /*0068*/ 	.byte	0x04, 0x05
        /*006a*/ 	.short	(.L_3018 - .L_3017)
.L_3017:
        /*006c*/ 	.word	0x00000100
        /*0070*/ 	.word	0x00000001
        /*0074*/ 	.word	0x00000001


	//----- nvinfo : EIATTR_CRS_STACK_SIZE
	.align		4
.L_3018:
        /*0078*/ 	.byte	0x04, 0x1e
        /*007a*/ 	.short	(.L_3020 - .L_3019)
.L_3019:
        /*007c*/ 	.word	0x00000000


	//----- nvinfo : EIATTR_CBANK_PARAM_SIZE
	.align		4
.L_3020:
        /*0080*/ 	.byte	0x03, 0x19
        /*0082*/ 	.short	0x01d8


	//----- nvinfo : EIATTR_PARAM_CBANK
	.align		4
        /*0084*/ 	.byte	0x04, 0x0a
        /*0086*/ 	.short	(.L_3022 - .L_3021)
	.align		4
.L_3021:
        /*0088*/ 	.word	index@(.nv.constant0._ZN2at6native60_GLOBAL__N__fdc43544_27_DistributionRandomKernel_cu_f88cee4443distribution_elementwise_grid_stride_kernelIjLi4EZZZNS0_9templates4cuda21random_from_to_kernelIPNS_17CUDAGeneratorImplEEEvRNS_18TensorIteratorBaseEmlT_ENKUlvE_clEvENKUlvE0_clEvEUlP24curandStatePhilox4_32_10E0_ZNS1_27distribution_nullary_kernelIaj5uint4S7_SF_ZZZS5_IS7_EvS9_mlSA_ENKSB_clEvENKSC_clEvEUljE_EEvS9_T2_RKT3_T4_EUlijE0_EEvlNS_15PhiloxCudaStateET1_SJ_)
        /*008c*/ 	.short	0x0380
        /*008e*/ 	.short	0x01d8


	//----- nvinfo : EIATTR_SW_WAR
	.align		4
.L_3022:
        /*0090*/ 	.byte	0x04, 0x36
        /*0092*/ 	.short	(.L_3024 - .L_3023)
.L_3023:
        /*0094*/ 	.word	0x00000008
.L_3024:


//--------------------- .nv.info._ZN2at6native60_GLOBAL__N__fdc43544_27_DistributionRandomKernel_cu_f88cee4443distribution_elementwise_grid_stride_kernelIjLi4EZZZNS0_9templates4cuda21random_from_to_kernelIPNS_17CUDAGeneratorImplEEEvRNS_18TensorIteratorBaseEmlT_ENKUlvE_clEvENKUlvE0_clEvEUlP24curandStatePhilox4_32_10E0_ZNS1_27distribution_nullary_kernelIaj5uint4S7_SF_ZZZS5_IS7_EvS9_mlSA_ENKSB_clEvENKSC_clEvEUljE_EEvS9_T2_RKT3_T4_EUlijE_EEvlNS_15PhiloxCudaStateET1_SJ_ --------------------------
	.section	.nv.info._ZN2at6native60_GLOBAL__N__fdc43544_27_DistributionRandomKernel_cu_f88cee4443distribution_elementwise_grid_stride_kernelIjLi4EZZZNS0_9templates4cuda21random_from_to_kernelIPNS_17CUDAGeneratorImplEEEvRNS_18TensorIteratorBaseEmlT_ENKUlvE_clEvENKUlvE0_clEvEUlP24curandStatePhilox4_32_10E0_ZNS1_27distribution_nullary_kernelIaj5uint4S7_SF_ZZZS5_IS7_EvS9_mlSA_ENKSB_clEvENKSC_clEvEUljE_EEvS9_T2_RKT3_T4_EUlijE_EEvlNS_15PhiloxCudaStateET1_SJ_,"",@"SHT_CUDA_INFO"
	.sectionflags	@""
	.align	4


	//----- nvinfo : EIATTR_CUDA_API_VERSION
	.align		4
        /*0000*/ 	.byte	0x04, 0x37
        /*0002*/ 	.short	(.L_3026 - .L_3025)
.L_3025:
        /*0004*/ 	.word	0x00000082


	//----- nvinfo : EIATTR_KPARAM_INFO
	.align		4
.L_3026:
        /*0008*/ 	.byte	0x04, 0x17
        /*000a*/ 	.short	(.L_3028 - .L_3027)
.L_3027:
        /*000c*/ 	.word	0x00000000
        /*0010*/ 	.short	0x0003
        /*0012*/ 	.short	0x0028
        /*0014*/ 	.byte	0x00, 0xf0, 0x81, 0x00


	//----- nvinfo : EIATTR_KPARAM_INFO
	.align		4
.L_3028:
        /*0018*/ 	.byte	0x04, 0x17
        /*001a*/ 	.short	(.L_3030 - .L_3029)
.L_3029:
        /*001c*/ 	.word	0x00000000
        /*0020*/ 	.short	0x0002
        /*0022*/ 	.short	0x0020
        /*0024*/ 	.byte	0x00, 0xf0, 0x05, 0x00


	//----- nvinfo : EIATTR_KPARAM_INFO
	.align		4
.L_3030:
        /*0028*/ 	.byte	0x04, 0x17
        /*002a*/ 	.short	(.L_3032 - .L_3031)
.L_3031:
        /*002c*/ 	.word	0x00000000
        /*0030*/ 	.short	0x0001
        /*0032*/ 	.short	0x0008
        /*0034*/ 	.byte	0x00, 0xf0, 0x61, 0x00


	//----- nvinfo : EIATTR_KPARAM_INFO
	.align		4
.L_3032:
        /*0038*/ 	.byte	0x04, 0x17
        /*003a*/ 	.short	(.L_3034 - .L_3033)
.L_3033:
        /*003c*/ 	.word	0x00000000
        /*0040*/ 	.short	0x0000
        /*0042*/ 	.short	0x0000
        /*0044*/ 	.byte	0x00, 0xf0, 0x21, 0x00


	//----- nvinfo : EIATTR_SPARSE_MMA_MASK
	.align		4
.L_3034:
        /*0048*/ 	.byte	0x03, 0x50
        /*004a*/ 	.short	0x0000


	//----- nvinfo : EIATTR_MAXREG_COUNT
	.align		4
        /*004c*/ 	.byte	0x03, 0x1b
        /*004e*/ 	.short	0x0040


	//----- nvinfo : EIATTR_NUM_BARRIERS
	.align		4
        /*0050*/ 	.byte	0x02, 0x4c
        /*0052*/ 	.byte	0x01
	.zero		1


	//----- nvinfo : EIATTR_MERCURY_ISA_VERSION
	.align		4
        /*0054*/ 	.byte	0x03, 0x5f
        /*0056*/ 	.short	0x0101


	//----- nvinfo : EIATTR_VRC_CTA_INIT_COUNT
	.align		4
        /*0058*/ 	.byte	0x02, 0x4a
	.zero		1
	.zero		1


	//----- nvinfo : EIATTR_EXIT_INSTR_OFFSETS
	.align		4
        /*005c*/ 	.byte	0x04, 0x1c
        /*005e*/ 	.short	(.L_3036 - .L_3035)


	//   ....[0]....
.L_3035:
        /*0060*/ 	.word	0x000007d0


	//   ....[1]....
        /*0064*/ 	.word	0x00001690


	//----- nvinfo : EIATTR_MAX_THREADS
	.align		4
.L_3036:
        /*0068*/ 	.byte	0x04, 0x05
        /*006a*/ 	.short	(.L_3038 - .L_3037)
.L_3037:
        /*006c*/ 	.word	0x00000100
        /*0070*/ 	.word	0x00000001
        /*0074*/ 	.word	0x00000001


	//----- nvinfo : EIATTR_CRS_STACK_SIZE
	.align		4
.L_3038:
        /*0078*/ 	.byte	0x04, 0x1e
        /*007a*/ 	.short	(.L_3040 - .L_3039)
.L_3039:
        /*007c*/ 	.word	0x00000000


	//----- nvinfo : EIATTR_CBANK_PARAM_SIZE
	.align		4
.L_3040:
        /*0080*/ 	.byte	0x03, 0x19
        /*0082*/ 	.short	0x0048


	//----- nvinfo : EIATTR_PARAM_CBANK
	.align		4
        /*0084*/ 	.byte	0x04, 0x0a
        /*0086*/ 	.short	(.L_3042 - .L_3041)
	.align		4
.L_3041:
        /*0088*/ 	.word	index@(.nv.constant0._ZN2at6native60_GLOBAL__N__fdc43544_27_DistributionRandomKernel_cu_f88cee4443distribution_elementwise_grid_stride_kernelIjLi4EZZZNS0_9templates4cuda21random_from_to_kernelIPNS_17CUDAGeneratorImplEEEvRNS_18TensorIteratorBaseEmlT_ENKUlvE_clEvENKUlvE0_clEvEUlP24curandStatePhilox4_32_10E0_ZNS1_27distribution_nullary_kernelIaj5uint4S7_SF_ZZZS5_IS7_EvS9_mlSA_ENKSB_clEvENKSC_clEvEUljE_EEvS9_T2_RKT3_T4_EUlijE_EEvlNS_15PhiloxCudaStateET1_SJ_)
        /*008c*/ 	.short	0x0380
        /*008e*/ 	.short	0x0048


	//----- nvinfo : EIATTR_SW_WAR
	.align		4
.L_3042:
        /*0090*/ 	.byte	0x04, 0x36
        /*0092*/ 	.short	(.L_3044 - .L_3043)
.L_3043:
        /*0094*/ 	.word	0x00000008
.L_3044:


//--------------------- .nv.info._ZN2at6native60_GLOBAL__N__fdc43544_27_DistributionRandomKernel_cu_f88cee4443distribution_elementwise_grid_stride_kernelImLi2EZZZNS0_9templates4cuda21random_from_to_kernelIPNS_17CUDAGeneratorImplEEEvRNS_18TensorIteratorBaseEmlT_ENKUlvE_clEvENKUlvE0_clEvEUlP24curandStatePhilox4_32_10E_ZNS1_27distribution_nullary_kernelIam10ulonglong2S7_SF_ZZZS5_IS7_EvS9_mlSA_ENKSB_clEvENKSC_clEvEUlmE_EEvS9_T2_RKT3_T4_EUlimE0_EEvlNS_15PhiloxCudaStateET1_SJ_ --------------------------
	.section	.nv.info._ZN2at6native60_GLOBAL__N__fdc43544_27_DistributionRandomKernel_cu_f88cee4443distribution_elementwise_grid_stride_kernelImLi2EZZZNS0_9templates4cuda21random_from_to_kernelIPNS_17CUDAGeneratorImplEEEvRNS_18TensorIteratorBaseEmlT_ENKUlvE_clEvENKUlvE0_clEvEUlP24curandStatePhilox4_32_10E_ZNS1_27distribution_nullary_kernelIam10ulonglong2S7_SF_ZZZS5_IS7_EvS9_mlSA_ENKSB_clEvENKSC_clEvEUlmE_EEvS9_T2_RKT3_T4_EUlimE0_EEvlNS_15PhiloxCudaStateET1_SJ_,"",@"SHT_CUDA_INFO"
	.sectionflags	@""
	.align	4


	//----- nvinfo : EIATTR_CUDA_API_VERSION
	.align		4
        /*0000*/ 	.byte	0x04, 0x37
        /*0002*/ 	.short	(.L_3046 - .L_3045)
.L_3045:
        /*0004*/ 	.word	0x00000082


	//----- nvinfo : EIATTR_KPARAM_INFO
	.align		4
.L_3046:
        /*0008*/ 	.byte	0x04, 0x17
        /*000a*/ 	.short	(.L_3048 - .L_3047)
.L_3047:
        /*000c*/ 	.word	0x00000000
        /*0010*/ 	.short	0x0003
        /*0012*/ 	.short	0x0028
        /*0014*/ 	.byte	0x00, 0xf0, 0xc1, 0x06


	//----- nvinfo : EIATTR_KPARAM_INFO
	.align		4
.L_3048:
        /*0018*/ 	.byte	0x04, 0x17
        /*001a*/ 	.short	(.L_3050 - .L_3049)
.L_3049:
        /*001c*/ 	.word	0x00000000
        /*0020*/ 	.short	0x0002
        /*0022*/ 	.short	0x0020
        /*0024*/ 	.byte	0x00, 0xf0, 0x05, 0x00


	//----- nvinfo : EIATTR_KPARAM_INFO
	.align		4
.L_3050:
        /*0028*/ 	.byte	0x04, 0x17
        /*002a*/ 	.short	(.L_3052 - .L_3051)
.L_3051:
        /*002c*/ 	.word	0x00000000
        /*0030*/ 	.short	0x0001
        /*0032*/ 	.short	0x0008
        /*0034*/ 	.byte	0x00, 0xf0, 0x61, 0x00


	//----- nvinfo : EIATTR_KPARAM_INFO
	.align		4
.L_3052:
        /*0038*/ 	.byte	0x04, 0x17
        /*003a*/ 	.short	(.L_3054 - .L_3053)
.L_3053:
        /*003c*/ 	.word	0x00000000
        /*0040*/ 	.short	0x0000
        /*0042*/ 	.short	0x0000
        /*0044*/ 	.byte	0x00, 0xf0, 0x21, 0x00


	//----- nvinfo : EIATTR_SPARSE_MMA_MASK
	.align		4
.L_3054:
        /*0048*/ 	.byte	0x03, 0x50
        /*004a*/ 	.short	0x0000


	//----- nvinfo : EIATTR_MAXREG_COUNT
	.align		4
        /*004c*/ 	.byte	0x03, 0x1b
        /*004e*/ 	.short	0x0040


	//----- nvinfo : EIATTR_NUM_BARRIERS
	.align		4
        /*0050*/ 	.byte	0x02, 0x4c
        /*0052*/ 	.byte	0x01
	.zero		1


	//----- nvinfo : EIATTR_MERCURY_ISA_VERSION
	.align		4
        /*0054*/ 	.byte	0x03, 0x5f
        /*0056*/ 	.short	0x0101


	//----- nvinfo : EIATTR_VRC_CTA_INIT_COUNT
	.align		4
        /*0058*/ 	.byte	0x02, 0x4a
	.zero		1
	.zero		1


	//----- nvinfo : EIATTR_EXIT_INSTR_OFFSETS
	.align		4
        /*005c*/ 	.byte	0x04, 0x1c
        /*005e*/ 	.short	(.L_3056 - .L_3055)


	//   ....[0]....
.L_3055:
        /*0060*/ 	.word	0x000007c0


	//   ....[1]....
        /*0064*/ 	.word	0x00003930


	//----- nvinfo : EIATTR_MAX_THREADS
	.align		4
.L_3056:
        /*0068*/ 	.byte	0x04, 0x05
        /*006a*/ 	.short	(.L_3058 - .L_3057)
.L_3057:
        /*006c*/ 	.word	0x00000100
        /*0070*/ 	.word	0x00000001
        /*0074*/ 	.word	0x00000001


	//----- nvinfo : EIATTR_CRS_STACK_SIZE
	.align		4
.L_3058:
        /*0078*/ 	.byte	0x04, 0x1e
        /*007a*/ 	.short	(.L_3060 - .L_3059)
.L_3059:
        /*007c*/ 	.word	0x00000000


	//----- nvinfo : EIATTR_CBANK_PARAM_SIZE
	.align		4
.L_3060:
        /*0080*/ 	.byte	0x03, 0x19
        /*0082*/ 	.short	0x01d8


	//----- nvinfo : EIATTR_PARAM_CBANK
	.align		4
        /*0084*/ 	.byte	0x04, 0x0a
        /*0086*/ 	.short	(.L_3062 - .L_3061)
	.align		4
.L_3061:
        /*0088*/ 	.word	index@(.nv.constant0._ZN2at6native60_GLOBAL__N__fdc43544_27_DistributionRandomKernel_cu_f88cee4443distribution_elementwise_grid_stride_kernelImLi2EZZZNS0_9templates4cuda21random_from_to_kernelIPNS_17CUDAGeneratorImplEEEvRNS_18TensorIteratorBaseEmlT_ENKUlvE_clEvENKUlvE0_clEvEUlP24curandStatePhilox4_32_10E_ZNS1_27distribution_nullary_kernelIam10ulonglong2S7_SF_ZZZS5_IS7_EvS9_mlSA_ENKSB_clEvENKSC_clEvEUlmE_EEvS9_T2_RKT3_T4_EUlimE0_EEvlNS_15PhiloxCudaStateET1_SJ_)
        /*008c*/ 	.short	0x0380
        /*008e*/ 	.short	0x01d8


	//----- nvinfo : EIATTR_SW_WAR
	.align		4
.L_3062:
        /*0090*/ 	.byte	0x04, 0x36
        /*0092*/ 	.short	(.L_3064 - .L_3063)
.L_3063:
        /*0094*/ 	.word	0x00000008
.L_3064:


//--------------------- .nv.info._ZN2at6native60_GLOBAL__N__fdc43544_27_DistributionRandomKernel_cu_f88cee4443distribution_elementwise_grid_stride_kernelImLi2EZZZNS0_9templates4cuda21random_from_to_kernelIPNS_17CUDAGeneratorImplEEEvRNS_18TensorIteratorBaseEmlT_ENKUlvE_clEvENKUlvE0_clEvEUlP24curandStatePhilox4_32_10E_ZNS1_27distribution_nullary_kernelIam10ulonglong2S7_SF_ZZZS5_IS7_EvS9_mlSA_ENKSB_clEvENKSC_clEvEUlmE_EEvS9_T2_RKT3_T4_EUlimE_EEvlNS_15PhiloxCudaStateET1_SJ_ --------------------------
	.section	.nv.info._ZN2at6native60_GLOBAL__N__fdc43544_27_DistributionRandomKernel_cu_f88cee4443distribution_elementwise_grid_stride_kernelImLi2EZZZNS0_9templates4cuda21random_from_to_kernelIPNS_17CUDAGeneratorImplEEEvRNS_18TensorIteratorBaseEmlT_ENKUlvE_clEvENKUlvE0_clEvEUlP24curandStatePhilox4_32_10E_ZNS1_27distribution_nullary_kernelIam10ulonglong2S7_SF_ZZZS5_IS7_EvS9_mlSA_ENKSB_clEvENKSC_clEvEUlmE_EEvS9_T2_RKT3_T4_EUlimE_EEvlNS_15PhiloxCudaStateET1_SJ_,"",@"SHT_CUDA_INFO"
	.sectionflags	@""
	.align	4


	//----- nvinfo : EIATTR_CUDA_API_VERSION
	.align		4
        /*0000*/ 	.byte	0x04, 0x37
        /*0002*/ 	.short	(.L_3066 - .L_3065)
.L_3065:
        /*0004*/ 	.word	0x00000082


	//----- nvinfo : EIATTR_KPARAM_INFO
	.align		4
.L_3066:
        /*0008*/ 	.byte	0x04, 0x17
        /*000a*/ 	.short	(.L_3068 - .L_3067)
.L_3067:
        /*000c*/ 	.word	0x00000000
        /*0010*/ 	.short	0x0003
        /*0012*/ 	.short	0x0028
        /*0014*/ 	.byte	0x00, 0xf0, 0x81, 0x00


	//----- nvinfo : EIATTR_KPARAM_INFO
	.align		4
.L_3068:
        /*0018*/ 	.byte	0x04, 0x17
        /*001a*/ 	.short	(.L_3070 - .L_3069)
.L_3069:
        /*001c*/ 	.word	0x00000000
        /*0020*/ 	.short	0x0002
        /*0022*/ 	.short	0x0020
        /*0024*/ 	.byte	0x00, 0xf0, 0x05, 0x00


	//----- nvinfo : EIATTR_KPARAM_INFO
	.align		4
.L_3070:
        /*0028*/ 	.byte	0x04, 0x17
        /*002a*/ 	.short	(.L_3072 - .L_3071)
.L_3071:
        /*002c*/ 	.word	0x00000000
        /*0030*/ 	.short	0x0001
        /*0032*/ 	.short	0x0008
        /*0034*/ 	.byte	0x00, 0xf0, 0x61, 0x00


	//----- nvinfo : EIATTR_KPARAM_INFO
	.align		4
.L_3072:
        /*0038*/ 	.byte	0x04, 0x17
        /*003a*/ 	.short	(.L_3074 - .L_3073)
.L_3073:
        /*003c*/ 	.word	0x00000000
        /*0040*/ 	.short	0x0000
        /*0042*/ 	.short	0x0000
        /*0044*/ 	.byte	0x00, 0xf0, 0x21, 0x00


	//----- nvinfo : EIATTR_SPARSE_MMA_MASK
	.align		4
.L_3074:
        /*0048*/ 	.byte	0x03, 0x50
        /*004a*/ 	.short	0x0000


	//----- nvinfo : EIATTR_MAXREG_COUNT
	.align		4
        /*004c*/ 	.byte	0x03, 0x1b
        /*004e*/ 	.short	0x0040


	//----- nvinfo : EIATTR_NUM_BARRIERS
	.align		4
        /*0050*/ 	.byte	0x02, 0x4c
        /*0052*/ 	.byte	0x01
	.zero		1


	//----- nvinfo : EIATTR_MERCURY_ISA_VERSION
	.align		4
        /*0054*/ 	.byte	0x03, 0x5f
        /*0056*/ 	.short	0x0101


	//----- nvinfo : EIATTR_VRC_CTA_INIT_COUNT
	.align		4
        /*0058*/ 	.byte	0x02, 0x4a
	.zero		1
	.zero		1


	//----- nvinfo : EIATTR_EXIT_INSTR_OFFSETS
	.align		4
        /*005c*/ 	.byte	0x04, 0x1c
        /*005e*/ 	.short	(.L_3076 - .L_3075)


	//   ....[0]....
.L_3075:
        /*0060*/ 	.word	0x000007c0


	//   ....[1]....
        /*0064*/ 	.word	0x00001270


	//----- nvinfo : EIATTR_MAX_THREADS
	.align		4
.L_3076:
        /*0068*/ 	.byte	0x04, 0x05
        /*006a*/ 	.short	(.L_3078 - .L_3077)
.L_3077:
        /*006c*/ 	.word	0x00000100
        /*0070*/ 	.word	0x00000001
        /*0074*/ 	.word	0x00000001


	//----- nvinfo : EIATTR_CRS_STACK_SIZE
	.align		4
.L_3078:
        /*0078*/ 	.byte	0x04, 0x1e
        /*007a*/ 	.short	(.L_3080 - .L_3079)
.L_3079:
        /*007c*/ 	.word	0x00000000


	//----- nvinfo : EIATTR_CBANK_PARAM_SIZE
	.align		4
.L_3080:
        /*0080*/ 	.byte	0x03, 0x19
        /*0082*/ 	.short	0x0048


	//----- nvinfo : EIATTR_PARAM_CBANK
	.align		4
        /*0084*/ 	.byte	0x04, 0x0a
        /*0086*/ 	.short	(.L_3082 - .L_3081)
	.align		4
.L_3081:
        /*0088*/ 	.word	index@(.nv.constant0._ZN2at6native60_GLOBAL__N__fdc43544_27_DistributionRandomKernel_cu_f88cee4443distribution_elementwise_grid_stride_kernelImLi2EZZZNS0_9templates4cuda21random_from_to_kernelIPNS_17CUDAGeneratorImplEEEvRNS_18TensorIteratorBaseEmlT_ENKUlvE_clEvENKUlvE0_clEvEUlP24curandStatePhilox4_32_10E_ZNS1_27distribution_nullary_kernelIam10ulonglong2S7_SF_ZZZS5_IS7_EvS9_mlSA_ENKSB_clEvENKSC_clEvEUlmE_EEvS9_T2_RKT3_T4_EUlimE_EEvlNS_15PhiloxCudaStateET1_SJ_)
        /*008c*/ 	.short	0x0380
        /*008e*/ 	.short	0x0048


	//----- nvinfo : EIATTR_SW_WAR
	.align		4
.L_3082:
        /*0090*/ 	.byte	0x04, 0x36
        /*0092*/ 	.short	(.L_3084 - .L_3083)
.L_3083:
        /*0094*/ 	.word	0x00000008
.L_3084:


//--------------------- .nv.info._ZN2at6native60_GLOBAL__N__fdc43544_27_DistributionRandomKernel_cu_f88cee4443distribution_elementwise_grid_stride_kernelIjLi4EZZZNS0_9templates4cuda21random_from_to_kernelIPNS_17CUDAGeneratorImplEEEvRNS_18TensorIteratorBaseEmlT_ENKUlvE_clEvENKUlvE_clEvEUlP24curandStatePhilox4_32_10E0_ZNS1_27distribution_nullary_kernelIhj5uint4S7_SF_ZZZS5_IS7_EvS9_mlSA_ENKSB_clEvENKSC_clEvEUljE_EEvS9_T2_RKT3_T4_EUlijE0_EEvlNS_15PhiloxCudaStateET1_SJ_ --------------------------
	.section	.nv.info._ZN2at6native60_GLOBAL__N__fdc43544_27_DistributionRandomKernel_cu_f88cee4443distribution_elementwise_grid_stride_kernelIjLi4EZZZNS0_9templates4cuda21random_from_to_kernelIPNS_17CUDAGeneratorImplEEEvRNS_18TensorIteratorBaseEmlT_ENKUlvE_clEvENKUlvE_clEvEUlP24curandStatePhilox4_32_10E0_ZNS1_27distribution_nullary_kernelIhj5uint4S7_SF_ZZZS5_IS7_EvS9_mlSA_ENKSB_clEvENKSC_clEvEUljE_EEvS9_T2_RKT3_T4_EUlijE0_EEvlNS_15PhiloxCudaStateET1_SJ_,"",@"SHT_CUDA_INFO"
	.sectionflags	@""
	.align	4


	//----- nvinfo : EIATTR_CUDA_API_VERSION
	.align		4
        /*0000*/ 	.byte	0x04, 0x37
        /*0002*/ 	.short	(.L_3086 - .L_3085)
.L_3085:
        /*0004*/ 	.word	0x00000082


	//----- nvinfo : EIATTR_KPARAM_INFO
	.align		4
.L_3086:
        /*0008*/ 	.byte	0x04, 0x17
        /*000a*/ 	.short	(.L_3088 - .L_3087)
.L_3087:
        /*000c*/ 	.word	0x00000000
        /*0010*/ 	.short	0x0003
        /*0012*/ 	.short	0x0028
        /*0014*/ 	.byte	0x00, 0xf0, 0xc1, 0x06


	//----- nvinfo : EIATTR_KPARAM_INFO
	.align		4
.L_3088:
        /*0018*/ 	.byte	0x04, 0x17
        /*001a*/ 	.short	(.L_3090 - .L_3089)
.L_3089:
        /*001c*/ 	.word	0x00000000
        /*0020*/ 	.short	0x0002
        /*0022*/ 	.short	0x0020
        /*0024*/ 	.byte	0x00, 0xf0, 0x05, 0x00


	//----- nvinfo : EIATTR_KPARAM_INFO
	.align		4
.L_3090:
        /*0028*/ 	.byte	0x04, 0x17
        /*002a*/ 	.short	(.L_3092 - .L_3091)
.L_3091:
        /*002c*/ 	.word	0x00000000
        /*0030*/ 	.short	0x0001
        /*0032*/ 	.short	0x0008
        /*0034*/ 	.byte	0x00, 0xf0, 0x61, 0x00


	//----- nvinfo : EIATTR_KPARAM_INFO
	.align		4
.L_3092:
        /*0038*/ 	.byte	0x04, 0x17
        /*003a*/ 	.short	(.L_3094 - .L_3093)
.L_3093:
        /*003c*/ 	.word	0x00000000
        /*0040*/ 	.short	0x0000
        /*0042*/ 	.short	0x0000
        /*0044*/ 	.byte	0x00, 0xf0, 0x21, 0x00


	//----- nvinfo : EIATTR_SPARSE_MMA_MASK
	.align		4
.L_3094:
        /*0048*/ 	.byte	0x03, 0x50
        /*004a*/ 	.short	0x0000


	//----- nvinfo : EIATTR_MAXREG_COUNT
	.align		4
        /*004c*/ 	.byte	0x03, 0x1b
        /*004e*/ 	.short	0x0040


	//----- nvinfo : EIATTR_NUM_BARRIERS
	.align		4
        /*0050*/ 	.byte	0x02, 0x4c
        /*0052*/ 	.byte	0x01
	.zero		1


	//----- nvinfo : EIATTR_MERCURY_ISA_VERSION
	.align		4
        /*0054*/ 	.byte	0x03, 0x5f
        /*0056*/ 	.short	0x0101


	//----- nvinfo : EIATTR_VRC_CTA_INIT_COUNT
	.align		4
        /*0058*/ 	.byte	0x02, 0x4a
	.zero		1
	.zero		1


	//----- nvinfo : EIATTR_EXIT_INSTR_OFFSETS
	.align		4
        /*005c*/ 	.byte	0x04, 0x1c
        /*005e*/ 	.short	(.L_3096 - .L_3095)


	//   ....[0]....
.L_3095:
        /*0060*/ 	.word	0x000007b0


	//   ....[1]....
        /*0064*/ 	.word	0x00005cc0


	//----- nvinfo : EIATTR_MAX_THREADS
	.align		4
.L_3096:
        /*0068*/ 	.byte	0x04, 0x05
        /*006a*/ 	.short	(.L_3098 - .L_3097)
.L_3097:
        /*006c*/ 	.word	0x00000100
        /*0070*/ 	.word	0x00000001
        /*0074*/ 	.word	0x00000001


	//----- nvinfo : EIATTR_CRS_STACK_SIZE
	.align		4
.L_3098:
        /*0078*/ 	.byte	0x04, 0x1e
        /*007a*/ 	.short	(.L_3100 - .L_3099)
.L_3099:
        /*007c*/ 	.word	0x00000000


	//----- nvinfo : EIATTR_CBANK_PARAM_SIZE
	.align		4
.L_3100:
        /*0080*/ 	.byte	0x03, 0x19
        /*0082*/ 	.short	0x01d8


	//----- nvinfo : EIATTR_PARAM_CBANK
	.align		4
        /*0084*/ 	.byte	0x04, 0x0a
        /*0086*/ 	.short	(.L_3102 - .L_3101)
	.align		4
.L_3101:
        /*0088*/ 	.word	index@(.nv.constant0._ZN2at6native60_GLOBAL__N__fdc43544_27_DistributionRandomKernel_cu_f88cee4443distribution_elementwise_grid_stride_kernelIjLi4EZZZNS0_9templates4cuda21random_from_to_kernelIPNS_17CUDAGeneratorImplEEEvRNS_18TensorIteratorBaseEmlT_ENKUlvE_clEvENKUlvE_clEvEUlP24curandStatePhilox4_32_10E0_ZNS1_27distribution_nullary_kernelIhj5uint4S7_SF_ZZZS5_IS7_EvS9_mlSA_ENKSB_clEvENKSC_clEvEUljE_EEvS9_T2_RKT3_T4_EUlijE0_EEvlNS_15PhiloxCudaStateET1_SJ_)
        /*008c*/ 	.short	0x0380
        /*008e*/ 	.short	0x01d8


	//----- nvinfo : EIATTR_SW_WAR
	.align		4
.L_3102:
        /*0090*/ 	.byte	0x04, 0x36
        /*0092*/ 	.short	(.L_3104 - .L_3103)
.L_3103:
        /*0094*/ 	.word	0x00000008
.L_3104:


//--------------------- .nv.info._ZN2at6native60_GLOBAL__N__fdc43544_27_DistributionRandomKernel_cu_f88cee4443distribution_elementwise_grid_stride_kernelIjLi4EZZZNS0_9templates4cuda21random_from_to_kernelIPNS_17CUDAGeneratorImplEEEvRNS_18TensorIteratorBaseEmlT_ENKUlvE_clEvENKUlvE_clEvEUlP24curandStatePhilox4_32_10E0_ZNS1_27distribution_nullary_kernelIhj5uint4S7_SF_ZZZS5_IS7_EvS9_mlSA_ENKSB_clEvENKSC_clEvEUljE_EEvS9_T2_RKT3_T4_EUlijE_EEvlNS_15PhiloxCudaStateET1_SJ_ --------------------------
	.section	.nv.info._ZN2at6native60_GLOBAL__N__fdc43544_27_DistributionRandomKernel_cu_f88cee4443distribution_elementwise_grid_stride_kernelIjLi4EZZZNS0_9templates4cuda21random_from_to_kernelIPNS_17CUDAGeneratorImplEEEvRNS_18TensorIteratorBaseEmlT_ENKUlvE_clEvENKUlvE_clEvEUlP24curandStatePhilox4_32_10E0_ZNS1_27distribution_nullary_kernelIhj5uint4S7_SF_ZZZS5_IS7_EvS9_mlSA_ENKSB_clEvENKSC_clEvEUljE_EEvS9_T2_RKT3_T4_EUlijE_EEvlNS_15PhiloxCudaStateET1_SJ_,"",@"SHT_CUDA_INFO"
	.sectionflags	@""
	.align	4


	//----- nvinfo : EIATTR_CUDA_API_VERSION
	.align		4
        /*0000*/ 	.byte	0x04, 0x37
        /*0002*/ 	.short	(.L_3106 - .L_3105)
.L_3105:
        /*0004*/ 	.word	0x00000082


	//----- nvinfo : EIATTR_KPARAM_INFO
	.align		4
.L_3106:
        /*0008*/ 	.byte	0x04, 0x17
        /*000a*/ 	.short	(.L_3108 - .L_3107)
.L_3107:
        /*000c*/ 	.word	0x00000000
        /*0010*/ 	.short	0x0003
        /*0012*/ 	.short	0x0028
        /*0014*/ 	.byte	0x00, 0xf0, 0x81, 0x00


	//----- nvinfo : EIATTR_KPARAM_INFO
	.align		4
.L_3108:
        /*0018*/ 	.byte	0x04, 0x17
        /*001a*/ 	.short	(.L_3110 - .L_3109)
.L_3109:
        /*001c*/ 	.word	0x00000000
        /*0020*/ 	.short	0x0002
        /*0022*/ 	.short	0x0020
        /*0024*/ 	.byte	0x00, 0xf0, 0x05, 0x00


	//----- nvinfo : EIATTR_KPARAM_INFO
	.align		4
.L_3110:
        /*0028*/ 	.byte	0x04, 0x17
        /*002a*/ 	.short	(.L_3112 - .L_3111)
.L_3111:
        /*002c*/ 	.word	0x00000000
        /*0030*/ 	.short	0x0001
        /*0032*/ 	.short	0x0008
        /*0034*/ 	.byte	0x00, 0xf0, 0x61, 0x00


	//----- nvinfo : EIATTR_KPARAM_INFO
	.align		4
.L_3112:
        /*0038*/ 	.byte	0x04, 0x17
        /*003a*/ 	.short	(.L_3114 - .L_3113)
.L_3113:
        /*003c*/ 	.word	0x00000000
        /*0040*/ 	.short	0x0000
        /*0042*/ 	.short	0x0000
        /*0044*/ 	.byte	0x00, 0xf0, 0x21, 0x00


	//----- nvinfo : EIATTR_SPARSE_MMA_MASK
	.align		4
.L_3114:
        /*0048*/ 	.byte	0x03, 0x50
        /*004a*/ 	.short	0x0000


	//----- nvinfo : EIATTR_MAXREG_COUNT
	.align		4
        /*004c*/ 	.byte	0x03, 0x1b
        /*004e*/ 	.short	0x0040


	//----- nvinfo : EIATTR_NUM_BARRIERS
	.align		4
        /*0050*/ 	.byte	0x02, 0x4c
        /*0052*/ 	.byte	0x01
	.zero		1


	//----- nvinfo : EIATTR_MERCURY_ISA_VERSION
	.align		4
        /*0054*/ 	.byte	0x03, 0x5f
        /*0056*/ 	.short	0x0101


	//----- nvinfo : EIATTR_VRC_CTA_INIT_COUNT
	.align		4
        /*0058*/ 	.byte	0x02, 0x4a
	.zero		1
	.zero		1


	//----- nvinfo : EIATTR_EXIT_INSTR_OFFSETS
	.align		4
        /*005c*/ 	.byte	0x04, 0x1c
        /*005e*/ 	.short	(.L_3116 - .L_3115)


	//   ....[0]....
.L_3115:
        /*0060*/ 	.word	0x000007d0


	//   ....[1]....
        /*0064*/ 	.word	0x00001690


	//----- nvinfo : EIATTR_MAX_THREADS
	.align		4
.L_3116:
        /*0068*/ 	.byte	0x04, 0x05
        /*006a*/ 	.short	(.L_3118 - .L_3117)
.L_3117:
        /*006c*/ 	.word	0x00000100
        /*0070*/ 	.word	0x00000001
        /*0074*/ 	.word	0x00000001


	//----- nvinfo : EIATTR_CRS_STACK_SIZE
	.align		4
.L_3118:
        /*0078*/ 	.byte	0x04, 0x1e
        /*007a*/ 	.short	(.L_3120 - .L_3119)
.L_3119:
        /*007c*/ 	.word	0x00000000


	//----- nvinfo : EIATTR_CBANK_PARAM_SIZE
	.align		4
.L_3120:
        /*0080*/ 	.byte	0x03, 0x19
        /*0082*/ 	.short	0x0048


	//----- nvinfo : EIATTR_PARAM_CBANK
	.align		4
        /*0084*/ 	.byte	0x04, 0x0a
        /*0086*/ 	.short	(.L_3122 - .L_3121)
	.align		4
.L_3121:
        /*0088*/ 	.word	index@(.nv.constant0._ZN2at6native60_GLOBAL__N__fdc43544_27_DistributionRandomKernel_cu_f88cee4443distribution_elementwise_grid_stride_kernelIjLi4EZZZNS0_9templates4cuda21random_from_to_kernelIPNS_17CUDAGeneratorImplEEEvRNS_18TensorIteratorBaseEmlT_ENKUlvE_clEvENKUlvE_clEvEUlP24curandStatePhilox4_32_10E0_ZNS1_27distribution_nullary_kernelIhj5uint4S7_SF_ZZZS5_IS7_EvS9_mlSA_ENKSB_clEvENKSC_clEvEUljE_EEvS9_T2_RKT3_T4_EUlijE_EEvlNS_15PhiloxCudaStateET1_SJ_)
        /*008c*/ 	.short	0x0380
        /*008e*/ 	.short	0x0048


	//----- nvinfo : EIATTR_SW_WAR
	.align		4
.L_3122:
        /*0090*/ 	.byte	0x04, 0x36
        /*0092*/ 	.short	(.L_3124 - .L_3123)
.L_3123:
        /*0094*/ 	.word	0x00000008
.L_3124:


//--------------------- .nv.info._ZN2at6native60_GLOBAL__N__fdc43544_27_DistributionRandomKernel_cu_f88cee4443distribution_elementwise_grid_stride_kernelImLi2EZZZNS0_9templates4cuda21random_from_to_kernelIPNS_17CUDAGeneratorImplEEEvRNS_18TensorIteratorBaseEmlT_ENKUlvE_clEvENKUlvE_clEvEUlP24curandStatePhilox4_32_10E_ZNS1_27distribution_nullary_kernelIhm10ulonglong2S7_SF_ZZZS5_IS7_EvS9_mlSA_ENKSB_clEvENKSC_clEvEUlmE_EEvS9_T2_RKT3_T4_EUlimE0_EEvlNS_15PhiloxCudaStateET1_SJ_ --------------------------
	.section	.nv.info._ZN2at6native60_GLOBAL__N__fdc43544_27_DistributionRandomKernel_cu_f88cee4443distribution_elementwise_grid_stride_kernelImLi2EZZZNS0_9templates4cuda21random_from_to_kernelIPNS_17CUDAGeneratorImplEEEvRNS_18TensorIteratorBaseEmlT_ENKUlvE_clEvENKUlvE_clEvEUlP24curandStatePhilox4_32_10E_ZNS1_27distribution_nullary_kernelIhm10ulonglong2S7_SF_ZZZS5_IS7_EvS9_mlSA_ENKSB_clEvENKSC_clEvEUlmE_EEvS9_T2_RKT3_T4_EUlimE0_EEvlNS_15PhiloxCudaStateET1_SJ_,"",@"SHT_CUDA_INFO"
	.sectionflags	@""
	.align	4


	//----- nvinfo : EIATTR_CUDA_API_VERSION
	.align		4
        /*0000*/ 	.byte	0x04, 0x37
        /*0002*/ 	.short	(.L_3126 - .L_3125)
.L_3125:
        /*0004*/ 	.word	0x00000082


	//----- nvinfo : EIATTR_KPARAM_INFO
	.align		4
.L_3126:
        /*0008*/ 	.byte	0x04, 0x17
        /*000a*/ 	.short	(.L_3128 - .L_3127)
.L_3127:
        /*000c*/ 	.word	0x00000000
        /*0010*/ 	.short	0x0003
        /*0012*/ 	.short	0x0028
        /*0014*/ 	.byte	0x00, 0xf0, 0xc1, 0x06


	//----- nvinfo : EIATTR_KPARAM_INFO
	.align		4
.L_3128:
        /*0018*/ 	.byte	0x04, 0x17
        /*001a*/ 	.short	(.L_3130 - .L_3129)
.L_3129:
        /*001c*/ 	.word	0x00000000
        /*0020*/ 	.short	0x0002
        /*0022*/ 	.short	0x0020
        /*0024*/ 	.byte	0x00, 0xf0, 0x05, 0x00


	//----- nvinfo : EIATTR_KPARAM_INFO
	.align		4
.L_3130:
        /*0028*/ 	.byte	0x04, 0x17
        /*002a*/ 	.short	(.L_3132 - .L_3131)
.L_3131:
        /*002c*/ 	.word	0x00000000
        /*0030*/ 	.short	0x0001
        /*0032*/ 	.short	0x0008
        /*0034*/ 	.byte	0x00, 0xf0, 0x61, 0x00


	//----- nvinfo : EIATTR_KPARAM_INFO
	.align		4
.L_3132:
        /*0038*/ 	.byte	0x04, 0x17
        /*003a*/ 	.short	(.L_3134 - .L_3133)
.L_3133:
        /*003c*/ 	.word	0x00000000
        /*0040*/ 	.short	0x0000
        /*0042*/ 	.short	0x0000
        /*0044*/ 	.byte	0x00, 0xf0, 0x21, 0x00


	//----- nvinfo : EIATTR_SPARSE_MMA_MASK
	.align		4
.L_3134:
        /*0048*/ 	.byte	0x03, 0x50
        /*004a*/ 	.short	0x0000


	//----- nvinfo : EIATTR_MAXREG_COUNT
	.align		4
        /*004c*/ 	.byte	0x03, 0x1b
        /*004e*/ 	.short	0x0040


	//----- nvinfo : EIATTR_NUM_BARRIERS
	.align		4
        /*0050*/ 	.byte	0x02, 0x4c
        /*0052*/ 	.byte	0x01
	.zero		1


	//----- nvinfo : EIATTR_MERCURY_ISA_VERSION
	.align		4
        /*0054*/ 	.byte	0x03, 0x5f
        /*0056*/ 	.short	0x0101


	//----- nvinfo : EIATTR_VRC_CTA_INIT_COUNT
	.align		4
        /*0058*/ 	.byte	0x02, 0x4a
	.zero		1
	.zero		1


	//----- nvinfo : EIATTR_EXIT_INSTR_OFFSETS
	.align		4
        /*005c*/ 	.byte	0x04, 0x1c
        /*005e*/ 	.short	(.L_3136 - .L_3135)


	//   ....[0]....
.L_3135:
        /*0060*/ 	.word	0x000007c0


	//   ....[1]....
        /*0064*/ 	.word	0x00003930


	//----- nvinfo : EIATTR_MAX_THREADS
	.align		4
.L_3136:
        /*0068*/ 	.byte	0x04, 0x05
        /*006a*/ 	.short	(.L_3138 - .L_3137)
.L_3137:
        /*006c*/ 	.word	0x00000100
        /*0070*/ 	.word	0x00000001
        /*0074*/ 	.word	0x00000001


	//----- nvinfo : EIATTR_CRS_STACK_SIZE
	.align		4
.L_3138:
        /*0078*/ 	.byte	0x04, 0x1e
        /*007a*/ 	.short	(.L_3140 - .L_3139)
.L_3139:
        /*007c*/ 	.word	0x00000000


	//----- nvinfo : EIATTR_CBANK_PARAM_SIZE
	.align		4
.L_3140:
        /*0080*/ 	.byte	0x03, 0x19
        /*0082*/ 	.short	0x01d8


	//----- nvinfo : EIATTR_PARAM_CBANK
	.align		4
        /*0084*/ 	.byte	0x04, 0x0a
        /*0086*/ 	.short	(.L_3142 - .L_3141)
	.align		4
.L_3141:
        /*0088*/ 	.word	index@(.nv.constant0._ZN2at6native60_GLOBAL__N__fdc43544_27_DistributionRandomKernel_cu_f88cee4443distribution_elementwise_grid_stride_kernelImLi2EZZZNS0_9templates4cuda21random_from_to_kernelIPNS_17CUDAGeneratorImplEEEvRNS_18TensorIteratorBaseEmlT_ENKUlvE_clEvENKUlvE_clEvEUlP24curandStatePhilox4_32_10E_ZNS1_27distribution_nullary_kernelIhm10ulonglong2S7_SF_ZZZS5_IS7_EvS9_mlSA_ENKSB_clEvENKSC_clEvEUlmE_EEvS9_T2_RKT3_T4_EUlimE0_EEvlNS_15PhiloxCudaStateET1_SJ_)
        /*008c*/ 	.short	0x0380
        /*008e*/ 	.short	0x01d8


	//----- nvinfo : EIATTR_SW_WAR
	.align		4
.L_3142:
        /*0090*/ 	.byte	0x04, 0x36
        /*0092*/ 	.short	(.L_3144 - .L_3143)
.L_3143:
        /*0094*/ 	.word	0x00000008
.L_3144:


//--------------------- .nv.info._ZN2at6native60_GLOBAL__N__fdc43544_27_DistributionRandomKernel_cu_f88cee4443distribution_elementwise_grid_stride_kernelImLi2EZZZNS0_9templates4cuda21random_from_to_kernelIPNS_17CUDAGeneratorImplEEEvRNS_18TensorIteratorBaseEmlT_ENKUlvE_clEvENKUlvE_clEvEUlP24curandStatePhilox4_32_10E_ZNS1_27distribution_nullary_kernelIhm10ulonglong2S7_SF_ZZZS5_IS7_EvS9_mlSA_ENKSB_clEvENKSC_clEvEUlmE_EEvS9_T2_RKT3_T4_EUlimE_EEvlNS_15PhiloxCudaStateET1_SJ_ --------------------------
	.section	.nv.info._ZN2at6native60_GLOBAL__N__fdc43544_27_DistributionRandomKernel_cu_f88cee4443distribution_elementwise_grid_stride_kernelImLi2EZZZNS0_9templates4cuda21random_from_to_kernelIPNS_17CUDAGeneratorImplEEEvRNS_18TensorIteratorBaseEmlT_ENKUlvE_clEvENKUlvE_clEvEUlP24curandStatePhilox4_32_10E_ZNS1_27distribution_nullary_kernelIhm10ulonglong2S7_SF_ZZZS5_IS7_EvS9_mlSA_ENKSB_clEvENKSC_clEvEUlmE_EEvS9_T2_RKT3_T4_EUlimE_EEvlNS_15PhiloxCudaStateET1_SJ_,"",@"SHT_CUDA_INFO"
	.sectionflags	@""
	.align	4


	//----- nvinfo : EIATTR_CUDA_API_VERSION
	.align		4
        /*0000*/ 	.byte	0x04, 0x37
        /*0002*/ 	.short	(.L_3146 - .L_3145)
.L_3145:
        /*0004*/ 	.word	0x00000082


	//----- nvinfo : EIATTR_KPARAM_INFO
	.align		4
.L_3146:
        /*0008*/ 	.byte	0x04, 0x17
        /*000a*/ 	.short	(.L_3148 - .L_3147)
.L_3147:
        /*000c*/ 	.word	0x00000000
        /*0010*/ 	.short	0x0003
        /*0012*/ 	.short	0x0028
        /*0014*/ 	.byte	0x00, 0xf0, 0x81, 0x00


	//----- nvinfo : EIATTR_KPARAM_INFO
	.align		4
.L_3148:
        /*0018*/ 	.byte	0x04, 0x17
        /*001a*/ 	.short	(.L_3150 - .L_3149)
.L_3149:
        /*001c*/ 	.word	0x00000000
        /*0020*/ 	.short	0x0002
        /*0022*/ 	.short	0x0020
        /*0024*/ 	.byte	0x00, 0xf0, 0x05, 0x00


	//----- nvinfo : EIATTR_KPARAM_INFO
	.align		4
.L_3150:
        /*0028*/ 	.byte	0x04, 0x17
        /*002a*/ 	.short	(.L_3152 - .L_3151)
.L_3151:
        /*002c*/ 	.word	0x00000000
        /*0030*/ 	.short	0x0001
        /*0032*/ 	.short	0x0008
        /*0034*/ 	.byte	0x00, 0xf0, 0x61, 0x00


	//----- nvinfo : EIATTR_KPARAM_INFO
	.align		4
.L_3152:
        /*0038*/ 	.byte	0x04, 0x17
        /*003a*/ 	.short	(.L_3154 - .L_3153)
.L_3153:
        /*003c*/ 	.word	0x00000000
        /*0040*/ 	.short	0x0000
        /*0042*/ 	.short	0x0000
        /*0044*/ 	.byte	0x00, 0xf0, 0x21, 0x00


	//----- nvinfo : EIATTR_SPARSE_MMA_MASK
	.align		4
.L_3154:
        /*0048*/ 	.byte	0x03, 0x50
        /*004a*/ 	.short	0x0000


	//----- nvinfo : EIATTR_MAXREG_COUNT
	.align		4
        /*004c*/ 	.byte	0x03, 0x1b
        /*004e*/ 	.short	0x0040


	//----- nvinfo : EIATTR_NUM_BARRIERS
	.align		4
        /*0050*/ 	.byte	0x02, 0x4c
        /*0052*/ 	.byte	0x01
	.zero		1


	//----- nvinfo : EIATTR_MERCURY_ISA_VERSION
	.align		4
        /*0054*/ 	.byte	0x03, 0x5f
        /*0056*/ 	.short	0x0101


	//----- nvinfo : EIATTR_VRC_CTA_INIT_COUNT
	.align		4
        /*0058*/ 	.byte	0x02, 0x4a
	.zero		1
	.zero		1


	//----- nvinfo : EIATTR_EXIT_INSTR_OFFSETS
	.align		4
        /*005c*/ 	.byte	0x04, 0x1c
        /*005e*/ 	.short	(.L_3156 - .L_3155)


	//   ....[0]....
.L_3155:
        /*0060*/ 	.word	0x000007c0


	//   ....[1]....
        /*0064*/ 	.word	0x00001270


	//----- nvinfo : EIATTR_MAX_THREADS
	.align		4
.L_3156:
        /*0068*/ 	.byte	0x04, 0x05
        /*006a*/ 	.short	(.L_3158 - .L_3157)
.L_3157:
        /*006c*/ 	.word	0x00000100
        /*0070*/ 	.word	0x00000001
        /*0074*/ 	.word	0x00000001


	//----- nvinfo : EIATTR_CRS_STACK_SIZE
	.align		4
.L_3158:
        /*0078*/ 	.byte	0x04, 0x1e
        /*007a*/ 	.short	(.L_3160 - .L_3159)
.L_3159:
        /*007c*/ 	.word	0x00000000


	//----- nvinfo : EIATTR_CBANK_PARAM_SIZE
	.align		4
.L_3160:
        /*0080*/ 	.byte	0x03, 0x19
        /*0082*/ 	.short	0x0048


	//----- nvinfo : EIATTR_PARAM_CBANK
	.align		4
        /*0084*/ 	.byte	0x04, 0x0a
        /*0086*/ 	.short	(.L_3162 - .L_3161)
	.align		4
.L_3161:
        /*0088*/ 	.word	index@(.nv.constant0._ZN2at6native60_GLOBAL__N__fdc43544_27_DistributionRandomKernel_cu_f88cee4443distribution_elementwise_grid_stride_kernelImLi2EZZZNS0_9templates4cuda21random_from_to_kernelIPNS_17CUDAGeneratorImplEEEvRNS_18TensorIteratorBaseEmlT_ENKUlvE_clEvENKUlvE_clEvEUlP24curandStatePhilox4_32_10E_ZNS1_27distribution_nullary_kernelIhm10ulonglong2S7_SF_ZZZS5_IS7_EvS9_mlSA_ENKSB_clEvENKSC_clEvEUlmE_EEvS9_T2_RKT3_T4_EUlimE_EEvlNS_15PhiloxCudaStateET1_SJ_)
        /*008c*/ 	.short	0x0380
        /*008e*/ 	.short	0x0048


	//----- nvinfo : EIATTR_SW_WAR
	.align		4
.L_3162:
        /*0090*/ 	.byte	0x04, 0x36
        /*0092*/ 	.short	(.L_3164 - .L_3163)
.L_3163:
        /*0094*/ 	.word	0x00000008
.L_3164:


//--------------------- .nv.callgraph             --------------------------
	.section	.nv.callgraph,"",@"SHT_CUDA_CALLGRAPH"
	.align	4
	.sectionentsize	8
	.align		4
        /*0000*/ 	.word	0x00000000
	.align		4
        /*0004*/ 	.word	0xffffffff
	.align		4
        /*0008*/ 	.word	0x00000000
	.align		4
        /*000c*/ 	.word	0xfffffffe
	.align		4
        /*0010*/ 	.word	0x00000000
	.align		4
        /*0014*/ 	.word	0xfffffffd
	.align		4
        /*0018*/ 	.word	0x00000000
	.align		4
        /*001c*/ 	.word	0xfffffffc


//--------------------- .nv.constant4             --------------------------
	.section	.nv.constant4,"a",@progbits
	.align	8
	.align		8
.nv.constant4:
        /*0000*/ 	.dword	precalc_xorwow_matrix
	.align		8
        /*0008*/ 	.dword	precalc_xorwow_offset_matrix
	.align		8
        /*0010*/ 	.dword	mrg32k3aM1
	.align		8
        /*0018*/ 	.dword	mrg32k3aM2
	.align		8
        /*0020*/ 	.dword	mrg32k3aM1SubSeq
	.align		8
        /*0028*/ 	.dword	mrg32k3aM2SubSeq
	.align		8
        /*0030*/ 	.dword	mrg32k3aM1Seq
	.align		8
        /*0038*/ 	.dword	mrg32k3aM2Seq
	.align		8
        /*0040*/ 	.dword	_ZN58_INTERNAL_fdc43544_27_DistributionRandomKernel_cu_f88cee444cuda3std3__45__cpo5beginE
	.align		8
        /*0048*/ 	.dword	_ZN58_INTERNAL_fdc43544_27_DistributionRandomKernel_cu_f88cee444cuda3std3__45__cpo3endE
	.align		8
        /*0050*/ 	.dword	_ZN58_INTERNAL_fdc43544_27_DistributionRandomKernel_cu_f88cee444cuda3std3__45__cpo6cbeginE
	.align		8
        /*0058*/ 	.dword	_ZN58_INTERNAL_fdc43544_27_DistributionRandomKernel_cu_f88cee444cuda3std3__45__cpo4cendE
	.align		8
        /*0060*/ 	.dword	_ZN58_INTERNAL_fdc43544_27_DistributionRandomKernel_cu_f88cee444cuda3std3__45__cpo6rbeginE
	.align		8
        /*0068*/ 	.dword	_ZN58_INTERNAL_fdc43544_27_DistributionRandomKernel_cu_f88cee444cuda3std3__45__cpo4rendE
	.align		8
        /*0070*/ 	.dword	_ZN58_INTERNAL_fdc43544_27_DistributionRandomKernel_cu_f88cee444cuda3std3__45__cpo7crbeginE
	.align		8
        /*0078*/ 	.dword	_ZN58_INTERNAL_fdc43544_27_DistributionRandomKernel_cu_f88cee444cuda3std3__45__cpo5crendE
	.align		8
        /*0080*/ 	.dword	_ZN58_INTERNAL_fdc43544_27_DistributionRandomKernel_cu_f88cee444cuda3std3__460_GLOBAL__N__fdc43544_27_DistributionRandomKernel_cu_f88cee446ignoreE
	.align		8
        /*0088*/ 	.dword	_ZN58_INTERNAL_fdc43544_27_DistributionRandomKernel_cu_f88cee444cuda3std3__419piecewise_constructE
	.align		8
        /*0090*/ 	.dword	_ZN58_INTERNAL_fdc43544_27_DistributionRandomKernel_cu_f88cee444cuda3std3__48in_placeE
	.align		8
        /*0098*/ 	.dword	_ZN58_INTERNAL_fdc43544_27_DistributionRandomKernel_cu_f88cee444cuda3std3__420unreachable_sentinelE
	.align		8
        /*00a0*/ 	.dword	_ZN58_INTERNAL_fdc43544_27_DistributionRandomKernel_cu_f88cee444cuda3std6ranges3__45__cpo4swapE
	.align		8
        /*00a8*/ 	.dword	_ZN58_INTERNAL_fdc43544_27_DistributionRandomKernel_cu_f88cee444cuda3std6ranges3__45__cpo9iter_moveE
	.align		8
        /*00b0*/ 	.dword	_ZN58_INTERNAL_fdc43544_27_DistributionRandomKernel_cu_f88cee444cuda3std6ranges3__45__cpo5beginE
	.align		8
        /*00b8*/ 	.dword	_ZN58_INTERNAL_fdc43544_27_DistributionRandomKernel_cu_f88cee444cuda3std6ranges3__45__cpo3endE
	.align		8
        /*00c0*/ 	.dword	_ZN58_INTERNAL_fdc43544_27_DistributionRandomKernel_cu_f88cee444cuda3std6ranges3__45__cpo6cbeginE
	.align		8
        /*00c8*/ 	.dword	_ZN58_INTERNAL_fdc43544_27_DistributionRandomKernel_cu_f88cee444cuda3std6ranges3__45__cpo4cendE
	.align		8
        /*00d0*/ 	.dword	_ZN58_INTERNAL_fdc43544_27_DistributionRandomKernel_cu_f88cee444cuda3std6ranges3__45__cpo7advanceE
	.align		8
        /*00d8*/ 	.dword	_ZN58_INTERNAL_fdc43544_27_DistributionRandomKernel_cu_f88cee444cuda3std6ranges3__45__cpo9iter_swapE
	.align		8
        /*00e0*/ 	.dword	_ZN58_INTERNAL_fdc43544_27_DistributionRandomKernel_cu_f88cee444cuda3std6ranges3__45__cpo4nextE
	.align		8
        /*00e8*/ 	.dword	_ZN58_INTERNAL_fdc43544_27_DistributionRandomKernel_cu_f88cee444cuda3std6ranges3__45__cpo4prevE
	.align		8
        /*00f0*/ 	.dword	_ZN58_INTERNAL_fdc43544_27_DistributionRandomKernel_cu_f88cee444cuda3std6ranges3__45__cpo4dataE
	.align		8
        /*00f8*/ 	.dword	_ZN58_INTERNAL_fdc43544_27_DistributionRandomKernel_cu_f88cee444cuda3std6ranges3__45__cpo5cdataE
	.align		8
        /*0100*/ 	.dword	_ZN58_INTERNAL_fdc43544_27_DistributionRandomKernel_cu_f88cee444cuda3std6ranges3__45__cpo4sizeE
	.align		8
        /*0108*/ 	.dword	_ZN58_INTERNAL_fdc43544_27_DistributionRandomKernel_cu_f88cee444cuda3std6ranges3__45__cpo5ssizeE
	.align		8
        /*0110*/ 	.dword	_ZN58_INTERNAL_fdc43544_27_DistributionRandomKernel_cu_f88cee444cuda3std6ranges3__45__cpo8distanceE
	.align		8
        /*0118*/ 	.dword	_ZN58_INTERNAL_fdc43544_27_DistributionRandomKernel_cu_f88cee446thrust24THRUST_300001_SM_1000_NS6system6detail10sequential3seqE


//--------------------- .nv.constant3             --------------------------
	.section	.nv.constant3,"a",@progbits
	.align	8
.nv.constant3:
	.type		__cr_lgamma_table,@object
	.size		__cr_lgamma_table,(.L_8 - __cr_lgamma_table)
__cr_lgamma_table:
        /*0000*/ 	.byte	0x00, 0x00, 0x00, 0x00, 0x00, 0x00, 0x00, 0x00, 0x00, 0x00, 0x00, 0x00, 0x00, 0x00, 0x00, 0x00
        /*0010*/ 	.byte	0xef, 0x39, 0xfa, 0xfe, 0x42, 0x2e, 0xe6, 0x3f, 0x02, 0x20, 0x2a, 0xfa, 0x0b, 0xab, 0xfc, 0x3f
        /*0020*/ 	.byte	0xf9, 0x2c, 0x92, 0x7c, 0xa7, 0x6c, 0x09, 0x40, 0xc9, 0x79, 0x44, 0x3c, 0x64, 0x26, 0x13, 0x40
        /*0030*/ 	.byte	0xca, 0x01, 0xcf, 0x3a, 0x27, 0x51, 0x1a, 0x40, 0x30, 0xcc, 0x2d, 0xf3, 0xe1, 0x0c, 0x21, 0x40
        /*0040*/ 	.byte	0x0d, 0xb7, 0xfc, 0x82, 0x8e, 0x35, 0x25, 0x40
.L_8:


//--------------------- .text._ZN2at6native60_GLOBAL__N__fdc43544_27_DistributionRandomKernel_cu_f88cee4443distribution_elementwise_grid_stride_kernelIjLi4EZZZNS0_9templates4cuda13random_kernelIPNS_17CUDAGeneratorImplEEEvRNS_18TensorIteratorBaseET_ENKUlvE_clEvENKUlvE8_clEvEUlP24curandStatePhilox4_32_10E0_ZNS1_27distribution_nullary_kernelIbj5uint4S7_SF_ZZZS5_IS7_EvS9_SA_ENKSB_clEvENKSC_clEvEUljE_EEvS9_T2_RKT3_T4_EUlijE0_EEvlNS_15PhiloxCudaStateET1_SJ_ --------------------------
	.section	.text._ZN2at6native60_GLOBAL__N__fdc43544_27_DistributionRandomKernel_cu_f88cee4443distribution_elementwise_grid_stride_kernelIjLi4EZZZNS0_9templates4cuda13random_kernelIPNS_17CUDAGeneratorImplEEEvRNS_18TensorIteratorBaseET_ENKUlvE_clEvENKUlvE8_clEvEUlP24curandStatePhilox4_32_10E0_ZNS1_27distribution_nullary_kernelIbj5uint4S7_SF_ZZZS5_IS7_EvS9_SA_ENKSB_clEvENKSC_clEvEUljE_EEvS9_T2_RKT3_T4_EUlijE0_EEvlNS_15PhiloxCudaStateET1_SJ_,"ax",@progbits
	.align	128
.text._ZN2at6native60_GLOBAL__N__fdc43544_27_DistributionRandomKernel_cu_f88cee4443distribution_elementwise_grid_stride_kernelIjLi4EZZZNS0_9templates4cuda13random_kernelIPNS_17CUDAGeneratorImplEEEvRNS_18TensorIteratorBaseET_ENKUlvE_clEvENKUlvE8_clEvEUlP24curandStatePhilox4_32_10E0_ZNS1_27distribution_nullary_kernelIbj5uint4S7_SF_ZZZS5_IS7_EvS9_SA_ENKSB_clEvENKSC_clEvEUljE_EEvS9_T2_RKT3_T4_EUlijE0_EEvlNS_15PhiloxCudaStateET1_SJ_:
        .type           _ZN2at6native60_GLOBAL__N__fdc43544_27_DistributionRandomKernel_cu_f88cee4443distribution_elementwise_grid_stride_kernelIjLi4EZZZNS0_9templates4cuda13random_kernelIPNS_17CUDAGeneratorImplEEEvRNS_18TensorIteratorBaseET_ENKUlvE_clEvENKUlvE8_clEvEUlP24curandStatePhilox4_32_10E0_ZNS1_27distribution_nullary_kernelIbj5uint4S7_SF_ZZZS5_IS7_EvS9_SA_ENKSB_clEvENKSC_clEvEUljE_EEvS9_T2_RKT3_T4_EUlijE0_EEvlNS_15PhiloxCudaStateET1_SJ_,@function
        .size           _ZN2at6native60_GLOBAL__N__fdc43544_27_DistributionRandomKernel_cu_f88cee4443distribution_elementwise_grid_stride_kernelIjLi4EZZZNS0_9templates4cuda13random_kernelIPNS_17CUDAGeneratorImplEEEvRNS_18TensorIteratorBaseET_ENKUlvE_clEvENKUlvE8_clEvEUlP24curandStatePhilox4_32_10E0_ZNS1_27distribution_nullary_kernelIbj5uint4S7_SF_ZZZS5_IS7_EvS9_SA_ENKSB_clEvENKSC_clEvEUljE_EEvS9_T2_RKT3_T4_EUlijE0_EEvlNS_15PhiloxCudaStateET1_SJ_,(.L_x_2159 - _ZN2at6native60_GLOBAL__N__fdc43544_27_DistributionRandomKernel_cu_f88cee4443distribution_elementwise_grid_stride_kernelIjLi4EZZZNS0_9templates4cuda13random_kernelIPNS_17CUDAGeneratorImplEEEvRNS_18TensorIteratorBaseET_ENKUlvE_clEvENKUlvE8_clEvEUlP24curandStatePhilox4_32_10E0_ZNS1_27distribution_nullary_kernelIbj5uint4S7_SF_ZZZS5_IS7_EvS9_SA_ENKSB_clEvENKSC_clEvEUljE_EEvS9_T2_RKT3_T4_EUlijE0_EEvlNS_15PhiloxCudaStateET1_SJ_)
        .other          _ZN2at6native60_GLOBAL__N__fdc43544_27_DistributionRandomKernel_cu_f88cee4443distribution_elementwise_grid_stride_kernelIjLi4EZZZNS0_9templates4cuda13random_kernelIPNS_17CUDAGeneratorImplEEEvRNS_18TensorIteratorBaseET_ENKUlvE_clEvENKUlvE8_clEvEUlP24curandStatePhilox4_32_10E0_ZNS1_27distribution_nullary_kernelIbj5uint4S7_SF_ZZZS5_IS7_EvS9_SA_ENKSB_clEvENKSC_clEvEUljE_EEvS9_T2_RKT3_T4_EUlijE0_EEvlNS_15PhiloxCudaStateET1_SJ_,@"STO_CUDA_ENTRY STV_DEFAULT"
_ZN2at6native60_GLOBAL__N__fdc43544_27_DistributionRandomKernel_cu_f88cee4443distribution_elementwise_grid_stride_kernelIjLi4EZZZNS0_9templates4cuda13random_kernelIPNS_17CUDAGeneratorImplEEEvRNS_18TensorIteratorBaseET_ENKUlvE_clEvENKUlvE8_clEvEUlP24curandStatePhilox4_32_10E0_ZNS1_27distribution_nullary_kernelIbj5uint4S7_SF_ZZZS5_IS7_EvS9_SA_ENKSB_clEvENKSC_clEvEUljE_EEvS9_T2_RKT3_T4_EUlijE0_EEvlNS_15PhiloxCudaStateET1_SJ_:
[----:B------:R-:W-:Y:S01]  /*0000*/  LDC R1, c[0x0][0x37c] ;  /* 0x0000df00ff017b82 */ /* 0x000fe20000000800 */
[----:B------:R-:W0:Y:S07]  /*0010*/  LDCU UR4, c[0x0][0x39c] ;  /* 0x00007380ff0477ac */ /* 0x000e2e0008000800 */
[----:B------:R-:W1:Y:S01]  /*0020*/  LDC R26, c[0x0][0x390] ;  /* 0x0000e400ff1a7b82 */ /* 0x000e620000000800 */
[----:B------:R-:W2:Y:S07]  /*0030*/  LDCU.64 UR76, c[0x0][0x358] ;  /* 0x00006b00ff4c77ac */ /* 0x000eae0008000a00 */
[----:B------:R-:W3:Y:S01]  /*0040*/  LDC R5, c[0x0][0x394] ;  /* 0x0000e500ff057b82 */ /* 0x000ee20000000800 */
[----:B0-----:R-:W-:-:S06]  /*0050*/  UPRMT UR4, UR4, 0x7770, URZ ;  /* 0x0000777004047896 */ /* 0x001fcc00080000ff */
[----:B------:R-:W-:-:S05]  /*0060*/  ISETP.NE.AND P0, PT, RZ, UR4, PT ;  /* 0x00000004ff007c0c */ /* 0x000fca000bf05270 */
[----:B------:R-:W0:Y:S08]  /*0070*/  LDCU.64 UR4, c[0x0][0x388] ;  /* 0x00007100ff0477ac */ /* 0x000e300008000a00 */
[----:B-1----:R-:W-:Y:S01]  /*0080*/  @P0 MOV R2, R26 ;  /* 0x0000001a00020202 */ /* 0x002fe20000000f00 */
[----:B------:R-:W1:Y:S01]  /*0090*/  S2R R30, SR_TID.X ;  /* 0x00000000001e7919 */ /* 0x000e620000002100 */
[----:B---3--:R-:W-:Y:S01]  /*00a0*/  @P0 MOV R3, R5 ;  /* 0x0000000500030202 */ /* 0x008fe20000000f00 */
[----:B------:R-:W3:Y:S05]  /*00b0*/  @P0 LDC R7, c[0x0][0x398] ;  /* 0x0000e600ff070b82 */ /* 0x000eea0000000800 */
[----:B--2---:R-:W3:Y:S01]  /*00c0*/  @P0 LDG.E.64 R2, desc[UR76][R2.64] ;  /* 0x0000004c02020981 */ /* 0x004ee2000c1e1b00 */
[----:B0-----:R-:W-:Y:S01]  /*00d0*/  IMAD.U32 R18, RZ, RZ, UR4 ;  /* 0x00000004ff127e24 */ /* 0x001fe2000f8e00ff */
[----:B------:R-:W-:-:S06]  /*00e0*/  MOV R19, UR5 ;  /* 0x0000000500137c02 */ /* 0x000fcc0008000f00 */
[----:B------:R-:W2:Y:S01]  /*00f0*/  @P0 LDG.E.64 R18, desc[UR76][R18.64] ;  /* 0x0000004c12120981 */ /* 0x000ea2000c1e1b00 */
[----:B------:R-:W1:Y:S01]  /*0100*/  S2UR UR4, SR_CTAID.X ;  /* 0x00000000000479c3 */ /* 0x000e620000002500 */
[----:B------:R-:W-:-:S07]  /*0110*/  IMAD.MOV.U32 R31, RZ, RZ, RZ ;  /* 0x000000ffff1f7224 */ /* 0x000fce00078e00ff */
[----:B------:R-:W1:Y:S01]  /*0120*/  LDC R27, c[0x0][0x360] ;  /* 0x0000d800ff1b7b82 */ /* 0x000e620000000800 */
[----:B------:R-:W0:Y:S01]  /*0130*/  LDCU UR6, c[0x0][0x370] ;  /* 0x00006e00ff0677ac */ /* 0x000e220008000800 */
[----:B-1----:R-:W-:Y:S01]  /*0140*/  IMAD.WIDE.U32 R30, R27, UR4, R30 ;  /* 0x000000041b1e7c25 */ /* 0x002fe2000f8e001e */
[----:B------:R-:W1:Y:S03]  /*0150*/  LDCU.64 UR4, c[0x0][0x380] ;  /* 0x00007000ff0477ac */ /* 0x000e660008000a00 */
[----:B------:R-:W-:Y:S01]  /*0160*/  IMAD.WIDE.U32 R8, R30, -0x326172a9, RZ ;  /* 0xcd9e8d571e087825 */ /* 0x000fe200078e00ff */
[----:B-1----:R-:W-:-:S04]  /*0170*/  UIADD3 UR4, UP0, UPT, UR4, -0x1, URZ ;  /* 0xffffffff04047890 */ /* 0x002fc8000ff1e0ff */
[----:B------:R-:W-:-:S04]  /*0180*/  UIADD3.X UR5, UPT, UPT, UR5, -0x1, URZ, UP0, !UPT ;  /* 0xffffffff05057890 */ /* 0x000fc800087fe4ff */
[----:B------:R-:W-:Y:S01]  /*0190*/  UISETP.NE.U32.AND UP0, UPT, UR5, URZ, UPT ;  /* 0x000000ff0500728c */ /* 0x000fe2000bf05070 */
[----:B---3--:R-:W-:-:S04]  /*01a0*/  @P0 IADD3 R26, P1, PT, R2, R7, RZ ;  /* 0x00000007021a0210 */ /* 0x008fc80007f3e0ff */
[----:B------:R-:W-:-:S04]  /*01b0*/  @P0 IADD3.X R5, PT, PT, RZ, R3, RZ, P1, !PT ;  /* 0x00000003ff050210 */ /* 0x000fc80000ffe4ff */
[--C-:B------:R-:W-:Y:S02]  /*01c0*/  SHF.R.U64 R0, R26, 0x2, R5.reuse ;  /* 0x000000021a007819 */ /* 0x100fe40000001205 */
[----:B------:R-:W-:Y:S01]  /*01d0*/  SHF.R.U32.HI R2, RZ, 0x2, R5 ;  /* 0x00000002ff027819 */ /* 0x000fe20000011605 */
[----:B--2---:R-:W-:Y:S01]  /*01e0*/  VIADD R5, R18, 0x3c6ef372 ;  /* 0x3c6ef37212057836 */ /* 0x004fe20000000000 */
[C---:B------:R-:W-:Y:S01]  /*01f0*/  IADD3 R3, PT, PT, R19.reuse, -0x4498517b, RZ ;  /* 0xbb67ae8513037810 */ /* 0x040fe20007ffe0ff */
[----:B------:R-:W-:Y:S01]  /*0200*/  IMAD.WIDE.U32 R6, R0, -0x2daee0ad, RZ ;  /* 0xd2511f5300067825 */ /* 0x000fe200078e00ff */
[----:B------:R-:W-:Y:S02]  /*0210*/  LOP3.LUT R10, R2, R9, R18, 0x96, !PT ;  /* 0x00000009020a7212 */ /* 0x000fe400078e9612 */
[----:B------:R-:W-:Y:S02]  /*0220*/  IADD3 R4, PT, PT, R18, -0x61c88647, RZ ;  /* 0x9e3779b912047810 */ /* 0x000fe40007ffe0ff */
[C---:B------:R-:W-:Y:S01]  /*0230*/  LOP3.LUT R12, R19.reuse, R7, R31, 0x96, !PT ;  /* 0x00000007130c7212 */ /* 0x040fe200078e961f */
[----:B------:R-:W-:Y:S01]  /*0240*/  IMAD.WIDE.U32 R10, R10, -0x2daee0ad, RZ ;  /* 0xd2511f530a0a7825 */ /* 0x000fe200078e00ff */
[----:B------:R-:W-:-:S02]  /*0250*/  IADD3 R7, PT, PT, R19, 0x32370b8f, RZ ;  /* 0x32370b8f13077810 */ /* 0x000fc40007ffe0ff */
[----:B------:R-:W-:Y:S01]  /*0260*/  IADD3 R9, PT, PT, R18, 0x78dde6e4, RZ ;  /* 0x78dde6e412097810 */ /* 0x000fe20007ffe0ff */
[----:B------:R-:W-:Y:S01]  /*0270*/  IMAD.WIDE.U32 R12, R12, -0x326172a9, RZ ;  /* 0xcd9e8d570c0c7825 */ /* 0x000fe200078e00ff */
[----:B------:R-:W-:Y:S02]  /*0280*/  LOP3.LUT R16, R3, R6, R11, 0x96, !PT ;  /* 0x0000000603107212 */ /* 0x000fe400078e960b */
[C---:B------:R-:W-:Y:S01]  /*0290*/  IADD3 R6, PT, PT, R19.reuse, 0x76cf5d0a, RZ ;  /* 0x76cf5d0a13067810 */ /* 0x040fe20007ffe0ff */
[----:B------:R-:W-:Y:S01]  /*02a0*/  VIADD R11, R19, 0xa9066899 ;  /* 0xa9066899130b7836 */ /* 0x000fe20000000000 */
[----:B------:R-:W-:Y:S01]  /*02b0*/  LOP3.LUT R14, R4, R8, R13, 0x96, !PT ;  /* 0x00000008040e7212 */ /* 0x000fe200078e960d */
[----:B------:R-:W-:-:S04]  /*02c0*/  IMAD.WIDE.U32 R16, R16, -0x326172a9, RZ ;  /* 0xcd9e8d5710107825 */ /* 0x000fc800078e00ff */
[----:B------:R-:W-:Y:S01]  /*02d0*/  IMAD.WIDE.U32 R14, R14, -0x2daee0ad, RZ ;  /* 0xd2511f530e0e7825 */ /* 0x000fe200078e00ff */
[----:B------:R-:W-:-:S03]  /*02e0*/  LOP3.LUT R12, R5, R12, R17, 0x96, !PT ;  /* 0x0000000c050c7212 */ /* 0x000fc600078e9611 */
[----:B------:R-:W-:Y:S01]  /*02f0*/  VIADD R8, R18, 0xdaa66d2b ;  /* 0xdaa66d2b12087836 */ /* 0x000fe20000000000 */
[----:B------:R-:W-:Y:S01]  /*0300*/  LOP3.LUT R22, R6, R10, R15, 0x96, !PT ;  /* 0x0000000a06167212 */ /* 0x000fe200078e960f */
[----:B------:R-:W-:Y:S01]  /*0310*/  IMAD.WIDE.U32 R12, R12, -0x2daee0ad, RZ ;  /* 0xd2511f530c0c7825 */ /* 0x000fe200078e00ff */
[----:B------:R-:W-:-:S03]  /*0320*/  IADD3 R10, PT, PT, R19, -0x126145ec, RZ ;  /* 0xed9eba14130a7810 */ /* 0x000fc60007ffe0ff */
[----:B------:R-:W-:Y:S01]  /*0330*/  IMAD.WIDE.U32 R22, R22, -0x326172a9, RZ ;  /* 0xcd9e8d5716167825 */ /* 0x000fe200078e00ff */
[----:B------:R-:W-:Y:S02]  /*0340*/  LOP3.LUT R17, R7, R14, R13, 0x96, !PT ;  /* 0x0000000e07117212 */ /* 0x000fe400078e960d */
[----:B------:R-:W-:Y:S02]  /*0350*/  IADD3 R13, PT, PT, R18, -0x4ab325aa, RZ ;  /* 0xb54cda56120d7810 */ /* 0x000fe40007ffe0ff */
[----:B------:R-:W-:Y:S01]  /*0360*/  LOP3.LUT R20, R8, R16, R23, 0x96, !PT ;  /* 0x0000001008147212 */ /* 0x000fe200078e9617 */
[----:B------:R-:W-:-:S04]  /*0370*/  IMAD.WIDE.U32 R16, R17, -0x326172a9, RZ ;  /* 0xcd9e8d5711107825 */ /* 0x000fc800078e00ff */
[----:B------:R-:W-:Y:S01]  /*0380*/  IMAD.WIDE.U32 R20, R20, -0x2daee0ad, RZ ;  /* 0xd2511f5314147825 */ /* 0x000fe200078e00ff */
[----:B------:R-:W-:-:S04]  /*0390*/  LOP3.LUT R14, R9, R22, R17, 0x96, !PT ;  /* 0x00000016090e7212 */ /* 0x000fc800078e9611 */
[----:B------:R-:W-:Y:S01]  /*03a0*/  LOP3.LUT R22, R10, R12, R21, 0x96, !PT ;  /* 0x0000000c0a167212 */ /* 0x000fe200078e9615 */
[----:B------:R-:W-:Y:S01]  /*03b0*/  IMAD.WIDE.U32 R14, R14, -0x2daee0ad, RZ ;  /* 0xd2511f530e0e7825 */ /* 0x000fe200078e00ff */
[----:B------:R-:W-:-:S03]  /*03c0*/  IADD3 R12, PT, PT, R18, 0x1715609d, RZ ;  /* 0x1715609d120c7810 */ /* 0x000fc60007ffe0ff */
[----:B------:R-:W-:Y:S01]  /*03d0*/  IMAD.WIDE.U32 R22, R22, -0x326172a9, RZ ;  /* 0xcd9e8d5716167825 */ /* 0x000fe200078e00ff */
[----:B------:R-:W-:-:S03]  /*03e0*/  LOP3.LUT R17, R11, R20, R15, 0x96, !PT ;  /* 0x000000140b117212 */ /* 0x000fc600078e960f */
[----:B------:R-:W-:Y:S01]  /*03f0*/  VIADD R15, R19, 0x646e171e ;  /* 0x646e171e130f7836 */ /* 0x000fe20000000000 */
[----:B------:R-:W-:Y:S01]  /*0400*/  LOP3.LUT R20, R12, R16, R23, 0x96, !PT ;  /* 0x000000100c147212 */ /* 0x000fe200078e9617 */
[----:B------:R-:W-:-:S04]  /*0410*/  IMAD.WIDE.U32 R16, R17, -0x326172a9, RZ ;  /* 0xcd9e8d5711107825 */ /* 0x000fc800078e00ff */
[----:B------:R-:W-:Y:S01]  /*0420*/  IMAD.WIDE.U32 R20, R20, -0x2daee0ad, RZ ;  /* 0xd2511f5314147825 */ /* 0x000fe200078e00ff */
[----:B------:R-:W-:Y:S02]  /*0430*/  LOP3.LUT R36, R13, R22, R17, 0x96, !PT ;  /* 0x000000160d247212 */ /* 0x000fe400078e9611 */
[----:B------:R-:W-:Y:S02]  /*0440*/  IADD3 R17, PT, PT, R18, 0x5384540f, RZ ;  /* 0x5384540f12117810 */ /* 0x000fe40007ffe0ff */
[----:B------:R-:W-:Y:S01]  /*0450*/  LOP3.LUT R15, R15, R14, R21, 0x96, !PT ;  /* 0x0000000e0f0f7212 */ /* 0x000fe200078e9615 */
[----:B------:R-:W-:Y:S01]  /*0460*/  IMAD.WIDE.U32 R36, R36, -0x2daee0ad, RZ ;  /* 0xd2511f5324247825 */ /* 0x000fe200078e00ff */
[----:B------:R-:W-:-:S03]  /*0470*/  IADD3 R21, PT, PT, R19, 0x1fd5c5a3, RZ ;  /* 0x1fd5c5a313157810 */ /* 0x000fc60007ffe0ff */
[----:B------:R-:W-:Y:S01]  /*0480*/  IMAD.WIDE.U32 R14, R15, -0x326172a9, RZ ;  /* 0xcd9e8d570f0e7825 */ /* 0x000fe200078e00ff */
[----:B------:R-:W-:-:S04]  /*0490*/  LOP3.LUT R21, R21, R20, R37, 0x96, !PT ;  /* 0x0000001415157212 */ /* 0x000fc800078e9625 */
[----:B------:R-:W-:Y:S01]  /*04a0*/  LOP3.LUT R17, R17, R16, R15, 0x96, !PT ;  /* 0x0000001011117212 */ /* 0x000fe200078e960f */
[----:B------:R-:W-:Y:S01]  /*04b0*/  IMAD.WIDE.U32 R32, R21, -0x326172a9, RZ ;  /* 0xcd9e8d5715207825 */ /* 0x000fe200078e00ff */
[----:B------:R-:W-:-:S03]  /*04c0*/  MOV R16, R30 ;  /* 0x0000001e00107202 */ /* 0x000fc60000000f00 */
[C---:B------:R-:W-:Y:S02]  /*04d0*/  VIADD R15, R18.reuse, 0xf1bbcdc8 ;  /* 0xf1bbcdc8120f7836 */ /* 0x040fe40000000000 */
[----:B------:R-:W-:Y:S01]  /*04e0*/  IMAD.WIDE.U32 R20, R17, -0x2daee0ad, RZ ;  /* 0xd2511f5311147825 */ /* 0x000fe200078e00ff */
[----:B------:R-:W-:Y:S02]  /*04f0*/  IADD3 R17, PT, PT, R19, -0x24c28bd8, RZ ;  /* 0xdb3d742813117810 */ /* 0x000fe40007ffe0ff */
[----:B------:R-:W-:Y:S01]  /*0500*/  LOP3.LUT R14, R15, R14, R33, 0x96, !PT ;  /* 0x0000000e0f0e7212 */ /* 0x000fe200078e9621 */
[----:B0-----:R-:W-:Y:S01]  /*0510*/  IMAD R15, R27, UR6, RZ ;  /* 0x000000061b0f7c24 */ /* 0x001fe2000f8e02ff */
[----:B------:R-:W-:Y:S01]  /*0520*/  LOP3.LUT R36, R17, R36, R21, 0x96, !PT ;  /* 0x0000002411247212 */ /* 0x000fe200078e9615 */
[----:B------:R-:W-:Y:S01]  /*0530*/  IMAD.MOV.U32 R17, RZ, RZ, R31 ;  /* 0x000000ffff117224 */ /* 0x000fe200078e001f */
[----:B------:R-:W-:Y:S01]  /*0540*/  IADD3 R21, PT, PT, R18, -0x700cb87f, RZ ;  /* 0x8ff3478112157810 */ /* 0x000fe20007ffe0ff */
[----:B------:R-:W-:Y:S01]  /*0550*/  IMAD.HI.U32 R33, R14, -0x2daee0ad, RZ ;  /* 0xd2511f530e217827 */ /* 0x000fe200078e00ff */
[----:B------:R-:W-:-:S03]  /*0560*/  SHF.L.U32 R29, R15, 0x2, RZ ;  /* 0x000000020f1d7819 */ /* 0x000fc600000006ff */
[----:B------:R-:W-:Y:S01]  /*0570*/  IMAD.HI.U32 R22, R36, -0x326172a9, RZ ;  /* 0xcd9e8d5724167827 */ /* 0x000fe200078e00ff */
[----:B------:R-:W-:-:S04]  /*0580*/  LOP3.LUT R33, R20, R33, RZ, 0x3c, !PT ;  /* 0x0000002114217212 */ /* 0x000fc800078e3cff */
[----:B------:R-:W-:Y:S01]  /*0590*/  LOP3.LUT R32, R21, R32, R22, 0x96, !PT ;  /* 0x0000002015207212 */ /* 0x000fe200078e9616 */
[----:B------:R-:W-:Y:S06]  /*05a0*/  BRA.U UP0, `(.L_x_0) ;  /* 0x0000000100547547 */ /* 0x000fec000b800000 */
[----:B------:R-:W0:Y:S01]  /*05b0*/  I2F.U32.RP R22, R29 ;  /* 0x0000001d00167306 */ /* 0x000e220000209000 */
[----:B------:R-:W-:Y:S02]  /*05c0*/  IADD3 R23, PT, PT, RZ, -R29, RZ ;  /* 0x8000001dff177210 */ /* 0x000fe40007ffe0ff */
[----:B------:R-:W-:-:S05]  /*05d0*/  ISETP.NE.U32.AND P2, PT, R29, RZ, PT ;  /* 0x000000ff1d00720c */ /* 0x000fca0003f45070 */
[----:B0-----:R-:W0:Y:S02]  /*05e0*/  MUFU.RCP R22, R22 ;  /* 0x0000001600167308 */ /* 0x001e240000001000 */
[----:B0-----:R-:W-:-:S06]  /*05f0*/  VIADD R20, R22, 0xffffffe ;  /* 0x0ffffffe16147836 */ /* 0x001fcc0000000000 */
[----:B------:R0:W1:Y:S02]  /*0600*/  F2I.FTZ.U32.TRUNC.NTZ R21, R20 ;  /* 0x0000001400157305 */ /* 0x000064000021f000 */
[----:B0-----:R-:W-:Y:S02]  /*0610*/  HFMA2 R20, -RZ, RZ, 0, 0 ;  /* 0x00000000ff147431 */ /* 0x001fe400000001ff */
[----:B-1----:R-:W-:-:S04]  /*0620*/  IMAD R23, R23, R21, RZ ;  /* 0x0000001517177224 */ /* 0x002fc800078e02ff */
[----:B------:R-:W-:-:S04]  /*0630*/  IMAD.HI.U32 R21, R21, R23, R20 ;  /* 0x0000001715157227 */ /* 0x000fc800078e0014 */
[----:B------:R-:W-:Y:S02]  /*0640*/  HFMA2 R23, -RZ, RZ, 0, 0 ;  /* 0x00000000ff177431 */ /* 0x000fe400000001ff */
[----:B------:R-:W-:-:S04]  /*0650*/  IMAD.HI.U32 R21, R21, UR4, RZ ;  /* 0x0000000415157c27 */ /* 0x000fc8000f8e00ff */
[----:B------:R-:W-:-:S04]  /*0660*/  IMAD.MOV R24, RZ, RZ, -R21 ;  /* 0x000000ffff187224 */ /* 0x000fc800078e0a15 */
[----:B------:R-:W-:-:S05]  /*0670*/  IMAD R24, R29, R24, UR4 ;  /* 0x000000041d187e24 */ /* 0x000fca000f8e0218 */
[----:B------:R-:W-:-:S13]  /*0680*/  ISETP.GE.U32.AND P0, PT, R24, R29, PT ;  /* 0x0000001d1800720c */ /* 0x000fda0003f06070 */
[----:B------:R-:W-:Y:S02]  /*0690*/  @P0 IADD3 R24, PT, PT, -R29, R24, RZ ;  /* 0x000000181d180210 */ /* 0x000fe40007ffe1ff */
[----:B------:R-:W-:Y:S02]  /*06a0*/  @P0 IADD3 R21, PT, PT, R21, 0x1, RZ ;  /* 0x0000000115150810 */ /* 0x000fe40007ffe0ff */
[----:B------:R-:W-:-:S13]  /*06b0*/  ISETP.GE.U32.AND P1, PT, R24, R29, PT ;  /* 0x0000001d1800720c */ /* 0x000fda0003f26070 */
[----:B------:R-:W-:Y:S01]  /*06c0*/  @P1 VIADD R21, R21, 0x1 ;  /* 0x0000000115151836 */ /* 0x000fe20000000000 */
[----:B------:R-:W-:-:S04]  /*06d0*/  @!P2 LOP3.LUT R21, RZ, R29, RZ, 0x33, !PT ;  /* 0x0000001dff15a212 */ /* 0x000fc800078e33ff */
[----:B------:R-:W-:Y:S01]  /*06e0*/  MOV R22, R21 ;  /* 0x0000001500167202 */ /* 0x000fe20000000f00 */
[----:B------:R-:W-:Y:S06]  /*06f0*/  BRA `(.L_x_1) ;  /* 0x0000000000087947 */ /* 0x000fec0003800000 */
.L_x_0:
[----:B------:R-:W-:-:S07]  /*0700*/  MOV R28, 0x720 ;  /* 0x00000720001c7802 */ /* 0x000fce0000000f00 */
[----:B------:R-:W-:Y:S05]  /*0710*/  CALL.REL.NOINC `($__internal_0_$__cuda_sm20_div_s64) ;  /* 0x0000004800b87944 */ /* 0x000fea0003c00000 */
.L_x_1:
[----:B------:R-:W-:-:S04]  /*0720*/  IMAD.WIDE.U32 R20, R27, UR6, RZ ;  /* 0x000000061b147c25 */ /* 0x000fc8000f8e00ff */
[C---:B------:R-:W-:Y:S01]  /*0730*/  IMAD.SHL.U32 R24, R20.reuse, 0x4, RZ ;  /* 0x0000000414187824 */ /* 0x040fe200078e00ff */
[----:B------:R-:W-:-:S05]  /*0740*/  SHF.L.U64.HI R25, R20, 0x2, R21 ;  /* 0x0000000214197819 */ /* 0x000fca0000010215 */
[----:B------:R-:W-:Y:S02]  /*0750*/  IMAD R27, R25, R22, RZ ;  /* 0x00000016191b7224 */ /* 0x000fe400078e02ff */
[----:B------:R-:W-:-:S04]  /*0760*/  IMAD.WIDE.U32 R20, R22, R24, R24 ;  /* 0x0000001816147225 */ /* 0x000fc800078e0018 */
[----:B------:R-:W-:Y:S01]  /*0770*/  IMAD R27, R23, R24, R27 ;  /* 0x00000018171b7224 */ /* 0x000fe200078e021b */
[----:B------:R-:W-:-:S04]  /*0780*/  ISETP.GE.U32.AND P0, PT, R16, R20, PT ;  /* 0x000000141000720c */ /* 0x000fc80003f06070 */
[----:B------:R-:W-:-:S04]  /*0790*/  IADD3 R34, PT, PT, R21, R27, RZ ;  /* 0x0000001b15227210 */ /* 0x000fc80007ffe0ff */
[----:B------:R-:W-:-:S13]  /*07a0*/  ISETP.GE.AND.EX P0, PT, R17, R34, PT, P0 ;  /* 0x000000221100720c */ /* 0x000fda0003f06300 */
[----:B------:R-:W-:Y:S05]  /*07b0*/  @P0 EXIT ;  /* 0x000000000000094d */ /* 0x000fea0003800000 */
[----:B------:R-:W0:Y:S01]  /*07c0*/  LDCU UR74, c[0x0][0x3a8] ;  /* 0x00007500ff4a77ac */ /* 0x000e220008000800 */
[----:B------:R-:W1:Y:S01]  /*07d0*/  LDC.64 R22, c[0x0][0x380] ;  /* 0x0000e000ff167b82 */ /* 0x000e620000000a00 */
[----:B------:R-:W-:Y:S01]  /*07e0*/  IADD3 R24, PT, PT, R19, -0x695add53, RZ ;  /* 0x96a522ad13187810 */ /* 0x000fe20007ffe0ff */
[----:B------:R-:W-:Y:S01]  /*07f0*/  IMAD R36, R36, -0x326172a9, RZ ;  /* 0xcd9e8d5724247824 */ /* 0x000fe200078e02ff */
[----:B------:R-:W-:Y:S01]  /*0800*/  LOP3.LUT R35, R26, 0x3, RZ, 0xc0, !PT ;  /* 0x000000031a237812 */ /* 0x000fe200078ec0ff */
[----:B------:R-:W-:Y:S01]  /*0810*/  IMAD.SHL.U32 R37, R15, 0x2, RZ ;  /* 0x000000020f257824 */ /* 0x000fe200078e00ff */
[----:B------:R-:W-:Y:S01]  /*0820*/  LOP3.LUT R33, R33, R24, RZ, 0x3c, !PT ;  /* 0x0000001821217212 */ /* 0x000fe200078e3cff */
[----:B------:R-:W-:Y:S01]  /*0830*/  IMAD R39, R15, 0x3, RZ ;  /* 0x000000030f277824 */ /* 0x000fe200078e02ff */
[----:B------:R-:W2:Y:S01]  /*0840*/  LDCU UR72, c[0x0][0x3ac] ;  /* 0x00007580ff4877ac */ /* 0x000ea20008000800 */
[----:B------:R-:W3:Y:S01]  /*0850*/  LDCU UR71, c[0x0][0x4d8] ;  /* 0x00009b00ff4777ac */ /* 0x000ee20008000800 */
[----:B------:R-:W4:Y:S01]  /*0860*/  LDCU UR70, c[0x0][0x3c0] ;  /* 0x00007800ff4677ac */ /* 0x000f220008000800 */
[----:B0-----:R-:W-:Y:S01]  /*0870*/  UIADD3 UR74, UPT, UPT, UR74, -0x1, URZ ;  /* 0xffffffff4a4a7890 */ /* 0x001fe2000fffe0ff */
[----:B------:R-:W0:Y:S03]  /*0880*/  LDCU UR69, c[0x0][0x4dc] ;  /* 0x00009b80ff4577ac */ /* 0x000e260008000800 */
[----:B------:R-:W-:Y:S01]  /*0890*/  UISETP.LT.U32.AND UP0, UPT, UR74, 0x18, UPT ;  /* 0x000000184a00788c */ /* 0x000fe2000bf01070 */
[----:B------:R-:W0:Y:S03]  /*08a0*/  LDCU UR68, c[0x0][0x3c4] ;  /* 0x00007880ff4477ac */ /* 0x000e260008000800 */
[----:B------:R-:W-:Y:S01]  /*08b0*/  USEL UR73, UR74, 0x18, UP0 ;  /* 0x000000184a497887 */ /* 0x000fe20008000000 */
[----:B------:R-:W0:Y:S01]  /*08c0*/  LDCU UR67, c[0x0][0x4e0] ;  /* 0x00009c00ff4377ac */ /* 0x000e220008000800 */
        /* <DEDUP_REMOVED lines=45> */
[----:B------:R-:W0:Y:S01]  /*0ba0*/  LDCU.64 UR32, c[0x0][0x3b0] ;  /* 0x00007600ff2077ac */ /* 0x000e220008000a00 */
[----:B------:R-:W0:Y:S01]  /*0bb0*/  LDCU.64 UR34, c[0x0][0x3b8] ;  /* 0x00007700ff2277ac */ /* 0x000e220008000a00 */
[----:B------:R-:W0:Y:S01]  /*0bc0*/  LDCU.64 UR36, c[0x0][0x3c8] ;  /* 0x00007900ff2477ac */ /* 0x000e220008000a00 */
[----:B------:R-:W0:Y:S01]  /*0bd0*/  LDCU.64 UR38, c[0x0][0x3d0] ;  /* 0x00007a00ff2677ac */ /* 0x000e220008000a00 */
[----:B------:R-:W0:Y:S01]  /*0be0*/  LDCU.64 UR40, c[0x0][0x3e0] ;  /* 0x00007c00ff2877ac */ /* 0x000e220008000a00 */
[----:B------:R-:W0:Y:S01]  /*0bf0*/  LDCU.64 UR42, c[0x0][0x3e8] ;  /* 0x00007d00ff2a77ac */ /* 0x000e220008000a00 */
[----:B------:R-:W0:Y:S01]  /*0c00*/  LDCU.64 UR44, c[0x0][0x3f8] ;  /* 0x00007f00ff2c77ac */ /* 0x000e220008000a00 */
[----:B------:R-:W0:Y:S01]  /*0c10*/  LDCU.64 UR46, c[0x0][0x400] ;  /* 0x00008000ff2e77ac */ /* 0x000e220008000a00 */
[----:B-1234-:R-:W-:-:S12]  /*0c20*/  UIADD3 UR73, UPT, UPT, UR73, 0x1, URZ ;  /* 0x0000000149497890 */ /* 0x01efd8000fffe0ff */
.L_x_18:
[----:B------:R-:W-:Y:S01]  /*0c30*/  IADD3 R0, PT, PT, R0, 0x1, RZ ;  /* 0x0000000100007810 */ /* 0x000fe20007ffe0ff */
[----:B------:R-:W-:Y:S03]  /*0c40*/  BSSY.RECONVERGENT B0, `(.L_x_2) ;  /* 0x000000c000007945 */ /* 0x000fe60003800200 */
[C---:B------:R-:W-:Y:S01]  /*0c50*/  ISETP.NE.AND P0, PT, R0.reuse, RZ, PT ;  /* 0x000000ff0000720c */ /* 0x040fe20003f05270 */
[----:B------:R-:W-:-:S12]  /*0c60*/  IMAD.WIDE.U32 R28, R0, -0x2daee0ad, RZ ;  /* 0xd2511f53001c7825 */ /* 0x000fd800078e00ff */
[----:B------:R-:W-:Y:S05]  /*0c70*/  @P0 BRA `(.L_x_3) ;  /* 0x0000000000200947 */ /* 0x000fea0003800000 */
[----:B------:R-:W-:-:S04]  /*0c80*/  IADD3 R2, PT, PT, R2, 0x1, RZ ;  /* 0x0000000102027810 */ /* 0x000fc80007ffe0ff */
[----:B------:R-:W-:-:S13]  /*0c90*/  ISETP.NE.AND P0, PT, R2, RZ, PT ;  /* 0x000000ff0200720c */ /* 0x000fda0003f05270 */
[----:B------:R-:W-:Y:S01]  /*0ca0*/  @!P0 VIADD R30, R30, 0x1 ;  /* 0x000000011e1e8836 */ /* 0x000fe20000000000 */
[----:B------:R-:W-:Y:S01]  /*0cb0*/  @!P0 IADD3 R24, PT, PT, R31, 0x1, RZ ;  /* 0x000000011f188810 */ /* 0x000fe20007ffe0ff */
[----:B------:R-:W-:-:S03]  /*0cc0*/  @!P0 IMAD.MOV.U32 R2, RZ, RZ, RZ ;  /* 0x000000ffff028224 */ /* 0x000fc600078e00ff */
[----:B------:R-:W-:-:S13]  /*0cd0*/  ISETP.NE.AND P1, PT, R30, RZ, !P0 ;  /* 0x000000ff1e00720c */ /* 0x000fda0004725270 */
[----:B------:R-:W-:-:S04]  /*0ce0*/  @P1 IADD3 R24, PT, PT, R31, RZ, RZ ;  /* 0x000000ff1f181210 */ /* 0x000fc80007ffe0ff */
[----:B------:R-:W-:-:S07]  /*0cf0*/  @!P0 MOV R31, R24 ;  /* 0x00000018001f8202 */ /* 0x000fce0000000f00 */
.L_x_3:
[----:B0-----:R-:W-:Y:S05]  /*0d00*/  BSYNC.RECONVERGENT B0 ;  /* 0x0000000000007941 */ /* 0x001fea0003800200 */
.L_x_2:
[----:B------:R-:W-:Y:S01]  /*0d10*/  LOP3.LUT R40, R31, R29, R19, 0x96, !PT ;  /* 0x0000001d1f287212 */ /* 0x000fe200078e9613 */
[----:B------:R-:W-:Y:S01]  /*0d20*/  IMAD.WIDE.U32 R24, R30, -0x326172a9, RZ ;  /* 0xcd9e8d571e187825 */ /* 0x000fe200078e00ff */
[----:B------:R-:W-:Y:S02]  /*0d30*/  ISETP.GT.AND P0, PT, R35, 0x1, PT ;  /* 0x000000012300780c */ /* 0x000fe40003f04270 */
[----:B------:R-:W-:Y:S01]  /*0d40*/  IADD3 R43, PT, PT, R18, -0x700cb87f, RZ ;  /* 0x8ff34781122b7810 */ /* 0x000fe20007ffe0ff */
[----:B------:R-:W-:Y:S01]  /*0d50*/  IMAD.WIDE.U32 R40, R40, -0x326172a9, RZ ;  /* 0xcd9e8d5728287825 */ /* 0x000fe200078e00ff */
[----:B------:R-:W-:Y:S02]  /*0d60*/  LOP3.LUT R25, R2, R25, R18, 0x96, !PT ;  /* 0x0000001902197212 */ /* 0x000fe400078e9612 */
[----:B------:R-:W-:Y:S02]  /*0d70*/  MOV R38, R32 ;  /* 0x0000002000267202 */ /* 0x000fe40000000f00 */
[----:B------:R-:W-:Y:S01]  /*0d80*/  LOP3.LUT R26, R4, R24, R41, 0x96, !PT ;  /* 0x00000018041a7212 */ /* 0x000fe200078e9629 */
[----:B------:R-:W-:-:S04]  /*0d90*/  IMAD.WIDE.U32 R24, R25, -0x2daee0ad, RZ ;  /* 0xd2511f5319187825 */ /* 0x000fc800078e00ff */
[----:B------:R-:W-:Y:S01]  /*0da0*/  IMAD.WIDE.U32 R26, R26, -0x2daee0ad, RZ ;  /* 0xd2511f531a1a7825 */ /* 0x000fe200078e00ff */
[----:B------:R-:W-:-:S04]  /*0db0*/  LOP3.LUT R25, R3, R28, R25, 0x96, !PT ;  /* 0x0000001c03197212 */ /* 0x000fc800078e9619 */
        /* <DEDUP_REMOVED lines=16> */
[----:B------:R-:W-:-:S04]  /*0ec0*/  LOP3.LUT R25, R11, R40, R25, 0x96, !PT ;  /* 0x000000280b197212 */ /* 0x000fc800078e9619 */
[----:B------:R-:W-:Y:S01]  /*0ed0*/  LOP3.LUT R40, R27, R24, R29, 0x96, !PT ;  /* 0x000000181b287212 */ /* 0x000fe200078e961d */
[----:B------:R-:W-:Y:S01]  /*0ee0*/  IMAD.WIDE.U32 R24, R25, -0x326172a9, RZ ;  /* 0xcd9e8d5719187825 */ /* 0x000fe200078e00ff */
[----:B------:R-:W-:-:S03]  /*0ef0*/  IADD3 R29, PT, PT, R19, 0x1fd5c5a3, RZ ;  /* 0x1fd5c5a3131d7810 */ /* 0x000fc60007ffe0ff */
[----:B------:R-:W-:Y:S01]  /*0f00*/  VIADD R27, R18, 0x5384540f ;  /* 0x5384540f121b7836 */ /* 0x000fe20000000000 */
[----:B------:R-:W-:Y:S01]  /*0f10*/  LOP3.LUT R25, R13, R26, R25, 0x96, !PT ;  /* 0x0000001a0d197212 */ /* 0x000fe200078e9619 */
[----:B------:R-:W-:-:S05]  /*0f20*/  IMAD.WIDE.U32 R40, R40, -0x326172a9, RZ ;  /* 0xcd9e8d5728287825 */ /* 0x000fca00078e00ff */
[----:B------:R-:W-:Y:S01]  /*0f30*/  LOP3.LUT R26, R27, R24, R41, 0x96, !PT ;  /* 0x000000181b1a7212 */ /* 0x000fe200078e9629 */
[----:B------:R-:W-:Y:S01]  /*0f40*/  IMAD.WIDE.U32 R24, R25, -0x2daee0ad, RZ ;  /* 0xd2511f5319187825 */ /* 0x000fe200078e00ff */
[----:B------:R-:W-:-:S03]  /*0f50*/  IADD3 R41, PT, PT, R19, -0x24c28bd8, RZ ;  /* 0xdb3d742813297810 */ /* 0x000fc60007ffe0ff */
[----:B------:R-:W-:Y:S01]  /*0f60*/  IMAD.WIDE.U32 R26, R26, -0x2daee0ad, RZ ;  /* 0xd2511f531a1a7825 */ /* 0x000fe200078e00ff */
[----:B------:R-:W-:-:S04]  /*0f70*/  LOP3.LUT R28, R29, R28, R25, 0x96, !PT ;  /* 0x0000001c1d1c7212 */ /* 0x000fc800078e9619 */
[----:B------:R-:W-:Y:S01]  /*0f80*/  LOP3.LUT R24, R41, R24, R27, 0x96, !PT ;  /* 0x0000001829187212 */ /* 0x000fe200078e961b */
[----:B------:R-:W-:-:S04]  /*0f90*/  IMAD.WIDE.U32 R28, R28, -0x326172a9, RZ ;  /* 0xcd9e8d571c1c7825 */ /* 0x000fc800078e00ff */
[----:B------:R-:W-:Y:S02]  /*0fa0*/  VIADD R41, R18, 0xf1bbcdc8 ;  /* 0xf1bbcdc812297836 */ /* 0x000fe40000000000 */
[----:B------:R-:W-:Y:S02]  /*0fb0*/  IMAD R27, R14, -0x2daee0ad, RZ ;  /* 0xd2511f530e1b7824 */ /* 0x000fe400078e02ff */
[----:B------:R-:W-:Y:S01]  /*0fc0*/  IMAD.WIDE.U32 R24, R24, -0x326172a9, RZ ;  /* 0xcd9e8d5718187825 */ /* 0x000fe200078e00ff */
[----:B------:R-:W-:Y:S02]  /*0fd0*/  LOP3.LUT R14, R41, R40, R29, 0x96, !PT ;  /* 0x00000028290e7212 */ /* 0x000fe400078e961d */
[----:B------:R-:W-:Y:S02]  /*0fe0*/  MOV R40, R36 ;  /* 0x0000002400287202 */ /* 0x000fe40000000f00 */
[----:B------:R-:W-:Y:S01]  /*0ff0*/  LOP3.LUT R32, R43, R28, R25, 0x96, !PT ;  /* 0x0000001c2b207212 */ /* 0x000fe200078e9619 */
[----:B------:R-:W-:Y:S01]  /*1000*/  IMAD.HI.U32 R25, R14, -0x2daee0ad, RZ ;  /* 0xd2511f530e197827 */ /* 0x000fe200078e00ff */
[----:B------:R-:W-:-:S03]  /*1010*/  MOV R36, R24 ;  /* 0x0000001800247202 */ /* 0x000fc60000000f00 */
[----:B------:R-:W-:Y:S02]  /*1020*/  VIADD R28, R19, 0x96a522ad ;  /* 0x96a522ad131c7836 */ /* 0x000fe40000000000 */
[----:B------:R-:W-:-:S03]  /*1030*/  IMAD.MOV.U32 R24, RZ, RZ, R33 ;  /* 0x000000ffff187224 */ /* 0x000fc600078e0021 */
[----:B------:R-:W-:Y:S01]  /*1040*/  LOP3.LUT R33, R28, R26, R25, 0x96, !PT ;  /* 0x0000001a1c217212 */ /* 0x000fe200078e9619 */
[----:B------:R-:W-:Y:S06]  /*1050*/  @P0 BRA `(.L_x_4) ;  /* 0x0000000000240947 */ /* 0x000fec0003800000 */
[----:B------:R-:W-:Y:S02]  /*1060*/  ISETP.NE.AND P0, PT, R35, RZ, PT ;  /* 0x000000ff2300720c */ /* 0x000fe40003f05270 */
[----:B------:R-:W-:Y:S02]  /*1070*/  MOV R41, R24 ;  /* 0x0000001800297202 */ /* 0x000fe40000000f00 */
[----:B------:R-:W-:-:S09]  /*1080*/  MOV R42, R27 ;  /* 0x0000001b002a7202 */ /* 0x000fd20000000f00 */
[----:B------:R-:W-:Y:S05]  /*1090*/  @!P0 BRA `(.L_x_5) ;  /* 0x0000000000388947 */ /* 0x000fea0003800000 */
[----:B------:R-:W-:Y:S01]  /*10a0*/  IMAD.MOV.U32 R38, RZ, RZ, R40 ;  /* 0x000000ffff267224 */ /* 0x000fe200078e0028 */
[----:B------:R-:W-:Y:S01]  /*10b0*/  MOV R41, R27 ;  /* 0x0000001b00297202 */ /* 0x000fe20000000f00 */
[----:B------:R-:W-:Y:S01]  /*10c0*/  IMAD.MOV.U32 R40, RZ, RZ, R24 ;  /* 0x000000ffff287224 */ /* 0x000fe200078e0018 */
[----:B------:R-:W-:Y:S01]  /*10d0*/  MOV R42, R32 ;  /* 0x00000020002a7202 */ /* 0x000fe20000000f00 */
[----:B------:R-:W-:Y:S06]  /*10e0*/  BRA `(.L_x_5) ;  /* 0x0000000000247947 */ /* 0x000fec0003800000 */
.L_x_4:
[----:B------:R-:W-:Y:S01]  /*10f0*/  ISETP.NE.AND P0, PT, R35, 0x3, PT ;  /* 0x000000032300780c */ /* 0x000fe20003f05270 */
[----:B------:R-:W-:Y:S01]  /*1100*/  IMAD.MOV.U32 R41, RZ, RZ, R36 ;  /* 0x000000ffff297224 */ /* 0x000fe200078e0024 */
[----:B------:R-:W-:Y:S02]  /*1110*/  MOV R38, R27 ;  /* 0x0000001b00267202 */ /* 0x000fe40000000f00 */
[----:B------:R-:W-:Y:S02]  /*1120*/  MOV R40, R32 ;  /* 0x0000002000287202 */ /* 0x000fe40000000f00 */
[----:B------:R-:W-:-:S07]  /*1130*/  MOV R42, R33 ;  /* 0x00000021002a7202 */ /* 0x000fce0000000f00 */
[----:B------:R-:W-:Y:S01]  /*1140*/  @P0 MOV R38, R24 ;  /* 0x0000001800260202 */ /* 0x000fe20000000f00 */
[----:B------:R-:W-:Y:S01]  /*1150*/  @P0 IMAD.MOV.U32 R40, RZ, RZ, R27 ;  /* 0x000000ffff280224 */ /* 0x000fe200078e001b */
[----:B------:R-:W-:Y:S02]  /*1160*/  @P0 MOV R41, R32 ;  /* 0x0000002000290202 */ /* 0x000fe40000000f00 */
[----:B------:R-:W-:-:S07]  /*1170*/  @P0 MOV R42, R36 ;  /* 0x00000024002a0202 */ /* 0x000fce0000000f00 */
.L_x_5:
[----:B------:R-:W-:-:S09]  /*1180*/  UISETP.NE.AND UP0, UPT, UR31, URZ, UPT ;  /* 0x000000ff1f00728c */ /* 0x000fd2000bf05270 */
[----:B------:R-:W-:Y:S05]  /*1190*/  BRA.U UP0, `(.L_x_6) ;  /* 0x0000000100747547 */ /* 0x000fea000b800000 */
[----:B------:R-:W0:Y:S01]  /*11a0*/  LDCU.64 UR48, c[0x0][0x380] ;  /* 0x00007000ff3077ac */ /* 0x000e220008000a00 */
[-C--:B------:R-:W-:Y:S02]  /*11b0*/  IADD3 R25, P3, PT, R15, R16.reuse, RZ ;  /* 0x000000100f197210 */ /* 0x080fe40007f7e0ff */
[----:B------:R-:W-:Y:S02]  /*11c0*/  IADD3 R24, P4, PT, R37, R16, RZ ;  /* 0x0000001025187210 */ /* 0x000fe40007f9e0ff */
[----:B0-----:R-:W-:Y:S01]  /*11d0*/  ISETP.GE.U32.AND P1, PT, R25, UR48, PT ;  /* 0x0000003019007c0c */ /* 0x001fe2000bf26070 */
[----:B------:R-:W-:Y:S01]  /*11e0*/  IMAD.X R25, RZ, RZ, R17, P3 ;  /* 0x000000ffff197224 */ /* 0x000fe200018e0611 */
[----:B------:R-:W-:Y:S02]  /*11f0*/  ISETP.GE.U32.AND P2, PT, R16, UR48, PT ;  /* 0x0000003010007c0c */ /* 0x000fe4000bf46070 */
[----:B------:R-:W-:Y:S02]  /*1200*/  ISETP.GE.U32.AND P0, PT, R24, UR48, PT ;  /* 0x0000003018007c0c */ /* 0x000fe4000bf06070 */
[----:B------:R-:W-:-:S02]  /*1210*/  ISETP.GE.AND.EX P2, PT, R17, UR49, PT, P2 ;  /* 0x0000003111007c0c */ /* 0x000fc4000bf46320 */
[----:B------:R-:W-:Y:S02]  /*1220*/  IADD3.X R24, PT, PT, RZ, R17, RZ, P4, !PT ;  /* 0x00000011ff187210 */ /* 0x000fe400027fe4ff */
[----:B------:R-:W-:Y:S02]  /*1230*/  ISETP.GE.AND.EX P1, PT, R25, UR49, PT, P1 ;  /* 0x0000003119007c0c */ /* 0x000fe4000bf26310 */
[----:B------:R-:W-:-:S07]  /*1240*/  ISETP.GE.AND.EX P0, PT, R24, UR49, PT, P0 ;  /* 0x0000003118007c0c */ /* 0x000fce000bf06300 */
[----:B------:R-:W0:Y:S01]  /*1250*/  @!P2 LDC.64 R24, c[0x0][0x540] ;  /* 0x00015000ff18ab82 */ /* 0x000e220000000a00 */
[----:B------:R-:W-:-:S03]  /*1260*/  @!P2 LOP3.LUT R43, R38, 0x1, RZ, 0xc0, !PT ;  /* 0x00000001262ba812 */ /* 0x000fc600078ec0ff */
[----:B------:R-:W-:Y:S02]  /*1270*/  @!P1 LOP3.LUT R45, R40, 0x1, RZ, 0xc0, !PT ;  /* 0x00000001282d9812 */ /* 0x000fe400078ec0ff */
[----:B------:R-:W-:Y:S02]  /*1280*/  @!P0 LOP3.LUT R41, R41, 0x1, RZ, 0xc0, !PT ;  /* 0x0000000129298812 */ /* 0x000fe400078ec0ff */
[----:B------:R-:W1:Y:S08]  /*1290*/  @!P1 LDC.64 R26, c[0x0][0x540] ;  /* 0x00015000ff1a9b82 */ /* 0x000e700000000a00 */
[----:B------:R-:W2:Y:S01]  /*12a0*/  @!P0 LDC.64 R28, c[0x0][0x540] ;  /* 0x00015000ff1c8b82 */ /* 0x000ea20000000a00 */
[----:B0-----:R3:W-:Y:S04]  /*12b0*/  @!P2 STG.E.U8 desc[UR76][R24.64], R43 ;  /* 0x0000002b1800a986 */ /* 0x0017e8000c10114c */
[----:B-1----:R3:W-:Y:S01]  /*12c0*/  @!P1 STG.E.U8 desc[UR76][R26.64], R45 ;  /* 0x0000002d1a009986 */ /* 0x0027e2000c10114c */
[----:B------:R-:W-:-:S03]  /*12d0*/  IADD3 R38, P1, PT, R39, R16, RZ ;  /* 0x0000001027267210 */ /* 0x000fc60007f3e0ff */
[----:B--2---:R3:W-:Y:S01]  /*12e0*/  @!P0 STG.E.U8 desc[UR76][R28.64], R41 ;  /* 0x000000291c008986 */ /* 0x0047e2000c10114c */
[----:B------:R-:W-:Y:S02]  /*12f0*/  ISETP.GE.U32.AND P0, PT, R38, UR48, PT ;  /* 0x0000003026007c0c */ /* 0x000fe4000bf06070 */
[----:B------:R-:W-:-:S04]  /*1300*/  IADD3.X R38, PT, PT, RZ, R17, RZ, P1, !PT ;  /* 0x00000011ff267210 */ /* 0x000fc80000ffe4ff */
[----:B------:R-:W-:-:S13]  /*1310*/  ISETP.GE.AND.EX P0, PT, R38, UR49, PT, P0 ;  /* 0x0000003126007c0c */ /* 0x000fda000bf06300 */
[----:B---3--:R-:W-:Y:S05]  /*1320*/  @P0 BRA `(.L_x_7) ;  /* 0x0000003c00880947 */ /* 0x008fea0003800000 */
[----:B------:R-:W0:Y:S01]  /*1330*/  LDC.64 R24, c[0x0][0x540] ;  /* 0x00015000ff187b82 */ /* 0x000e220000000a00 */
[----:B------:R-:W-:-:S05]  /*1340*/  LOP3.LUT R27, R42, 0x1, RZ, 0xc0, !PT ;  /* 0x000000012a1b7812 */ /* 0x000fca00078ec0ff */
[----:B0-----:R1:W-:Y:S01]  /*1350*/  STG.E.U8 desc[UR76][R24.64], R27 ;  /* 0x0000001b18007986 */ /* 0x0013e2000c10114c */
[----:B------:R-:W-:Y:S05]  /*1360*/  BRA `(.L_x_7) ;  /* 0x0000003c00787947 */ /* 0x000fea0003800000 */
.L_x_6:
[----:B------:R-:W-:Y:S01]  /*1370*/  ISETP.GE.U32.AND P0, PT, R16, R22, PT ;  /* 0x000000161000720c */ /* 0x000fe20003f06070 */
[----:B------:R-:W-:Y:S03]  /*1380*/  BSSY.RECONVERGENT B0, `(.L_x_8) ;  /* 0x00000ed000007945 */ /* 0x000fe60003800200 */
[----:B------:R-:W-:-:S13]  /*1390*/  ISETP.GE.AND.EX P0, PT, R17, R23, PT, P0 ;  /* 0x000000171100720c */ /* 0x000fda0003f06300 */
[----:B------:R-:W-:Y:S05]  /*13a0*/  @P0 BRA `(.L_x_9) ;  /* 0x0000000c00a80947 */ /* 0x000fea0003800000 */
[----:B------:R-:W-:Y:S01]  /*13b0*/  MOV R25, R16 ;  /* 0x0000001000197202 */ /* 0x000fe20000000f00 */
[----:B------:R-:W-:Y:S01]  /*13c0*/  IMAD.MOV.U32 R24, RZ, RZ, RZ ;  /* 0x000000ffff187224 */ /* 0x000fe200078e00ff */
[----:B------:R-:W-:-:S03]  /*13d0*/  UISETP.NE.AND UP0, UPT, UR74, URZ, UPT ;  /* 0x000000ff4a00728c */ /* 0x000fc6000bf05270 */
[----:B------:R-:W-:-:S05]  /*13e0*/  IMAD.HI.U32 R24, R16, UR32, R24 ;  /* 0x0000002010187c27 */ /* 0x000fca000f8e0018 */
[----:B------:R-:W-:-:S04]  /*13f0*/  SHF.R.U32.HI R28, RZ, UR33, R24 ;  /* 0x00000021ff1c7c19 */ /* 0x000fc80008011618 */
[----:B------:R-:W-:-:S05]  /*1400*/  IADD3 R25, PT, PT, -R28, RZ, RZ ;  /* 0x000000ff1c197210 */ /* 0x000fca0007ffe1ff */
[----:B------:R-:W-:-:S04]  /*1410*/  IMAD R26, R25, UR72, R16 ;  /* 0x00000048191a7c24 */ /* 0x000fc8000f8e0210 */
[----:B------:R-:W-:Y:S01]  /*1420*/  IMAD R26, R26, UR71, RZ ;  /* 0x000000471a1a7c24 */ /* 0x000fe2000f8e02ff */
[----:B------:R-:W-:Y:S06]  /*1430*/  BRA.U !UP0, `(.L_x_10) ;  /* 0x0000000d08707547 */ /* 0x000fec000b800000 */
[----:B------:R-:W-:Y:S01]  /*1440*/  MOV R25, R28 ;  /* 0x0000001c00197202 */ /* 0x000fe20000000f00 */
[----:B------:R-:W-:Y:S01]  /*1450*/  IMAD.MOV.U32 R24, RZ, RZ, RZ ;  /* 0x000000ffff187224 */ /* 0x000fe200078e00ff */
[----:B------:R-:W-:-:S03]  /*1460*/  UISETP.NE.AND UP0, UPT, UR73, 0x2, UPT ;  /* 0x000000024900788c */ /* 0x000fc6000bf05270 */
[----:B------:R-:W-:-:S05]  /*1470*/  IMAD.HI.U32 R27, R28, UR35, R24 ;  /* 0x000000231c1b7c27 */ /* 0x000fca000f8e0018 */
[----:B------:R-:W-:-:S04]  /*1480*/  SHF.R.U32.HI R27, RZ, UR70, R27 ;  /* 0x00000046ff1b7c19 */ /* 0x000fc8000801161b */
[----:B------:R-:W-:-:S05]  /*1490*/  IADD3 R25, PT, PT, -R27, RZ, RZ ;  /* 0x000000ff1b197210 */ /* 0x000fca0007ffe1ff */
[----:B------:R-:W-:-:S04]  /*14a0*/  IMAD R25, R25, UR34, R28 ;  /* 0x0000002219197c24 */ /* 0x000fc8000f8e021c */
[----:B------:R-:W-:Y:S01]  /*14b0*/  IMAD R26, R25, UR69, R26 ;  /* 0x00000045191a7c24 */ /* 0x000fe2000f8e021a */
        /* <DEDUP_REMOVED lines=18> */
[----:B------:R-:W-:Y:S02]  /*15e0*/  HFMA2 R24, -RZ, RZ, 0, 0 ;  /* 0x00000000ff187431 */ /* 0x000fe400000001ff */
[----:B------:R-:W-:Y:S01]  /*15f0*/  IMAD.MOV.U32 R25, RZ, RZ, R27 ;  /* 0x000000ffff197224 */ /* 0x000fe200078e001b */
[----:B------:R-:W-:Y:S02]  /*1600*/  UISETP.NE.AND UP0, UPT, UR73, 0x5, UPT ;  /* 0x000000054900788c */ /* 0x000fe4000bf05270 */
[----:B------:R-:W-:-:S05]  /*1610*/  IMAD.HI.U32 R25, R27, UR40, R24 ;  /* 0x000000281b197c27 */ /* 0x000fca000f8e0018 */
[----:B------:R-:W-:-:S04]  /*1620*/  SHF.R.U32.HI R25, RZ, UR41, R25 ;  /* 0x00000029ff197c19 */ /* 0x000fc80008011619 */
[----:B------:R-:W-:-:S05]  /*1630*/  IADD3 R24, PT, PT, -R25, RZ, RZ ;  /* 0x000000ff19187210 */ /* 0x000fca0007ffe1ff */
[----:B------:R-:W-:-:S04]  /*1640*/  IMAD R27, R24, UR64, R27 ;  /* 0x00000040181b7c24 */ /* 0x000fc8000f8e021b */
[----:B------:R-:W-:Y:S01]  /*1650*/  IMAD R26, R27, UR63, R26 ;  /* 0x0000003f1b1a7c24 */ /* 0x000fe2000f8e021a */
[----:B------:R-:W-:Y:S06]  /*1660*/  BRA.U !UP0, `(.L_x_10) ;  /* 0x0000000908e47547 */ /* 0x000fec000b800000 */
[----:B------:R-:W-:Y:S01]  /*1670*/  MOV R24, RZ ;  /* 0x000000ff00187202 */ /* 0x000fe20000000f00 */
[----:B------:R-:W-:-:S04]  /*1680*/  UISETP.NE.AND UP0, UPT, UR73, 0x6, UPT ;  /* 0x000000064900788c */ /* 0x000fc8000bf05270 */
[----:B------:R-:W-:-:S05]  /*1690*/  IMAD.HI.U32 R27, R25, UR43, R24 ;  /* 0x0000002b191b7c27 */ /* 0x000fca000f8e0018 */
[----:B------:R-:W-:-:S05]  /*16a0*/  SHF.R.U32.HI R27, RZ, UR62, R27 ;  /* 0x0000003eff1b7c19 */ /* 0x000fca000801161b */
[----:B------:R-:W-:-:S04]  /*16b0*/  IMAD.MOV R24, RZ, RZ, -R27 ;  /* 0x000000ffff187224 */ /* 0x000fc800078e0a1b */
[----:B------:R-:W-:-:S04]  /*16c0*/  IMAD R25, R24, UR42, R25 ;  /* 0x0000002a18197c24 */ /* 0x000fc8000f8e0219 */
[----:B------:R-:W-:Y:S01]  /*16d0*/  IMAD R26, R25, UR61, R26 ;  /* 0x0000003d191a7c24 */ /* 0x000fe2000f8e021a */
[----:B------:R-:W-:Y:S06]  /*16e0*/  BRA.U !UP0, `(.L_x_10) ;  /* 0x0000000908c47547 */ /* 0x000fec000b800000 */
[----:B------:R-:W-:Y:S01]  /*16f0*/  MOV R24, RZ ;  /* 0x000000ff00187202 */ /* 0x000fe20000000f00 */
[----:B------:R-:W-:Y:S01]  /*1700*/  UISETP.NE.AND UP0, UPT, UR73, 0x7, UPT ;  /* 0x000000074900788c */ /* 0x000fe2000bf05270 */
[----:B------:R-:W-:-:S03]  /*1710*/  MOV R25, R27 ;  /* 0x0000001b00197202 */ /* 0x000fc60000000f00 */
[----:B------:R-:W-:-:S05]  /*1720*/  IMAD.HI.U32 R25, R27, UR44, R24 ;  /* 0x0000002c1b197c27 */ /* 0x000fca000f8e0018 */
[----:B------:R-:W-:-:S05]  /*1730*/  SHF.R.U32.HI R25, RZ, UR45, R25 ;  /* 0x0000002dff197c19 */ /* 0x000fca0008011619 */
[----:B------:R-:W-:-:S04]  /*1740*/  IMAD.MOV R24, RZ, RZ, -R25 ;  /* 0x000000ffff187224 */ /* 0x000fc800078e0a19 */
[----:B------:R-:W-:-:S04]  /*1750*/  IMAD R27, R24, UR60, R27 ;  /* 0x0000003c181b7c24 */ /* 0x000fc8000f8e021b */
[----:B------:R-:W-:Y:S01]  /*1760*/  IMAD R26, R27, UR59, R26 ;  /* 0x0000003b1b1a7c24 */ /* 0x000fe2000f8e021a */
[----:B------:R-:W-:Y:S06]  /*1770*/  BRA.U !UP0, `(.L_x_10) ;  /* 0x0000000908a07547 */ /* 0x000fec000b800000 */
[----:B------:R-:W-:Y:S01]  /*1780*/  HFMA2 R24, -RZ, RZ, 0, 0 ;  /* 0x00000000ff187431 */ /* 0x000fe200000001ff */
[----:B------:R-:W-:-:S04]  /*1790*/  UISETP.NE.AND UP0, UPT, UR73, 0x8, UPT ;  /* 0x000000084900788c */ /* 0x000fc8000bf05270 */
[----:B------:R-:W-:-:S05]  /*17a0*/  IMAD.HI.U32 R27, R25, UR47, R24 ;  /* 0x0000002f191b7c27 */ /* 0x000fca000f8e0018 */
[----:B------:R-:W-:-:S04]  /*17b0*/  SHF.R.U32.HI R27, RZ, UR58, R27 ;  /* 0x0000003aff1b7c19 */ /* 0x000fc8000801161b */
[----:B------:R-:W-:-:S05]  /*17c0*/  IADD3 R24, PT, PT, -R27, RZ, RZ ;  /* 0x000000ff1b187210 */ /* 0x000fca0007ffe1ff */
[----:B------:R-:W-:-:S04]  /*17d0*/  IMAD R25, R24, UR46, R25 ;  /* 0x0000002e18197c24 */ /* 0x000fc8000f8e0219 */
[----:B------:R-:W-:Y:S01]  /*17e0*/  IMAD R26, R25, UR57, R26 ;  /* 0x00000039191a7c24 */ /* 0x000fe2000f8e021a */
[----:B------:R-:W-:Y:S06]  /*17f0*/  BRA.U !UP0, `(.L_x_10) ;  /* 0x0000000908807547 */ /* 0x000fec000b800000 */
[----:B------:R-:W0:Y:S01]  /*1800*/  LDCU.64 UR48, c[0x0][0x410] ;  /* 0x00008200ff3077ac */ /* 0x000e220008000a00 */
[----:B------:R-:W-:Y:S01]  /*1810*/  MOV R25, R27 ;  /* 0x0000001b00197202 */ /* 0x000fe20000000f00 */
[----:B------:R-:W-:Y:S01]  /*1820*/  IMAD.MOV.U32 R24, RZ, RZ, RZ ;  /* 0x000000ffff187224 */ /* 0x000fe200078e00ff */
[----:B------:R-:W-:-:S03]  /*1830*/  UISETP.NE.AND UP0, UPT, UR73, 0x9, UPT ;  /* 0x000000094900788c */ /* 0x000fc6000bf05270 */
[----:B0-----:R-:W-:-:S05]  /*1840*/  IMAD.HI.U32 R25, R27, UR48, R24 ;  /* 0x000000301b197c27 */ /* 0x001fca000f8e0018 */
[----:B------:R-:W-:-:S04]  /*1850*/  SHF.R.U32.HI R25, RZ, UR49, R25 ;  /* 0x00000031ff197c19 */ /* 0x000fc80008011619 */
[----:B------:R-:W-:-:S05]  /*1860*/  IADD3 R24, PT, PT, -R25, RZ, RZ ;  /* 0x000000ff19187210 */ /* 0x000fca0007ffe1ff */
[----:B------:R-:W-:-:S04]  /*1870*/  IMAD R27, R24, UR56, R27 ;  /* 0x00000038181b7c24 */ /* 0x000fc8000f8e021b */
[----:B------:R-:W-:Y:S01]  /*1880*/  IMAD R26, R27, UR55, R26 ;  /* 0x000000371b1a7c24 */ /* 0x000fe2000f8e021a */
[----:B------:R-:W-:Y:S06]  /*1890*/  BRA.U !UP0, `(.L_x_10) ;  /* 0x0000000908587547 */ /* 0x000fec000b800000 */
[----:B------:R-:W0:Y:S01]  /*18a0*/  LDCU.64 UR48, c[0x0][0x418] ;  /* 0x00008300ff3077ac */ /* 0x000e220008000a00 */
        /* <DEDUP_REMOVED lines=9> */
[----:B------:R-:W-:Y:S01]  /*1940*/  MOV R24, RZ ;  /* 0x000000ff00187202 */ /* 0x000fe20000000f00 */
[----:B------:R-:W-:Y:S01]  /*1950*/  IMAD.MOV.U32 R25, RZ, RZ, R27 ;  /* 0x000000ffff197224 */ /* 0x000fe200078e001b */
        /* <DEDUP_REMOVED lines=8> */
[----:B------:R-:W-:Y:S01]  /*19e0*/  HFMA2 R24, -RZ, RZ, 0, 0 ;  /* 0x00000000ff187431 */ /* 0x000fe200000001ff */
[----:B------:R-:W-:-:S04]  /*19f0*/  UISETP.NE.AND UP0, UPT, UR73, 0xc, UPT ;  /* 0x0000000c4900788c */ /* 0x000fc8000bf05270 */
[----:B0-----:R-:W-:-:S05]  /*1a00*/  IMAD.HI.U32 R27, R25, UR49, R24 ;  /* 0x00000031191b7c27 */ /* 0x001fca000f8e0018 */
[----:B------:R-:W-:-:S05]  /*1a10*/  SHF.R.U32.HI R27, RZ, UR50, R27 ;  /* 0x00000032ff1b7c19 */ /* 0x000fca000801161b */
[----:B------:R-:W-:-:S04]  /*1a20*/  IMAD.MOV R24, RZ, RZ, -R27 ;  /* 0x000000ffff187224 */ /* 0x000fc800078e0a1b */
[----:B------:R-:W-:-:S04]  /*1a30*/  IMAD R25, R24, UR48, R25 ;  /* 0x0000003018197c24 */ /* 0x000fc8000f8e0219 */
[----:B------:R-:W-:Y:S01]  /*1a40*/  IMAD R26, R25, UR4, R26 ;  /* 0x00000004191a7c24 */ /* 0x000fe2000f8e021a */
[----:B------:R-:W-:Y:S06]  /*1a50*/  BRA.U !UP0, `(.L_x_10) ;  /* 0x0000000508e87547 */ /* 0x000fec000b800000 */
[----:B------:R-:W0:Y:S01]  /*1a60*/  LDCU.64 UR48, c[0x0][0x440] ;  /* 0x00008800ff3077ac */ /* 0x000e220008000a00 */
[----:B------:R-:W-:Y:S02]  /*1a70*/  MOV R24, RZ ;  /* 0x000000ff00187202 */ /* 0x000fe40000000f00 */
[----:B------:R-:W-:Y:S01]  /*1a80*/  MOV R25, R27 ;  /* 0x0000001b00197202 */ /* 0x000fe20000000f00 */
[----:B------:R-:W-:Y:S02]  /*1a90*/  UISETP.NE.AND UP0, UPT, UR73, 0xd, UPT ;  /* 0x0000000d4900788c */ /* 0x000fe4000bf05270 */
[----:B0-----:R-:W-:-:S05]  /*1aa0*/  IMAD.HI.U32 R25, R27, UR48, R24 ;  /* 0x000000301b197c27 */ /* 0x001fca000f8e0018 */
[----:B------:R-:W-:-:S05]  /*1ab0*/  SHF.R.U32.HI R25, RZ, UR49, R25 ;  /* 0x00000031ff197c19 */ /* 0x000fca0008011619 */
[----:B------:R-:W-:-:S04]  /*1ac0*/  IMAD.MOV R24, RZ, RZ, -R25 ;  /* 0x000000ffff187224 */ /* 0x000fc800078e0a19 */
[----:B------:R-:W-:-:S04]  /*1ad0*/  IMAD R27, R24, UR5, R27 ;  /* 0x00000005181b7c24 */ /* 0x000fc8000f8e021b */
[----:B------:R-:W-:Y:S01]  /*1ae0*/  IMAD R26, R27, UR6, R26 ;  /* 0x000000061b1a7c24 */ /* 0x000fe2000f8e021a */
[----:B------:R-:W-:Y:S06]  /*1af0*/  BRA.U !UP0, `(.L_x_10) ;  /* 0x0000000508c07547 */ /* 0x000fec000b800000 */
[----:B------:R-:W0:Y:S01]  /*1b00*/  LDCU.64 UR48, c[0x0][0x448] ;  /* 0x00008900ff3077ac */ /* 0x000e220008000a00 */
[----:B------:R-:W-:Y:S01]  /*1b10*/  MOV R24, RZ ;  /* 0x000000ff00187202 */ /* 0x000fe20000000f00 */
[----:B------:R-:W-:-:S04]  /*1b20*/  UISETP.NE.AND UP0, UPT, UR73, 0xe, UPT ;  /* 0x0000000e4900788c */ /* 0x000fc8000bf05270 */
[----:B0-----:R-:W-:-:S05]  /*1b30*/  IMAD.HI.U32 R27, R25, UR49, R24 ;  /* 0x00000031191b7c27 */ /* 0x001fca000f8e0018 */
        /* <DEDUP_REMOVED lines=25> */
[----:B------:R-:W-:Y:S02]  /*1cd0*/  HFMA2 R24, -RZ, RZ, 0, 0 ;  /* 0x00000000ff187431 */ /* 0x000fe400000001ff */
[----:B------:R-:W-:Y:S01]  /*1ce0*/  IMAD.MOV.U32 R25, RZ, RZ, R27 ;  /* 0x000000ffff197224 */ /* 0x000fe200078e001b */
[----:B------:R-:W-:Y:S02]  /*1cf0*/  UISETP.NE.AND UP0, UPT, UR73, 0x11, UPT ;  /* 0x000000114900788c */ /* 0x000fe4000bf05270 */
        /* <DEDUP_REMOVED lines=26> */
[----:B------:R-:W-:Y:S01]  /*1ea0*/  HFMA2 R24, -RZ, RZ, 0, 0 ;  /* 0x00000000ff187431 */ /* 0x000fe200000001ff */
        /* <DEDUP_REMOVED lines=47> */
[----:B------:R-:W-:-:S03]  /*21a0*/  MOV R25, R27 ;  /* 0x0000001b00197202 */ /* 0x000fc60000000f00 */
[----:B0-----:R-:W-:-:S05]  /*21b0*/  IMAD.HI.U32 R24, R27, UR48, R24 ;  /* 0x000000301b187c27 */ /* 0x001fca000f8e0018 */
[----:B------:R-:W-:-:S05]  /*21c0*/  SHF.R.U32.HI R24, RZ, UR49, R24 ;  /* 0x00000031ff187c19 */ /* 0x000fca0008011618 */
[----:B------:R-:W-:-:S04]  /*21d0*/  IMAD.MOV R24, RZ, RZ, -R24 ;  /* 0x000000ffff187224 */ /* 0x000fc800078e0a18 */
[----:B------:R-:W-:-:S04]  /*21e0*/  IMAD R27, R24, UR29, R27 ;  /* 0x0000001d181b7c24 */ /* 0x000fc8000f8e021b */
[----:B------:R-:W-:-:S07]  /*21f0*/  IMAD R26, R27, UR30, R26 ;  /* 0x0000001e1b1a7c24 */ /* 0x000fce000f8e021a */
.L_x_10:
[----:B------:R-:W0:Y:S01]  /*2200*/  LDCU.64 UR48, c[0x0][0x540] ;  /* 0x0000a800ff3077ac */ /* 0x000e220008000a00 */
[----:B------:R-:W-:Y:S02]  /*2210*/  LOP3.LUT R25, R38, 0x1, RZ, 0xc0, !PT ;  /* 0x0000000126197812 */ /* 0x000fe400078ec0ff */
[----:B0-----:R-:W-:-:S04]  /*2220*/  IADD3 R26, P0, PT, R26, UR48, RZ ;  /* 0x000000301a1a7c10 */ /* 0x001fc8000ff1e0ff */
[----:B------:R-:W-:-:S05]  /*2230*/  IADD3.X R27, PT, PT, RZ, UR49, RZ, P0, !PT ;  /* 0x00000031ff1b7c10 */ /* 0x000fca00087fe4ff */
[----:B------:R0:W-:Y:S04]  /*2240*/  STG.E.U8 desc[UR76][R26.64], R25 ;  /* 0x000000191a007986 */ /* 0x0001e8000c10114c */
.L_x_9:
[----:B------:R-:W-:Y:S05]  /*2250*/  BSYNC.RECONVERGENT B0 ;  /* 0x0000000000007941 */ /* 0x000fea0003800200 */
.L_x_8:
[----:B0-----:R-:W-:Y:S01]  /*2260*/  IADD3 R25, P1, PT, R15, R16, RZ ;  /* 0x000000100f197210 */ /* 0x001fe20007f3e0ff */
[----:B------:R-:W-:Y:S03]  /*2270*/  BSSY.RECONVERGENT B0, `(.L_x_11) ;  /* 0x00000f9000007945 */ /* 0x000fe60003800200 */
[----:B------:R-:W-:Y:S02]  /*2280*/  ISETP.GE.U32.AND P0, PT, R25, R22, PT ;  /* 0x000000161900720c */ /* 0x000fe40003f06070 */
[----:B------:R-:W-:-:S04]  /*2290*/  IADD3.X R24, PT, PT, RZ, R17, RZ, P1, !PT ;  /* 0x00000011ff187210 */ /* 0x000fc80000ffe4ff */
[----:B------:R-:W-:-:S13]  /*22a0*/  ISETP.GE.AND.EX P0, PT, R24, R23, PT, P0 ;  /* 0x000000171800720c */ /* 0x000fda0003f06300 */
[----:B------:R-:W-:Y:S05]  /*22b0*/  @P0 BRA `(.L_x_12) ;  /* 0x0000000c00d00947 */ /* 0x000fea0003800000 */
        /* <DEDUP_REMOVED lines=8> */
[----:B------:R-:W-:Y:S01]  /*2340*/  MOV R24, RZ ;  /* 0x000000ff00187202 */ /* 0x000fe20000000f00 */
[----:B------:R-:W-:Y:S01]  /*2350*/  IMAD.MOV.U32 R25, RZ, RZ, R27 ;  /* 0x000000ffff197224 */ /* 0x000fe200078e001b */
        /* <DEDUP_REMOVED lines=223> */
[----:B------:R-:W-:-:S04]  /*3150*/  IMAD.MOV.U32 R25, RZ, RZ, R29 ;  /* 0x000000ffff197224 */ /* 0x000fc800078e001d */
[----:B0-----:R-:W-:-:S05]  /*3160*/  IMAD.HI.U32 R24, R29, UR48, R24 ;  /* 0x000000301d187c27 */ /* 0x001fca000f8e0018 */
[----:B------:R-:W-:-:S04]  /*3170*/  SHF.R.U32.HI R24, RZ, UR49, R24 ;  /* 0x00000031ff187c19 */ /* 0x000fc80008011618 */
[----:B------:R-:W-:-:S05]  /*3180*/  IADD3 R24, PT, PT, -R24, RZ, RZ ;  /* 0x000000ff18187210 */ /* 0x000fca0007ffe1ff */
[----:B------:R-:W-:-:S04]  /*3190*/  IMAD R25, R24, UR29, R29 ;  /* 0x0000001d18197c24 */ /* 0x000fc8000f8e021d */
[----:B------:R-:W-:-:S07]  /*31a0*/  IMAD R26, R25, UR30, R26 ;  /* 0x0000001e191a7c24 */ /* 0x000fce000f8e021a */
.L_x_13:
[----:B------:R-:W0:Y:S01]  /*31b0*/  LDCU.64 UR48, c[0x0][0x540] ;  /* 0x0000a800ff3077ac */ /* 0x000e220008000a00 */
[----:B------:R-:W-:Y:S02]  /*31c0*/  LOP3.LUT R25, R40, 0x1, RZ, 0xc0, !PT ;  /* 0x0000000128197812 */ /* 0x000fe400078ec0ff */
[----:B0-----:R-:W-:-:S04]  /*31d0*/  IADD3 R26, P0, PT, R26, UR48, RZ ;  /* 0x000000301a1a7c10 */ /* 0x001fc8000ff1e0ff */
[----:B------:R-:W-:-:S05]  /*31e0*/  IADD3.X R27, PT, PT, RZ, UR49, RZ, P0, !PT ;  /* 0x00000031ff1b7c10 */ /* 0x000fca00087fe4ff */
[----:B------:R0:W-:Y:S04]  /*31f0*/  STG.E.U8 desc[UR76][R26.64], R25 ;  /* 0x000000191a007986 */ /* 0x0001e8000c10114c */
.L_x_12:
[----:B------:R-:W-:Y:S05]  /*3200*/  BSYNC.RECONVERGENT B0 ;  /* 0x0000000000007941 */ /* 0x000fea0003800200 */
.L_x_11:
[----:B0-----:R-:W-:Y:S01]  /*3210*/  IADD3 R25, P1, PT, R37, R16, RZ ;  /* 0x0000001025197210 */ /* 0x001fe20007f3e0ff */
[----:B------:R-:W-:Y:S03]  /*3220*/  BSSY.RECONVERGENT B0, `(.L_x_14) ;  /* 0x00000f9000007945 */ /* 0x000fe60003800200 */
[----:B------:R-:W-:Y:S01]  /*3230*/  ISETP.GE.U32.AND P0, PT, R25, R22, PT ;  /* 0x000000161900720c */ /* 0x000fe20003f06070 */
[----:B------:R-:W-:-:S05]  /*3240*/  IMAD.X R24, RZ, RZ, R17, P1 ;  /* 0x000000ffff187224 */ /* 0x000fca00008e0611 */
[----:B------:R-:W-:-:S13]  /*3250*/  ISETP.GE.AND.EX P0, PT, R24, R23, PT, P0 ;  /* 0x000000171800720c */ /* 0x000fda0003f06300 */
[----:B------:R-:W-:Y:S05]  /*3260*/  @P0 BRA `(.L_x_15) ;  /* 0x0000000c00d00947 */ /* 0x000fea0003800000 */
[----:B------:R-:W-:Y:S01]  /*3270*/  MOV R24, RZ ;  /* 0x000000ff00187202 */ /* 0x000fe20000000f00 */
[----:B------:R-:W-:-:S04]  /*3280*/  UISETP.NE.AND UP0, UPT, UR74, URZ, UPT ;  /* 0x000000ff4a00728c */ /* 0x000fc8000bf05270 */
        /* <DEDUP_REMOVED lines=231> */
[----:B------:R-:W-:-:S04]  /*4100*/  IMAD.MOV.U32 R24, RZ, RZ, RZ ;  /* 0x000000ffff187224 */ /* 0x000fc800078e00ff */
[----:B0-----:R-:W-:-:S05]  /*4110*/  IMAD.HI.U32 R24, R29, UR48, R24 ;  /* 0x000000301d187c27 */ /* 0x001fca000f8e0018 */
[----:B------:R-:W-:-:S04]  /*4120*/  SHF.R.U32.HI R24, RZ, UR49, R24 ;  /* 0x00000031ff187c19 */ /* 0x000fc80008011618 */
[----:B------:R-:W-:-:S05]  /*4130*/  IADD3 R24, PT, PT, -R24, RZ, RZ ;  /* 0x000000ff18187210 */ /* 0x000fca0007ffe1ff */
[----:B------:R-:W-:-:S04]  /*4140*/  IMAD R25, R24, UR29, R29 ;  /* 0x0000001d18197c24 */ /* 0x000fc8000f8e021d */
[----:B------:R-:W-:-:S07]  /*4150*/  IMAD R26, R25, UR30, R26 ;  /* 0x0000001e191a7c24 */ /* 0x000fce000f8e021a */
.L_x_16:
[----:B------:R-:W0:Y:S01]  /*4160*/  LDCU.64 UR48, c[0x0][0x540] ;  /* 0x0000a800ff3077ac */ /* 0x000e220008000a00 */
[----:B------:R-:W-:Y:S02]  /*4170*/  LOP3.LUT R25, R41, 0x1, RZ, 0xc0, !PT ;  /* 0x0000000129197812 */ /* 0x000fe400078ec0ff */
[----:B0-----:R-:W-:-:S05]  /*4180*/  IADD3 R26, P0, PT, R26, UR48, RZ ;  /* 0x000000301a1a7c10 */ /* 0x001fca000ff1e0ff */
[----:B------:R-:W-:-:S05]  /*4190*/  IMAD.X R27, RZ, RZ, UR49, P0 ;  /* 0x00000031ff1b7e24 */ /* 0x000fca00080e06ff */
[----:B------:R0:W-:Y:S03]  /*41a0*/  STG.E.U8 desc[UR76][R26.64], R25 ;  /* 0x000000191a007986 */ /* 0x0001e6000c10114c */
.L_x_15:
[----:B------:R-:W-:Y:S05]  /*41b0*/  BSYNC.RECONVERGENT B0 ;  /* 0x0000000000007941 */ /* 0x000fea0003800200 */
.L_x_14:
[----:B0-----:R-:W-:-:S04]  /*41c0*/  IADD3 R25, P1, PT, R39, R16, RZ ;  /* 0x0000001027197210 */ /* 0x001fc80007f3e0ff */
[----:B------:R-:W-:Y:S02]  /*41d0*/  ISETP.GE.U32.AND P0, PT, R25, R22, PT ;  /* 0x000000161900720c */ /* 0x000fe40003f06070 */
[----:B------:R-:W-:-:S04]  /*41e0*/  IADD3.X R24, PT, PT, RZ, R17, RZ, P1, !PT ;  /* 0x00000011ff187210 */ /* 0x000fc80000ffe4ff */
[----:B------:R-:W-:-:S13]  /*41f0*/  ISETP.GE.AND.EX P0, PT, R24, R23, PT, P0 ;  /* 0x000000171800720c */ /* 0x000fda0003f06300 */
[----:B------:R-:W-:Y:S05]  /*4200*/  @P0 BRA `(.L_x_7) ;  /* 0x0000000c00d00947 */ /* 0x000fea0003800000 */
[----:B------:R-:W-:Y:S01]  /*4210*/  HFMA2 R24, -RZ, RZ, 0, 0 ;  /* 0x00000000ff187431 */ /* 0x000fe200000001ff */
[----:B------:R-:W-:-:S04]  /*4220*/  UISETP.NE.AND UP0, UPT, UR74, URZ, UPT ;  /* 0x000000ff4a00728c */ /* 0x000fc8000bf05270 */
[----:B------:R-:W-:-:S05]  /*4230*/  IMAD.HI.U32 R24, R25, UR32, R24 ;  /* 0x0000002019187c27 */ /* 0x000fca000f8e0018 */
[----:B------:R-:W-:-:S05]  /*4240*/  SHF.R.U32.HI R27, RZ, UR33, R24 ;  /* 0x00000021ff1b7c19 */ /* 0x000fca0008011618 */
[----:B------:R-:W-:-:S04]  /*4250*/  IMAD.MOV R26, RZ, RZ, -R27 ;  /* 0x000000ffff1a7224 */ /* 0x000fc800078e0a1b */
[----:B------:R-:W-:-:S04]  /*4260*/  IMAD R26, R26, UR72, R25 ;  /* 0x000000481a1a7c24 */ /* 0x000fc8000f8e0219 */
[----:B------:R-:W-:Y:S01]  /*4270*/  IMAD R26, R26, UR71, RZ ;  /* 0x000000471a1a7c24 */ /* 0x000fe2000f8e02ff */
[----:B------:R-:W-:Y:S06]  /*4280*/  BRA.U !UP0, `(.L_x_17) ;  /* 0x0000000d089c7547 */ /* 0x000fec000b800000 */
[----:B------:R-:W-:Y:S01]  /*4290*/  MOV R24, RZ ;  /* 0x000000ff00187202 */ /* 0x000fe20000000f00 */
[----:B------:R-:W-:Y:S01]  /*42a0*/  UISETP.NE.AND UP0, UPT, UR73, 0x2, UPT ;  /* 0x000000024900788c */ /* 0x000fe2000bf05270 */
[----:B------:R-:W-:-:S03]  /*42b0*/  MOV R25, R27 ;  /* 0x0000001b00197202 */ /* 0x000fc60000000f00 */
        /* <DEDUP_REMOVED lines=228> */
.L_x_17:
[----:B------:R-:W0:Y:S01]  /*5100*/  LDCU.64 UR48, c[0x0][0x540] ;  /* 0x0000a800ff3077ac */ /* 0x000e220008000a00 */
[----:B------:R-:W-:Y:S02]  /*5110*/  LOP3.LUT R25, R42, 0x1, RZ, 0xc0, !PT ;  /* 0x000000012a197812 */ /* 0x000fe400078ec0ff */
[----:B0-----:R-:W-:-:S04]  /*5120*/  IADD3 R26, P0, PT, R26, UR48, RZ ;  /* 0x000000301a1a7c10 */ /* 0x001fc8000ff1e0ff */
[----:B------:R-:W-:-:S05]  /*5130*/  IADD3.X R27, PT, PT, RZ, UR49, RZ, P0, !PT ;  /* 0x00000031ff1b7c10 */ /* 0x000fca00087fe4ff */
[----:B------:R0:W-:Y:S04]  /*5140*/  STG.E.U8 desc[UR76][R26.64], R25 ;  /* 0x000000191a007986 */ /* 0x0001e8000c10114c */
.L_x_7:
[----:B------:R-:W-:Y:S05]  /*5150*/  WARPSYNC.ALL ;  /* 0x0000000000007948 */ /* 0x000fea0003800000 */
[----:B------:R-:W2:Y:S01]  /*5160*/  LDCU UR48, c[0x0][0x360] ;  /* 0x00006c00ff3077ac */ /* 0x000ea20008000800 */
[----:B01----:R-:W2:Y:S08]  /*5170*/  LDC R25, c[0x0][0x370] ;  /* 0x0000dc00ff197b82 */ /* 0x003eb00000000800 */
[----:B------:R-:W-:Y:S01]  /*5180*/  BAR.SYNC.DEFER_BLOCKING 0x0 ;  /* 0x0000000000007b1d */ /* 0x000fe20000010000 */
[----:B--2---:R-:W-:-:S05]  /*5190*/  IMAD R25, R25, UR48, RZ ;  /* 0x0000003019197c24 */ /* 0x004fca000f8e02ff */
[----:B------:R-:W-:-:S04]  /*51a0*/  LEA R16, P0, R25, R16, 0x2 ;  /* 0x0000001019107211 */ /* 0x000fc800078010ff */
[----:B------:R-:W-:Y:S02]  /*51b0*/  IADD3.X R17, PT, PT, RZ, R17, RZ, P0, !PT ;  /* 0x00000011ff117210 */ /* 0x000fe400007fe4ff */
[----:B------:R-:W-:-:S04]  /*51c0*/  ISETP.GE.U32.AND P0, PT, R16, R20, PT ;  /* 0x000000141000720c */ /* 0x000fc80003f06070 */
[----:B------:R-:W-:-:S13]  /*51d0*/  ISETP.GE.AND.EX P0, PT, R17, R34, PT, P0 ;  /* 0x000000221100720c */ /* 0x000fda0003f06300 */
[----:B------:R-:W-:Y:S05]  /*51e0*/  @!P0 BRA `(.L_x_18) ;  /* 0xffffffb800908947 */ /* 0x000fea000383ffff */
[----:B------:R-:W-:Y:S05]  /*51f0*/  EXIT ;  /* 0x000000000000794d */ /* 0x000fea0003800000 */
        .weak           $__internal_0_$__cuda_sm20_div_s64
        .type           $__internal_0_$__cuda_sm20_div_s64,@function
        .size           $__internal_0_$__cuda_sm20_div_s64,(.L_x_2159 - $__internal_0_$__cuda_sm20_div_s64)
$__internal_0_$__cuda_sm20_div_s64:
[----:B------:R-:W-:Y:S01]  /*5200*/  MOV R24, R29 ;  /* 0x0000001d00187202 */ /* 0x000fe20000000f00 */
[----:B------:R-:W-:-:S05]  /*5210*/  IMAD.MOV.U32 R25, RZ, RZ, RZ ;  /* 0x000000ffff197224 */ /* 0x000fca00078e00ff */
[----:B------:R-:W0:Y:S08]  /*5220*/  I2F.U64.RP R24, R24 ;  /* 0x0000001800187312 */ /* 0x000e300000309000 */
[----:B0-----:R-:W0:Y:S02]  /*5230*/  MUFU.RCP R20, R24 ;  /* 0x0000001800147308 */ /* 0x001e240000001000 */
[----:B0-----:R-:W-:-:S06]  /*5240*/  IADD3 R22, PT, PT, R20, 0x1ffffffe, RZ ;  /* 0x1ffffffe14167810 */ /* 0x001fcc0007ffe0ff */
[----:B------:R-:W0:Y:S02]  /*5250*/  F2I.U64.TRUNC R22, R22 ;  /* 0x0000001600167311 */ /* 0x000e24000020d800 */
[----:B0-----:R-:W-:-:S04]  /*5260*/  IMAD.WIDE.U32 R20, R22, R29, RZ ;  /* 0x0000001d16147225 */ /* 0x001fc800078e00ff */
[----:B------:R-:W-:Y:S01]  /*5270*/  IMAD R21, R23, R29, R21 ;  /* 0x0000001d17157224 */ /* 0x000fe200078e0215 */
[----:B------:R-:W-:-:S04]  /*5280*/  IADD3 R35, P0, PT, RZ, -R20, RZ ;  /* 0x80000014ff237210 */ /* 0x000fc80007f1e0ff */
[----:B------:R-:W-:Y:S01]  /*5290*/  IADD3.X R37, PT, PT, RZ, ~R21, RZ, P0, !PT ;  /* 0x80000015ff257210 */ /* 0x000fe200007fe4ff */
[----:B------:R-:W-:Y:S01]  /*52a0*/  IMAD.HI.U32 R20, R22, R35, RZ ;  /* 0x0000002316147227 */ /* 0x000fe200078e00ff */
[----:B------:R-:W-:-:S03]  /*52b0*/  MOV R21, R22 ;  /* 0x0000001600157202 */ /* 0x000fc60000000f00 */
[-C--:B------:R-:W-:Y:S02]  /*52c0*/  IMAD R25, R23, R37.reuse, RZ ;  /* 0x0000002517197224 */ /* 0x080fe400078e02ff */
[----:B------:R-:W-:-:S04]  /*52d0*/  IMAD.WIDE.U32 R20, P0, R22, R37, R20 ;  /* 0x0000002516147225 */ /* 0x000fc80007800014 */
[----:B------:R-:W-:-:S04]  /*52e0*/  IMAD.HI.U32 R37, R23, R37, RZ ;  /* 0x0000002517257227 */ /* 0x000fc800078e00ff */
[----:B------:R-:W-:-:S05]  /*52f0*/  IMAD.HI.U32 R20, P1, R23, R35, R20 ;  /* 0x0000002317147227 */ /* 0x000fca0007820014 */
[----:B------:R-:W-:Y:S01]  /*5300*/  IADD3 R21, P2, PT, R25, R20, RZ ;  /* 0x0000001419157210 */ /* 0x000fe20007f5e0ff */
[----:B------:R-:W-:-:S04]  /*5310*/  IMAD.X R20, R37, 0x1, R23, P0 ;  /* 0x0000000125147824 */ /* 0x000fc800000e0617 */
[-C--:B------:R-:W-:Y:S01]  /*5320*/  IMAD.WIDE.U32 R22, R21, R29.reuse, RZ ;  /* 0x0000001d15167225 */ /* 0x080fe200078e00ff */
[----:B------:R-:W-:Y:S02]  /*5330*/  IADD3.X R25, PT, PT, RZ, RZ, R20, P2, P1 ;  /* 0x000000ffff197210 */ /* 0x000fe400017e2414 */
[----:B------:R-:W-:Y:S02]  /*5340*/  ISETP.LE.AND P1, PT, RZ, UR5, PT ;  /* 0x00000005ff007c0c */ /* 0x000fe4000bf23270 */
[----:B------:R-:W-:Y:S01]  /*5350*/  IADD3 R35, P0, PT, RZ, -R22, RZ ;  /* 0x80000016ff237210 */ /* 0x000fe20007f1e0ff */
[----:B------:R-:W-:Y:S01]  /*5360*/  IMAD R22, R25, R29, R23 ;  /* 0x0000001d19167224 */ /* 0x000fe200078e0217 */
[----:B------:R-:W-:-:S03]  /*5370*/  IADD3 R23, P4, PT, RZ, -UR4, RZ ;  /* 0x80000004ff177c10 */ /* 0x000fc6000ff9e0ff */
[----:B------:R-:W-:Y:S01]  /*5380*/  IMAD.HI.U32 R20, R21, R35, RZ ;  /* 0x0000002315147227 */ /* 0x000fe200078e00ff */
[----:B------:R-:W-:Y:S02]  /*5390*/  IADD3.X R22, PT, PT, RZ, ~R22, RZ, P0, !PT ;  /* 0x80000016ff167210 */ /* 0x000fe400007fe4ff */
[----:B------:R-:W-:Y:S02]  /*53a0*/  SEL R23, R23, UR4, !P1 ;  /* 0x0000000417177c07 */ /* 0x000fe4000c800000 */
[----:B------:R-:W-:Y:S01]  /*53b0*/  IADD3.X R24, PT, PT, RZ, ~UR5, RZ, P4, !PT ;  /* 0x80000005ff187c10 */ /* 0x000fe2000a7fe4ff */
[----:B------:R-:W-:-:S04]  /*53c0*/  IMAD.WIDE.U32 R20, P0, R21, R22, R20 ;  /* 0x0000001615147225 */ /* 0x000fc80007800014 */
[----:B------:R-:W-:-:S04]  /*53d0*/  IMAD.HI.U32 R34, R25, R22, RZ ;  /* 0x0000001619227227 */ /* 0x000fc800078e00ff */
[----:B------:R-:W-:-:S04]  /*53e0*/  IMAD.HI.U32 R20, P2, R25, R35, R20 ;  /* 0x0000002319147227 */ /* 0x000fc80007840014 */
[----:B------:R-:W-:-:S05]  /*53f0*/  IMAD R21, R25, R22, RZ ;  /* 0x0000001619157224 */ /* 0x000fca00078e02ff */
[----:B------:R-:W-:Y:S02]  /*5400*/  IADD3 R22, P3, PT, R21, R20, RZ ;  /* 0x0000001415167210 */ /* 0x000fe40007f7e0ff */
[----:B------:R-:W-:Y:S02]  /*5410*/  IADD3.X R21, PT, PT, R34, R25, RZ, P0, !PT ;  /* 0x0000001922157210 */ /* 0x000fe400007fe4ff */
[----:B------:R-:W-:Y:S01]  /*5420*/  SEL R25, R24, UR5, !P1 ;  /* 0x0000000518197c07 */ /* 0x000fe2000c800000 */
[----:B------:R-:W-:Y:S01]  /*5430*/  IMAD.HI.U32 R20, R22, R23, RZ ;  /* 0x0000001716147227 */ /* 0x000fe200078e00ff */
[----:B------:R-:W-:-:S03]  /*5440*/  IADD3.X R24, PT, PT, RZ, RZ, R21, P3, P2 ;  /* 0x000000ffff187210 */ /* 0x000fc60001fe4415 */
[----:B------:R-:W-:Y:S02]  /*5450*/  IMAD.MOV.U32 R21, RZ, RZ, RZ ;  /* 0x000000ffff157224 */ /* 0x000fe400078e00ff */
[-C--:B------:R-:W-:Y:S02]  /*5460*/  IMAD R35, R24, R25.reuse, RZ ;  /* 0x0000001918237224 */ /* 0x080fe400078e02ff */
[----:B------:R-:W-:-:S04]  /*5470*/  IMAD.WIDE.U32 R20, R22, R25, R20 ;  /* 0x0000001916147225 */ /* 0x000fc800078e0014 */
[----:B------:R-:W-:-:S04]  /*5480*/  IMAD.HI.U32 R20, P0, R24, R23, R20 ;  /* 0x0000001718147227 */ /* 0x000fc80007800014 */
[----:B------:R-:W-:Y:S01]  /*5490*/  IMAD.HI.U32 R24, R24, R25, RZ ;  /* 0x0000001918187227 */ /* 0x000fe200078e00ff */
[----:B------:R-:W-:-:S04]  /*54a0*/  IADD3 R22, P2, PT, R35, R20, RZ ;  /* 0x0000001423167210 */ /* 0x000fc80007f5e0ff */
[----:B------:R-:W-:-:S04]  /*54b0*/  IADD3.X R20, PT, PT, R24, RZ, RZ, P0, !PT ;  /* 0x000000ff18147210 */ /* 0x000fc800007fe4ff */
[----:B------:R-:W-:Y:S01]  /*54c0*/  IADD3.X R24, PT, PT, RZ, R20, RZ, P2, !PT ;  /* 0x00000014ff187210 */ /* 0x000fe200017fe4ff */
[----:B------:R-:W-:-:S04]  /*54d0*/  IMAD.WIDE.U32 R20, R22, R29, RZ ;  /* 0x0000001d16147225 */ /* 0x000fc800078e00ff */
[----:B------:R-:W-:Y:S01]  /*54e0*/  IMAD R34, R24, R29, R21 ;  /* 0x0000001d18227224 */ /* 0x000fe200078e0215 */
[----:B------:R-:W-:Y:S02]  /*54f0*/  IADD3 R38, P0, PT, -R20, R23, RZ ;  /* 0x0000001714267210 */ /* 0x000fe40007f1e1ff */
[----:B------:R-:W-:Y:S02]  /*5500*/  IADD3 R21, P3, PT, R22, 0x1, RZ ;  /* 0x0000000116157810 */ /* 0x000fe40007f7e0ff */
[----:B------:R-:W-:Y:S02]  /*5510*/  IADD3.X R34, PT, PT, ~R34, R25, RZ, P0, !PT ;  /* 0x0000001922227210 */ /* 0x000fe400007fe5ff */
[----:B------:R-:W-:Y:S01]  /*5520*/  ISETP.GE.U32.AND P0, PT, R38, R29, PT ;  /* 0x0000001d2600720c */ /* 0x000fe20003f06070 */
[----:B------:R-:W-:Y:S01]  /*5530*/  IMAD.X R23, RZ, RZ, R24, P3 ;  /* 0x000000ffff177224 */ /* 0x000fe200018e0618 */
[----:B------:R-:W-:Y:S02]  /*5540*/  IADD3 R20, P2, PT, -R29, R38, RZ ;  /* 0x000000261d147210 */ /* 0x000fe40007f5e1ff */
[----:B------:R-:W-:-:S02]  /*5550*/  ISETP.GE.U32.AND.EX P0, PT, R34, RZ, PT, P0 ;  /* 0x000000ff2200720c */ /* 0x000fc40003f06100 */
[----:B------:R-:W-:Y:S02]  /*5560*/  IADD3.X R25, PT, PT, R34, -0x1, RZ, P2, !PT ;  /* 0xffffffff22197810 */ /* 0x000fe400017fe4ff */
[----:B------:R-:W-:Y:S02]  /*5570*/  SEL R20, R20, R38, P0 ;  /* 0x0000002614147207 */ /* 0x000fe40000000000 */
[----:B------:R-:W-:Y:S02]  /*5580*/  SEL R25, R25, R34, P0 ;  /* 0x0000002219197207 */ /* 0x000fe40000000000 */
[----:B------:R-:W-:Y:S02]  /*5590*/  SEL R21, R21, R22, P0 ;  /* 0x0000001615157207 */ /* 0x000fe40000000000 */
[----:B------:R-:W-:Y:S02]  /*55a0*/  ISETP.GE.U32.AND P2, PT, R20, R29, PT ;  /* 0x0000001d1400720c */ /* 0x000fe40003f46070 */
[----:B------:R-:W-:-:S02]  /*55b0*/  SEL R24, R23, R24, P0 ;  /* 0x0000001817187207 */ /* 0x000fc40000000000 */
[----:B------:R-:W-:Y:S02]  /*55c0*/  IADD3 R22, P3, PT, R21, 0x1, RZ ;  /* 0x0000000115167810 */ /* 0x000fe40007f7e0ff */
[----:B------:R-:W-:Y:S02]  /*55d0*/  ISETP.GE.U32.AND.EX P0, PT, R25, RZ, PT, P2 ;  /* 0x000000ff1900720c */ /* 0x000fe40003f06120 */
[-C--:B------:R-:W-:Y:S02]  /*55e0*/  IADD3.X R23, PT, PT, RZ, R24.reuse, RZ, P3, !PT ;  /* 0x00000018ff177210 */ /* 0x080fe40001ffe4ff */
[----:B------:R-:W-:Y:S02]  /*55f0*/  SEL R22, R22, R21, P0 ;  /* 0x0000001516167207 */ /* 0x000fe40000000000 */
[----:B------:R-:W-:Y:S02]  /*5600*/  SEL R23, R23, R24, P0 ;  /* 0x0000001817177207 */ /* 0x000fe40000000000 */
[----:B------:R-:W-:-:S02]  /*5610*/  IADD3 R21, P2, PT, RZ, -R22, RZ ;  /* 0x80000016ff157210 */ /* 0x000fc40007f5e0ff */
[----:B------:R-:W-:Y:S01]  /*5620*/  ISETP.NE.U32.AND P0, PT, R29, RZ, PT ;  /* 0x000000ff1d00720c */ /* 0x000fe20003f05070 */
[----:B------:R-:W-:Y:S01]  /*5630*/  HFMA2 R29, -RZ, RZ, 0, 0 ;  /* 0x00000000ff1d7431 */ /* 0x000fe200000001ff */
[-C--:B------:R-:W-:Y:S02]  /*5640*/  IADD3.X R20, PT, PT, RZ, ~R23.reuse, RZ, P2, !PT ;  /* 0x80000017ff147210 */ /* 0x080fe400017fe4ff */
[----:B------:R-:W-:Y:S02]  /*5650*/  ISETP.NE.AND.EX P0, PT, RZ, RZ, PT, P0 ;  /* 0x000000ffff00720c */ /* 0x000fe40003f05300 */
[----:B------:R-:W-:Y:S02]  /*5660*/  SEL R22, R21, R22, !P1 ;  /* 0x0000001615167207 */ /* 0x000fe40004800000 */
[----:B------:R-:W-:Y:S02]  /*5670*/  SEL R23, R20, R23, !P1 ;  /* 0x0000001714177207 */ /* 0x000fe40004800000 */
[----:B------:R-:W-:-:S02]  /*5680*/  SEL R22, R22, 0xffffffff, P0 ;  /* 0xffffffff16167807 */ /* 0x000fc40000000000 */
[----:B------:R-:W-:Y:S01]  /*5690*/  SEL R23, R23, 0xffffffff, P0 ;  /* 0xffffffff17177807 */ /* 0x000fe20000000000 */
[----:B------:R-:W-:Y:S06]  /*56a0*/  RET.REL.NODEC R28 `(_ZN2at6native60_GLOBAL__N__fdc43544_27_DistributionRandomKernel_cu_f88cee4443distribution_elementwise_grid_stride_kernelIjLi4EZZZNS0_9templates4cuda13random_kernelIPNS_17CUDAGeneratorImplEEEvRNS_18TensorIteratorBaseET_ENKUlvE_clEvENKUlvE8_clEvEUlP24curandStatePhilox4_32_10E0_ZNS1_27distribution_nullary_kernelIbj5uint4S7_SF_ZZZS5_IS7_EvS9_SA_ENKSB_clEvENKSC_clEvEUljE_EEvS9_T2_RKT3_T4_EUlijE0_EEvlNS_15PhiloxCudaStateET1_SJ_) ;  /* 0xffffffa81c547950 */ /* 0x000fec0003c3ffff */
.L_x_19:
[----:B------:R-:W-:-:S00]  /*56b0*/  BRA `(.L_x_19) ;  /* 0xfffffffc00fc7947 */ /* 0x000fc0000383ffff */
[----:B------:R-:W-:-:S00]  /*56c0*/  NOP ;  /* 0x0000000000007918 */ /* 0x000fc00000000000 */
        /* <DEDUP_REMOVED lines=11> */
.L_x_2159:


//--------------------- .text._ZN2at6native60_GLOBAL__N__fdc43544_27_DistributionRandomKernel_cu_f88cee4443distribution_elementwise_grid_stride_kernelIjLi4EZZZNS0_9templates4cuda13random_kernelIPNS_17CUDAGeneratorImplEEEvRNS_18TensorIteratorBaseET_ENKUlvE_clEvENKUlvE8_clEvEUlP24curandStatePhilox4_32_10E0_ZNS1_27distribution_nullary_kernelIbj5uint4S7_SF_ZZZS5_IS7_EvS9_SA_ENKSB_clEvENKSC_clEvEUljE_EEvS9_T2_RKT3_T4_EUlijE_EEvlNS_15PhiloxCudaStateET1_SJ_ --------------------------
	.section	.text._ZN2at6native60_GLOBAL__N__fdc43544_27_DistributionRandomKernel_cu_f88cee4443distribution_elementwise_grid_stride_kernelIjLi4EZZZNS0_9templates4cuda13random_kernelIPNS_17CUDAGeneratorImplEEEvRNS_18TensorIteratorBaseET_ENKUlvE_clEvENKUlvE8_clEvEUlP24curandStatePhilox4_32_10E0_ZNS1_27distribution_nullary_kernelIbj5uint4S7_SF_ZZZS5_IS7_EvS9_SA_ENKSB_clEvENKSC_clEvEUljE_EEvS9_T2_RKT3_T4_EUlijE_EEvlNS_15PhiloxCudaStateET1_SJ_,"ax",@progbits
	.align	128
.text._ZN2at6native60_GLOBAL__N__fdc43544_27_DistributionRandomKernel_cu_f88cee4443distribution_elementwise_grid_stride_kernelIjLi4EZZZNS0_9templates4cuda13random_kernelIPNS_17CUDAGeneratorImplEEEvRNS_18TensorIteratorBaseET_ENKUlvE_clEvENKUlvE8_clEvEUlP24curandStatePhilox4_32_10E0_ZNS1_27distribution_nullary_kernelIbj5uint4S7_SF_ZZZS5_IS7_EvS9_SA_ENKSB_clEvENKSC_clEvEUljE_EEvS9_T2_RKT3_T4_EUlijE_EEvlNS_15PhiloxCudaStateET1_SJ_:
        .type           _ZN2at6native60_GLOBAL__N__fdc43544_27_DistributionRandomKernel_cu_f88cee4443distribution_elementwise_grid_stride_kernelIjLi4EZZZNS0_9templates4cuda13random_kernelIPNS_17CUDAGeneratorImplEEEvRNS_18TensorIteratorBaseET_ENKUlvE_clEvENKUlvE8_clEvEUlP24curandStatePhilox4_32_10E0_ZNS1_27distribution_nullary_kernelIbj5uint4S7_SF_ZZZS5_IS7_EvS9_SA_ENKSB_clEvENKSC_clEvEUljE_EEvS9_T2_RKT3_T4_EUlijE_EEvlNS_15PhiloxCudaStateET1_SJ_,@function
        .size           _ZN2at6native60_GLOBAL__N__fdc43544_27_DistributionRandomKernel_cu_f88cee4443distribution_elementwise_grid_stride_kernelIjLi4EZZZNS0_9templates4cuda13random_kernelIPNS_17CUDAGeneratorImplEEEvRNS_18TensorIteratorBaseET_ENKUlvE_clEvENKUlvE8_clEvEUlP24curandStatePhilox4_32_10E0_ZNS1_27distribution_nullary_kernelIbj5uint4S7_SF_ZZZS5_IS7_EvS9_SA_ENKSB_clEvENKSC_clEvEUljE_EEvS9_T2_RKT3_T4_EUlijE_EEvlNS_15PhiloxCudaStateET1_SJ_,(.L_x_2161 - _ZN2at6native60_GLOBAL__N__fdc43544_27_DistributionRandomKernel_cu_f88cee4443distribution_elementwise_grid_stride_kernelIjLi4EZZZNS0_9templates4cuda13random_kernelIPNS_17CUDAGeneratorImplEEEvRNS_18TensorIteratorBaseET_ENKUlvE_clEvENKUlvE8_clEvEUlP24curandStatePhilox4_32_10E0_ZNS1_27distribution_nullary_kernelIbj5uint4S7_SF_ZZZS5_IS7_EvS9_SA_ENKSB_clEvENKSC_clEvEUljE_EEvS9_T2_RKT3_T4_EUlijE_EEvlNS_15PhiloxCudaStateET1_SJ_)
        .other          _ZN2at6native60_GLOBAL__N__fdc43544_27_DistributionRandomKernel_cu_f88cee4443distribution_elementwise_grid_stride_kernelIjLi4EZZZNS0_9templates4cuda13random_kernelIPNS_17CUDAGeneratorImplEEEvRNS_18TensorIteratorBaseET_ENKUlvE_clEvENKUlvE8_clEvEUlP24curandStatePhilox4_32_10E0_ZNS1_27distribution_nullary_kernelIbj5uint4S7_SF_ZZZS5_IS7_EvS9_SA_ENKSB_clEvENKSC_clEvEUljE_EEvS9_T2_RKT3_T4_EUlijE_EEvlNS_15PhiloxCudaStateET1_SJ_,@"STO_CUDA_ENTRY STV_DEFAULT"
_ZN2at6native60_GLOBAL__N__fdc43544_27_DistributionRandomKernel_cu_f88cee4443distribution_elementwise_grid_stride_kernelIjLi4EZZZNS0_9templates4cuda13random_kernelIPNS_17CUDAGeneratorImplEEEvRNS_18TensorIteratorBaseET_ENKUlvE_clEvENKUlvE8_clEvEUlP24curandStatePhilox4_32_10E0_ZNS1_27distribution_nullary_kernelIbj5uint4S7_SF_ZZZS5_IS7_EvS9_SA_ENKSB_clEvENKSC_clEvEUljE_EEvS9_T2_RKT3_T4_EUlijE_EEvlNS_15PhiloxCudaStateET1_SJ_:
        /* <DEDUP_REMOVED lines=8> */
[----:B-1----:R-:W-:Y:S01]  /*0080*/  @P0 IMAD.MOV.U32 R2, RZ, RZ, R30 ;  /* 0x000000ffff020224 */ /* 0x002fe200078e001e */
[----:B------:R-:W1:Y:S01]  /*0090*/  @P0 LDC R7, c[0x0][0x398] ;  /* 0x0000e600ff070b82 */ /* 0x000e620000000800 */
[----:B---3--:R-:W-:-:S06]  /*00a0*/  @P0 IMAD.MOV.U32 R3, RZ, RZ, R5 ;  /* 0x000000ffff030224 */ /* 0x008fcc00078e0005 */
[----:B--2---:R-:W1:Y:S01]  /*00b0*/  @P0 LDG.E.64 R2, desc[UR6][R2.64] ;  /* 0x0000000602020981 */ /* 0x004e62000c1e1b00 */
[----:B0-----:R-:W-:Y:S01]  /*00c0*/  IMAD.U32 R22, RZ, RZ, UR4 ;  /* 0x00000004ff167e24 */ /* 0x001fe2000f8e00ff */
[----:B------:R-:W-:-:S06]  /*00d0*/  MOV R23, UR5 ;  /* 0x0000000500177c02 */ /* 0x000fcc0008000f00 */
[----:B------:R-:W2:Y:S01]  /*00e0*/  @P0 LDG.E.64 R22, desc[UR6][R22.64] ;  /* 0x0000000616160981 */ /* 0x000ea2000c1e1b00 */
[----:B------:R-:W0:Y:S01]  /*00f0*/  S2UR UR4, SR_CTAID.X ;  /* 0x00000000000479c3 */ /* 0x000e220000002500 */
[----:B------:R-:W-:Y:S01]  /*0100*/  IMAD.MOV.U32 R39, RZ, RZ, RZ ;  /* 0x000000ffff277224 */ /* 0x000fe200078e00ff */
[----:B------:R-:W0:Y:S06]  /*0110*/  S2R R38, SR_TID.X ;  /* 0x0000000000267919 */ /* 0x000e2c0000002100 */
[----:B------:R-:W0:Y:S01]  /*0120*/  LDC R31, c[0x0][0x360] ;  /* 0x0000d800ff1f7b82 */ /* 0x000e220000000800 */
[----:B------:R-:W3:Y:S01]  /*0130*/  LDCU UR8, c[0x0][0x370] ;  /* 0x00006e00ff0877ac */ /* 0x000ee20008000800 */
[----:B0-----:R-:W-:Y:S01]  /*0140*/  IMAD.WIDE.U32 R38, R31, UR4, R38 ;  /* 0x000000041f267c25 */ /* 0x001fe2000f8e0026 */
[----:B------:R-:W0:Y:S03]  /*0150*/  LDCU.64 UR4, c[0x0][0x380] ;  /* 0x00007000ff0477ac */ /* 0x000e260008000a00 */
[----:B------:R-:W-:-:S02]  /*0160*/  IMAD.MOV.U32 R36, RZ, RZ, R38 ;  /* 0x000000ffff247224 */ /* 0x000fc400078e0026 */
[----:B------:R-:W-:Y:S01]  /*0170*/  IMAD.WIDE.U32 R8, R38, -0x326172a9, RZ ;  /* 0xcd9e8d5726087825 */ /* 0x000fe200078e00ff */
[----:B0-----:R-:W-:-:S04]  /*0180*/  UIADD3 UR4, UP0, UPT, UR4, -0x1, URZ ;  /* 0xffffffff04047890 */ /* 0x001fc8000ff1e0ff */
[----:B------:R-:W-:-:S04]  /*0190*/  UIADD3.X UR5, UPT, UPT, UR5, -0x1, URZ, UP0, !UPT ;  /* 0xffffffff05057890 */ /* 0x000fc800087fe4ff */
[----:B------:R-:W-:Y:S01]  /*01a0*/  UISETP.NE.U32.AND UP0, UPT, UR5, URZ, UPT ;  /* 0x000000ff0500728c */ /* 0x000fe2000bf05070 */
[----:B-1----:R-:W-:-:S05]  /*01b0*/  @P0 IADD3 R30, P1, PT, R2, R7, RZ ;  /* 0x00000007021e0210 */ /* 0x002fca0007f3e0ff */
[----:B------:R-:W-:Y:S02]  /*01c0*/  @P0 IMAD.X R5, RZ, RZ, R3, P1 ;  /* 0x000000ffff050224 */ /* 0x000fe400008e0603 */
[----:B--2---:R-:W-:-:S03]  /*01d0*/  VIADD R3, R23, 0xbb67ae85 ;  /* 0xbb67ae8517037836 */ /* 0x004fc60000000000 */
[--C-:B------:R-:W-:Y:S01]  /*01e0*/  SHF.R.U64 R0, R30, 0x2, R5.reuse ;  /* 0x000000021e007819 */ /* 0x100fe20000001205 */
[C---:B------:R-:W-:Y:S01]  /*01f0*/  VIADD R37, R22.reuse, 0x8ff34781 ;  /* 0x8ff3478116257836 */ /* 0x040fe20000000000 */
[----:B------:R-:W-:Y:S01]  /*0200*/  SHF.R.U32.HI R2, RZ, 0x2, R5 ;  /* 0x00000002ff027819 */ /* 0x000fe20000011605 */
[C---:B------:R-:W-:Y:S01]  /*0210*/  VIADD R5, R22.reuse, 0x3c6ef372 ;  /* 0x3c6ef37216057836 */ /* 0x040fe20000000000 */
[----:B------:R-:W-:Y:S01]  /*0220*/  IADD3 R4, PT, PT, R22, -0x61c88647, RZ ;  /* 0x9e3779b916047810 */ /* 0x000fe20007ffe0ff */
[----:B------:R-:W-:Y:S01]  /*0230*/  IMAD.WIDE.U32 R6, R0, -0x2daee0ad, RZ ;  /* 0xd2511f5300067825 */ /* 0x000fe200078e00ff */
[----:B------:R-:W-:Y:S02]  /*0240*/  LOP3.LUT R10, R2, R9, R22, 0x96, !PT ;  /* 0x00000009020a7212 */ /* 0x000fe400078e9616 */
[C---:B------:R-:W-:Y:S01]  /*0250*/  IADD3 R41, PT, PT, R23.reuse, -0x695add53, RZ ;  /* 0x96a522ad17297810 */ /* 0x040fe20007ffe0ff */
        /* <DEDUP_REMOVED lines=10> */
[----:B------:R-:W-:-:S03]  /*0300*/  LOP3.LUT R12, R5, R12, R17, 0x96, !PT ;  /* 0x0000000c050c7212 */ /* 0x000fc600078e9611 */
[----:B------:R-:W-:Y:S01]  /*0310*/  VIADD R7, R23, 0x32370b8f ;  /* 0x32370b8f17077836 */ /* 0x000fe20000000000 */
[----:B------:R-:W-:Y:S01]  /*0320*/  LOP3.LUT R18, R6, R10, R15, 0x96, !PT ;  /* 0x0000000a06127212 */ /* 0x000fe200078e960f */
[----:B------:R-:W-:-:S04]  /*0330*/  IMAD.WIDE.U32 R12, R12, -0x2daee0ad, RZ ;  /* 0xd2511f530c0c7825 */ /* 0x000fc800078e00ff */
        /* <DEDUP_REMOVED lines=10> */
[----:B------:R-:W-:-:S03]  /*03e0*/  IADD3 R12, PT, PT, R22, 0x1715609d, RZ ;  /* 0x1715609d160c7810 */ /* 0x000fc60007ffe0ff */
[----:B------:R-:W-:Y:S01]  /*03f0*/  IMAD.WIDE.U32 R20, R20, -0x326172a9, RZ ;  /* 0xcd9e8d5714147825 */ /* 0x000fe200078e00ff */
[----:B------:R-:W-:-:S03]  /*0400*/  LOP3.LUT R26, R11, R14, R19, 0x96, !PT ;  /* 0x0000000e0b1a7212 */ /* 0x000fc600078e9613 */
[----:B------:R-:W-:Y:S01]  /*0410*/  VIADD R13, R22, 0xb54cda56 ;  /* 0xb54cda56160d7836 */ /* 0x000fe20000000000 */
[----:B------:R-:W-:Y:S01]  /*0420*/  LOP3.LUT R24, R12, R16, R21, 0x96, !PT ;  /* 0x000000100c187212 */ /* 0x000fe200078e9615 */
[----:B------:R-:W-:Y:S01]  /*0430*/  IMAD.WIDE.U32 R26, R26, -0x326172a9, RZ ;  /* 0xcd9e8d571a1a7825 */ /* 0x000fe200078e00ff */
[----:B------:R-:W-:Y:S02]  /*0440*/  IADD3 R16, PT, PT, R22, 0x5384540f, RZ ;  /* 0x5384540f16107810 */ /* 0x000fe40007ffe0ff */
[----:B------:R-:W-:Y:S01]  /*0450*/  MOV R21, R39 ;  /* 0x0000002700157202 */ /* 0x000fe20000000f00 */
[----:B------:R-:W-:Y:S01]  /*0460*/  IMAD.WIDE.U32 R24, R24, -0x2daee0ad, RZ ;  /* 0xd2511f5318187825 */ /* 0x000fe200078e00ff */
[----:B------:R-:W-:-:S03]  /*0470*/  LOP3.LUT R42, R13, R20, R27, 0x96, !PT ;  /* 0x000000140d2a7212 */ /* 0x000fc600078e961b */
[C---:B------:R-:W-:Y:S02]  /*0480*/  VIADD R14, R23.reuse, 0x646e171e ;  /* 0x646e171e170e7836 */ /* 0x040fe40000000000 */
[----:B------:R-:W-:Y:S02]  /*0490*/  VIADD R15, R23, 0x1fd5c5a3 ;  /* 0x1fd5c5a3170f7836 */ /* 0x000fe40000000000 */
        /* <DEDUP_REMOVED lines=10> */
[----:B------:R-:W-:Y:S01]  /*0540*/  IMAD.HI.U32 R25, R44, -0x2daee0ad, RZ ;  /* 0xd2511f532c197827 */ /* 0x000fe200078e00ff */
[----:B------:R-:W-:-:S03]  /*0550*/  LOP3.LUT R42, R18, R42, R35, 0x96, !PT ;  /* 0x0000002a122a7212 */ /* 0x000fc600078e9623 */
[----:B---3--:R-:W-:Y:S01]  /*0560*/  IMAD R19, R31, UR8, RZ ;  /* 0x000000081f137c24 */ /* 0x008fe2000f8e02ff */
[----:B------:R-:W-:Y:S01]  /*0570*/  LOP3.LUT R34, R34, R25, RZ, 0x3c, !PT ;  /* 0x0000001922227212 */ /* 0x000fe200078e3cff */
[----:B------:R-:W-:-:S04]  /*0580*/  IMAD.HI.U32 R45, R42, -0x326172a9, RZ ;  /* 0xcd9e8d572a2d7827 */ /* 0x000fc800078e00ff */
[----:B------:R-:W-:Y:S01]  /*0590*/  IMAD.MOV.U32 R20, RZ, RZ, R38 ;  /* 0x000000ffff147224 */ /* 0x000fe200078e0026 */
[----:B------:R-:W-:Y:S01]  /*05a0*/  LOP3.LUT R45, R37, R24, R45, 0x96, !PT ;  /* 0x00000018252d7212 */ /* 0x000fe200078e962d */
[----:B------:R-:W-:Y:S01]  /*05b0*/  IMAD.SHL.U32 R38, R19, 0x4, RZ ;  /* 0x0000000413267824 */ /* 0x000fe200078e00ff */
[----:B------:R-:W-:Y:S06]  /*05c0*/  BRA.U UP0, `(.L_x_20) ;  /* 0x0000000100507547 */ /* 0x000fec000b800000 */
[----:B------:R-:W0:Y:S01]  /*05d0*/  I2F.U32.RP R26, R38 ;  /* 0x00000026001a7306 */ /* 0x000e220000209000 */
[----:B------:R-:W-:Y:S01]  /*05e0*/  IMAD.MOV R27, RZ, RZ, -R38 ;  /* 0x000000ffff1b7224 */ /* 0x000fe200078e0a26 */
[----:B------:R-:W-:Y:S01]  /*05f0*/  ISETP.NE.U32.AND P2, PT, R38, RZ, PT ;  /* 0x000000ff2600720c */ /* 0x000fe20003f45070 */
[----:B------:R-:W-:-:S05]  /*0600*/  HFMA2 R29, -RZ, RZ, 0, 0 ;  /* 0x00000000ff1d7431 */ /* 0x000fca00000001ff */
[----:B0-----:R-:W0:Y:S02]  /*0610*/  MUFU.RCP R26, R26 ;  /* 0x0000001a001a7308 */ /* 0x001e240000001000 */
[----:B0-----:R-:W-:-:S06]  /*0620*/  VIADD R24, R26, 0xffffffe ;  /* 0x0ffffffe1a187836 */ /* 0x001fcc0000000000 */
[----:B------:R0:W1:Y:S02]  /*0630*/  F2I.FTZ.U32.TRUNC.NTZ R25, R24 ;  /* 0x0000001800197305 */ /* 0x000064000021f000 */
[----:B0-----:R-:W-:Y:S02]  /*0640*/  IMAD.MOV.U32 R24, RZ, RZ, RZ ;  /* 0x000000ffff187224 */ /* 0x001fe400078e00ff */
[----:B-1----:R-:W-:-:S04]  /*0650*/  IMAD R27, R27, R25, RZ ;  /* 0x000000191b1b7224 */ /* 0x002fc800078e02ff */
[----:B------:R-:W-:-:S06]  /*0660*/  IMAD.HI.U32 R25, R25, R27, R24 ;  /* 0x0000001b19197227 */ /* 0x000fcc00078e0018 */
[----:B------:R-:W-:-:S05]  /*0670*/  IMAD.HI.U32 R28, R25, UR4, RZ ;  /* 0x00000004191c7c27 */ /* 0x000fca000f8e00ff */
[----:B------:R-:W-:-:S05]  /*0680*/  IADD3 R25, PT, PT, -R28, RZ, RZ ;  /* 0x000000ff1c197210 */ /* 0x000fca0007ffe1ff */
[----:B------:R-:W-:-:S05]  /*0690*/  IMAD R25, R38, R25, UR4 ;  /* 0x0000000426197e24 */ /* 0x000fca000f8e0219 */
[----:B------:R-:W-:-:S13]  /*06a0*/  ISETP.GE.U32.AND P0, PT, R25, R38, PT ;  /* 0x000000261900720c */ /* 0x000fda0003f06070 */
[----:B------:R-:W-:Y:S02]  /*06b0*/  @P0 IMAD.IADD R25, R25, 0x1, -R38 ;  /* 0x0000000119190824 */ /* 0x000fe400078e0a26 */
[----:B------:R-:W-:-:S03]  /*06c0*/  @P0 VIADD R28, R28, 0x1 ;  /* 0x000000011c1c0836 */ /* 0x000fc60000000000 */
[----:B------:R-:W-:-:S13]  /*06d0*/  ISETP.GE.U32.AND P1, PT, R25, R38, PT ;  /* 0x000000261900720c */ /* 0x000fda0003f26070 */
[----:B------:R-:W-:Y:S01]  /*06e0*/  @P1 VIADD R28, R28, 0x1 ;  /* 0x000000011c1c1836 */ /* 0x000fe20000000000 */
[----:B------:R-:W-:Y:S01]  /*06f0*/  @!P2 LOP3.LUT R28, RZ, R38, RZ, 0x33, !PT ;  /* 0x00000026ff1ca212 */ /* 0x000fe200078e33ff */
[----:B------:R-:W-:Y:S06]  /*0700*/  BRA `(.L_x_21) ;  /* 0x0000000000087947 */ /* 0x000fec0003800000 */
.L_x_20:
[----:B------:R-:W-:-:S07]  /*0710*/  MOV R32, 0x730 ;  /* 0x0000073000207802 */ /* 0x000fce0000000f00 */
[----:B------:R-:W-:Y:S05]  /*0720*/  CALL.REL.NOINC `($__internal_1_$__cuda_sm20_div_s64) ;  /* 0x0000000800387944 */ /* 0x000fea0003c00000 */
.L_x_21:
[----:B------:R-:W-:-:S04]  /*0730*/  IMAD.WIDE.U32 R24, R31, UR8, RZ ;  /* 0x000000081f187c25 */ /* 0x000fc8000f8e00ff */
[C---:B------:R-:W-:Y:S01]  /*0740*/  IMAD.SHL.U32 R26, R24.reuse, 0x4, RZ ;  /* 0x00000004181a7824 */ /* 0x040fe200078e00ff */
[----:B------:R-:W-:-:S05]  /*0750*/  SHF.L.U64.HI R27, R24, 0x2, R25 ;  /* 0x00000002181b7819 */ /* 0x000fca0000010219 */
[----:B------:R-:W-:Y:S02]  /*0760*/  IMAD R31, R27, R28, RZ ;  /* 0x0000001c1b1f7224 */ /* 0x000fe400078e02ff */
[----:B------:R-:W-:-:S04]  /*0770*/  IMAD.WIDE.U32 R24, R28, R26, R26 ;  /* 0x0000001a1c187225 */ /* 0x000fc800078e001a */
[----:B------:R-:W-:Y:S01]  /*0780*/  IMAD R31, R29, R26, R31 ;  /* 0x0000001a1d1f7224 */ /* 0x000fe200078e021f */
[----:B------:R-:W-:-:S03]  /*0790*/  ISETP.GE.U32.AND P0, PT, R20, R24, PT ;  /* 0x000000181400720c */ /* 0x000fc60003f06070 */
[----:B------:R-:W-:-:S05]  /*07a0*/  IMAD.IADD R40, R25, 0x1, R31 ;  /* 0x0000000119287824 */ /* 0x000fca00078e021f */
[----:B------:R-:W-:-:S13]  /*07b0*/  ISETP.GE.AND.EX P0, PT, R21, R40, PT, P0 ;  /* 0x000000281500720c */ /* 0x000fda0003f06300 */
[----:B------:R-:W-:Y:S05]  /*07c0*/  @P0 EXIT ;  /* 0x000000000000094d */ /* 0x000fea0003800000 */
[----:B------:R-:W-:Y:S01]  /*07d0*/  IMAD R42, R42, -0x326172a9, RZ ;  /* 0xcd9e8d572a2a7824 */ /* 0x000fe200078e02ff */
[----:B------:R-:W-:Y:S01]  /*07e0*/  LOP3.LUT R34, R34, R41, RZ, 0x3c, !PT ;  /* 0x0000002922227212 */ /* 0x000fe200078e3cff */
[----:B------:R-:W0:Y:S01]  /*07f0*/  LDCU.64 UR4, c[0x0][0x380] ;  /* 0x00007000ff0477ac */ /* 0x000e220008000a00 */
[----:B------:R-:W-:-:S07]  /*0800*/  LOP3.LUT R43, R30, 0x3, RZ, 0xc0, !PT ;  /* 0x000000031e2b7812 */ /* 0x000fce00078ec0ff */
.L_x_26:
[----:B------:R-:W-:Y:S01]  /*0810*/  VIADD R0, R0, 0x1 ;  /* 0x0000000100007836 */ /* 0x000fe20000000000 */
[----:B------:R-:W-:Y:S03]  /*0820*/  BSSY.RECONVERGENT B0, `(.L_x_22) ;  /* 0x000000c000007945 */ /* 0x000fe60003800200 */
[C---:B-1----:R-:W-:Y:S01]  /*0830*/  IMAD.WIDE.U32 R30, R0.reuse, -0x2daee0ad, RZ ;  /* 0xd2511f53001e7825 */ /* 0x042fe200078e00ff */
[----:B------:R-:W-:-:S13]  /*0840*/  ISETP.NE.AND P0, PT, R0, RZ, PT ;  /* 0x000000ff0000720c */ /* 0x000fda0003f05270 */
[----:B------:R-:W-:Y:S05]  /*0850*/  @P0 BRA `(.L_x_23) ;  /* 0x0000000000200947 */ /* 0x000fea0003800000 */
[----:B------:R-:W-:-:S04]  /*0860*/  IADD3 R2, PT, PT, R2, 0x1, RZ ;  /* 0x0000000102027810 */ /* 0x000fc80007ffe0ff */
[----:B------:R-:W-:-:S13]  /*0870*/  ISETP.NE.AND P0, PT, R2, RZ, PT ;  /* 0x000000ff0200720c */ /* 0x000fda0003f05270 */
[----:B------:R-:W-:Y:S01]  /*0880*/  @!P0 VIADD R36, R36, 0x1 ;  /* 0x0000000124248836 */ /* 0x000fe20000000000 */
[----:B------:R-:W-:Y:S01]  /*0890*/  @!P0 MOV R2, RZ ;  /* 0x000000ff00028202 */ /* 0x000fe20000000f00 */
[----:B------:R-:W-:-:S03]  /*08a0*/  @!P0 VIADD R26, R39, 0x1 ;  /* 0x00000001271a8836 */ /* 0x000fc60000000000 */
[----:B------:R-:W-:-:S13]  /*08b0*/  ISETP.NE.AND P1, PT, R36, RZ, !P0 ;  /* 0x000000ff2400720c */ /* 0x000fda0004725270 */
[----:B------:R-:W-:-:S04]  /*08c0*/  @P1 IMAD.MOV R26, RZ, RZ, R39 ;  /* 0x000000ffff1a1224 */ /* 0x000fc800078e0227 */
[----:B------:R-:W-:-:S07]  /*08d0*/  @!P0 IMAD.MOV.U32 R39, RZ, RZ, R26 ;  /* 0x000000ffff278224 */ /* 0x000fce00078e001a */
.L_x_23:
[----:B0-----:R-:W-:Y:S05]  /*08e0*/  BSYNC.RECONVERGENT B0 ;  /* 0x0000000000007941 */ /* 0x001fea0003800200 */
.L_x_22:
[----:B------:R-:W-:Y:S01]  /*08f0*/  IMAD.WIDE.U32 R28, R36, -0x326172a9, RZ ;  /* 0xcd9e8d57241c7825 */ /* 0x000fe200078e00ff */
[----:B------:R-:W-:Y:S02]  /*0900*/  LOP3.LUT R26, R39, R31, R23, 0x96, !PT ;  /* 0x0000001f271a7212 */ /* 0x000fe400078e9617 */
[----:B------:R-:W-:Y:S02]  /*0910*/  ISETP.GT.AND P0, PT, R43, 0x1, PT ;  /* 0x000000012b00780c */ /* 0x000fe40003f04270 */
        /* <DEDUP_REMOVED lines=31> */
[----:B------:R-:W-:-:S03]  /*0b10*/  LOP3.LUT R27, R18, R32, R29, 0x96, !PT ;  /* 0x00000020121b7212 */ /* 0x000fc600078e961d */
[----:B------:R-:W-:Y:S01]  /*0b20*/  IMAD R33, R44, -0x2daee0ad, RZ ;  /* 0xd2511f532c217824 */ /* 0x000fe200078e02ff */
[----:B------:R-:W-:Y:S01]  /*0b30*/  LOP3.LUT R44, R17, R26, R31, 0x96, !PT ;  /* 0x0000001a112c7212 */ /* 0x000fe200078e961f */
[----:B------:R-:W-:-:S04]  /*0b40*/  IMAD.WIDE.U32 R26, R27, -0x326172a9, RZ ;  /* 0xcd9e8d571b1a7825 */ /* 0x000fc800078e00ff */
[----:B------:R-:W-:Y:S01]  /*0b50*/  IMAD.HI.U32 R47, R44, -0x2daee0ad, RZ ;  /* 0xd2511f532c2f7827 */ /* 0x000fe200078e00ff */
[----:B------:R-:W-:-:S04]  /*0b60*/  LOP3.LUT R46, R37, R30, R27, 0x96, !PT ;  /* 0x0000001e252e7212 */ /* 0x000fc800078e961b */
[----:B------:R-:W-:Y:S01]  /*0b70*/  LOP3.LUT R47, R41, R28, R47, 0x96, !PT ;  /* 0x0000001c292f7212 */ /* 0x000fe200078e962f */
[----:B------:R-:W-:Y:S06]  /*0b80*/  @P0 BRA `(.L_x_24) ;  /* 0x0000000000240947 */ /* 0x000fec0003800000 */
[----:B------:R-:W-:Y:S01]  /*0b90*/  ISETP.NE.AND P0, PT, R43, RZ, PT ;  /* 0x000000ff2b00720c */ /* 0x000fe20003f05270 */
[----:B------:R-:W-:Y:S02]  /*0ba0*/  IMAD.MOV.U32 R48, RZ, RZ, R34 ;  /* 0x000000ffff307224 */ /* 0x000fe400078e0022 */
[----:B------:R-:W-:-:S10]  /*0bb0*/  IMAD.MOV.U32 R49, RZ, RZ, R33 ;  /* 0x000000ffff317224 */ /* 0x000fd400078e0021 */
[----:B------:R-:W-:Y:S05]  /*0bc0*/  @!P0 BRA `(.L_x_25) ;  /* 0x0000000000388947 */ /* 0x000fea0003800000 */
[----:B------:R-:W-:Y:S01]  /*0bd0*/  MOV R45, R42 ;  /* 0x0000002a002d7202 */ /* 0x000fe20000000f00 */
[----:B------:R-:W-:Y:S02]  /*0be0*/  IMAD.MOV.U32 R48, RZ, RZ, R33 ;  /* 0x000000ffff307224 */ /* 0x000fe400078e0021 */
[----:B------:R-:W-:Y:S02]  /*0bf0*/  IMAD.MOV.U32 R49, RZ, RZ, R46 ;  /* 0x000000ffff317224 */ /* 0x000fe400078e002e */
[----:B------:R-:W-:Y:S01]  /*0c00*/  IMAD.MOV.U32 R42, RZ, RZ, R34 ;  /* 0x000000ffff2a7224 */ /* 0x000fe200078e0022 */
[----:B------:R-:W-:Y:S06]  /*0c10*/  BRA `(.L_x_25) ;  /* 0x0000000000247947 */ /* 0x000fec0003800000 */
.L_x_24:
[----:B------:R-:W-:Y:S01]  /*0c20*/  ISETP.NE.AND P0, PT, R43, 0x3, PT ;  /* 0x000000032b00780c */ /* 0x000fe20003f05270 */
[----:B------:R-:W-:Y:S01]  /*0c30*/  IMAD.MOV.U32 R42, RZ, RZ, R46 ;  /* 0x000000ffff2a7224 */ /* 0x000fe200078e002e */
[----:B------:R-:W-:Y:S01]  /*0c40*/  MOV R45, R33 ;  /* 0x00000021002d7202 */ /* 0x000fe20000000f00 */
[----:B------:R-:W-:Y:S02]  /*0c50*/  IMAD.MOV.U32 R48, RZ, RZ, R26 ;  /* 0x000000ffff307224 */ /* 0x000fe400078e001a */
[----:B------:R-:W-:-:S08]  /*0c60*/  IMAD.MOV.U32 R49, RZ, RZ, R47 ;  /* 0x000000ffff317224 */ /* 0x000fd000078e002f */
[----:B------:R-:W-:Y:S01]  /*0c70*/  @P0 MOV R45, R34 ;  /* 0x00000022002d0202 */ /* 0x000fe20000000f00 */
[----:B------:R-:W-:Y:S01]  /*0c80*/  @P0 IMAD.MOV.U32 R42, RZ, RZ, R33 ;  /* 0x000000ffff2a0224 */ /* 0x000fe200078e0021 */
[----:B------:R-:W-:Y:S01]  /*0c90*/  @P0 MOV R49, R26 ;  /* 0x0000001a00310202 */ /* 0x000fe20000000f00 */
[----:B------:R-:W-:-:S07]  /*0ca0*/  @P0 IMAD.MOV.U32 R48, RZ, RZ, R46 ;  /* 0x000000ffff300224 */ /* 0x000fce00078e002e */
.L_x_25:
[CC--:B------:R-:W-:Y:S01]  /*0cb0*/  IADD3 R50, P2, PT, R19.reuse, R20.reuse, RZ ;  /* 0x0000001413327210 */ /* 0x0c0fe20007f5e0ff */
[C---:B------:R-:W-:Y:S01]  /*0cc0*/  IMAD R51, R19.reuse, 0x3, RZ ;  /* 0x0000000313337824 */ /* 0x040fe200078e02ff */
[----:B------:R-:W-:Y:S01]  /*0cd0*/  ISETP.GE.U32.AND P0, PT, R20, UR4, PT ;  /* 0x0000000414007c0c */ /* 0x000fe2000bf06070 */
[----:B------:R-:W-:Y:S05]  /*0ce0*/  WARPSYNC.ALL ;  /* 0x0000000000007948 */ /* 0x000fea0003800000 */
[----:B------:R-:W-:Y:S01]  /*0cf0*/  LEA R27, P3, R19, R20, 0x1 ;  /* 0x00000014131b7211 */ /* 0x000fe200078608ff */
[----:B------:R-:W-:Y:S01]  /*0d00*/  IMAD.X R28, RZ, RZ, R21, P2 ;  /* 0x000000ffff1c7224 */ /* 0x000fe200010e0615 */
[----:B------:R-:W-:-:S02]  /*0d10*/  ISETP.GE.AND.EX P0, PT, R21, UR5, PT, P0 ;  /* 0x0000000515007c0c */ /* 0x000fc4000bf06300 */
[----:B------:R-:W-:Y:S01]  /*0d20*/  ISETP.GE.U32.AND P1, PT, R50, UR4, PT ;  /* 0x0000000432007c0c */ /* 0x000fe2000bf26070 */
[----:B------:R-:W-:Y:S01]  /*0d30*/  IMAD.X R29, RZ, RZ, R21, P3 ;  /* 0x000000ffff1d7224 */ /* 0x000fe200018e0615 */
[----:B------:R-:W-:Y:S02]  /*0d40*/  IADD3 R51, P4, PT, R51, R20, RZ ;  /* 0x0000001433337210 */ /* 0x000fe40007f9e0ff */
[----:B------:R-:W-:Y:S02]  /*0d50*/  ISETP.GE.AND.EX P1, PT, R28, UR5, PT, P1 ;  /* 0x000000051c007c0c */ /* 0x000fe4000bf26310 */
[----:B------:R-:W-:Y:S02]  /*0d60*/  ISETP.GE.U32.AND P3, PT, R51, UR4, PT ;  /* 0x0000000433007c0c */ /* 0x000fe4000bf66070 */
[----:B------:R-:W-:Y:S02]  /*0d70*/  IADD3.X R28, PT, PT, RZ, R21, RZ, P4, !PT ;  /* 0x00000015ff1c7210 */ /* 0x000fe400027fe4ff */
[----:B------:R-:W-:Y:S01]  /*0d80*/  ISETP.GE.U32.AND P2, PT, R27, UR4, PT ;  /* 0x000000041b007c0c */ /* 0x000fe2000bf46070 */
[----:B------:R-:W0:Y:S01]  /*0d90*/  @!P0 LDC R53, c[0x0][0x3b0] ;  /* 0x0000ec00ff358b82 */ /* 0x000e220000000800 */
[----:B------:R-:W-:-:S02]  /*0da0*/  ISETP.GE.AND.EX P3, PT, R28, UR5, PT, P3 ;  /* 0x000000051c007c0c */ /* 0x000fc4000bf66330 */
[----:B------:R-:W-:Y:S02]  /*0db0*/  ISETP.GE.AND.EX P2, PT, R29, UR5, PT, P2 ;  /* 0x000000051d007c0c */ /* 0x000fe4000bf46320 */
[----:B------:R-:W-:-:S03]  /*0dc0*/  @!P0 LOP3.LUT R45, R45, 0x1, RZ, 0xc0, !PT ;  /* 0x000000012d2d8812 */ /* 0x000fc600078ec0ff */
[----:B------:R-:W1:Y:S06]  /*0dd0*/  @!P0 LDC.64 R34, c[0x0][0x3a8] ;  /* 0x0000ea00ff228b82 */ /* 0x000e6c0000000a00 */
[----:B------:R-:W-:Y:S02]  /*0de0*/  @!P3 LOP3.LUT R49, R49, 0x1, RZ, 0xc0, !PT ;  /* 0x000000013131b812 */ /* 0x000fe400078ec0ff */
[----:B------:R-:W2:Y:S08]  /*0df0*/  @!P3 LDC R52, c[0x0][0x3b0] ;  /* 0x0000ec00ff34bb82 */ /* 0x000eb00000000800 */
[----:B------:R-:W3:Y:S01]  /*0e00*/  @!P3 LDC.64 R32, c[0x0][0x3a8] ;  /* 0x0000ea00ff20bb82 */ /* 0x000ee20000000a00 */
[----:B0-----:R-:W-:-:S07]  /*0e10*/  @!P0 IMAD R53, R20, R53, RZ ;  /* 0x0000003514358224 */ /* 0x001fce00078e02ff */
[----:B------:R-:W0:Y:S01]  /*0e20*/  @!P1 LDC R55, c[0x0][0x3b0] ;  /* 0x0000ec00ff379b82 */ /* 0x000e220000000800 */
[----:B-1----:R-:W-:-:S04]  /*0e30*/  @!P0 IADD3 R34, P4, PT, R53, R34, RZ ;  /* 0x0000002235228210 */ /* 0x002fc80007f9e0ff */
[----:B------:R-:W-:-:S03]  /*0e40*/  @!P0 LEA.HI.X.SX32 R35, R53, R35, 0x1, P4 ;  /* 0x0000002335238211 */ /* 0x000fc600020f0eff */
[----:B------:R-:W1:Y:S01]  /*0e50*/  @!P2 LDC R54, c[0x0][0x3b0] ;  /* 0x0000ec00ff36ab82 */ /* 0x000e620000000800 */
[----:B--2---:R-:W-:Y:S01]  /*0e60*/  @!P3 IMAD R52, R51, R52, RZ ;  /* 0x000000343334b224 */ /* 0x004fe200078e02ff */
[----:B------:R2:W-:Y:S01]  /*0e70*/  @!P0 STG.E.U8 desc[UR6][R34.64], R45 ;  /* 0x0000002d22008986 */ /* 0x0005e2000c101106 */
[----:B------:R-:W-:Y:S01]  /*0e80*/  @!P1 LOP3.LUT R51, R42, 0x1, RZ, 0xc0, !PT ;  /* 0x000000012a339812 */ /* 0x000fe200078ec0ff */
[----:B------:R-:W-:-:S04]  /*0e90*/  IMAD.MOV.U32 R42, RZ, RZ, R26 ;  /* 0x000000ffff2a7224 */ /* 0x000fc800078e001a */
[----:B------:R-:W4:Y:S01]  /*0ea0*/  @!P1 LDC.64 R28, c[0x0][0x3a8] ;  /* 0x0000ea00ff1c9b82 */ /* 0x000f220000000a00 */
[----:B---3--:R-:W-:-:S04]  /*0eb0*/  @!P3 IADD3 R32, P0, PT, R52, R32, RZ ;  /* 0x000000203420b210 */ /* 0x008fc80007f1e0ff */
[----:B------:R-:W-:Y:S01]  /*0ec0*/  @!P3 LEA.HI.X.SX32 R33, R52, R33, 0x1, P0 ;  /* 0x000000213421b211 */ /* 0x000fe200000f0eff */
[----:B--2---:R-:W-:Y:S01]  /*0ed0*/  IMAD.MOV.U32 R45, RZ, RZ, R46 ;  /* 0x000000ffff2d7224 */ /* 0x004fe200078e002e */
[----:B------:R-:W-:Y:S01]  /*0ee0*/  IADD3 R20, P0, PT, R38, R20, RZ ;  /* 0x0000001426147210 */ /* 0x000fe20007f1e0ff */
[----:B------:R-:W2:Y:S01]  /*0ef0*/  @!P2 LDC.64 R30, c[0x0][0x3a8] ;  /* 0x0000ea00ff1eab82 */ /* 0x000ea20000000a00 */
[----:B0-----:R-:W-:Y:S01]  /*0f00*/  @!P1 IMAD R50, R50, R55, RZ ;  /* 0x0000003732329224 */ /* 0x001fe200078e02ff */
[----:B------:R-:W-:Y:S02]  /*0f10*/  MOV R34, R47 ;  /* 0x0000002f00227202 */ /* 0x000fe40000000f00 */
[----:B------:R-:W-:Y:S01]  /*0f20*/  IMAD.X R21, RZ, RZ, R21, P0 ;  /* 0x000000ffff157224 */ /* 0x000fe200000e0615 */
[----:B------:R-:W-:Y:S01]  /*0f30*/  ISETP.GE.U32.AND P0, PT, R20, R24, PT ;  /* 0x000000181400720c */ /* 0x000fe20003f06070 */
[----:B-1----:R-:W-:-:S03]  /*0f40*/  @!P2 IMAD R27, R27, R54, RZ ;  /* 0x000000361b1ba224 */ /* 0x002fc600078e02ff */
[----:B------:R-:W-:Y:S02]  /*0f50*/  ISETP.GE.AND.EX P0, PT, R21, R40, PT, P0 ;  /* 0x000000281500720c */ /* 0x000fe40003f06300 */
[----:B----4-:R-:W-:-:S04]  /*0f60*/  @!P1 IADD3 R28, P4, PT, R50, R28, RZ ;  /* 0x0000001c321c9210 */ /* 0x010fc80007f9e0ff */
[----:B------:R-:W-:Y:S02]  /*0f70*/  @!P1 LEA.HI.X.SX32 R29, R50, R29, 0x1, P4 ;  /* 0x0000001d321d9211 */ /* 0x000fe400020f0eff */
[----:B--2---:R-:W-:-:S03]  /*0f80*/  @!P2 IADD3 R30, P5, PT, R27, R30, RZ ;  /* 0x0000001e1b1ea210 */ /* 0x004fc60007fbe0ff */
[----:B------:R1:W-:Y:S01]  /*0f90*/  @!P1 STG.E.U8 desc[UR6][R28.64], R51 ;  /* 0x000000331c009986 */ /* 0x0003e2000c101106 */
[----:B------:R-:W-:Y:S02]  /*0fa0*/  @!P2 LEA.HI.X.SX32 R31, R27, R31, 0x1, P5 ;  /* 0x0000001f1b1fa211 */ /* 0x000fe400028f0eff */
[----:B------:R-:W-:-:S05]  /*0fb0*/  @!P2 LOP3.LUT R27, R48, 0x1, RZ, 0xc0, !PT ;  /* 0x00000001301ba812 */ /* 0x000fca00078ec0ff */
[----:B------:R1:W-:Y:S04]  /*0fc0*/  @!P2 STG.E.U8 desc[UR6][R30.64], R27 ;  /* 0x0000001b1e00a986 */ /* 0x0003e8000c101106 */
[----:B------:R1:W-:Y:S01]  /*0fd0*/  @!P3 STG.E.U8 desc[UR6][R32.64], R49 ;  /* 0x000000312000b986 */ /* 0x0003e2000c101106 */
[----:B------:R-:W-:Y:S06]  /*0fe0*/  BAR.SYNC.DEFER_BLOCKING 0x0 ;  /* 0x0000000000007b1d */ /* 0x000fec0000010000 */
[----:B------:R-:W-:Y:S05]  /*0ff0*/  @!P0 BRA `(.L_x_26) ;  /* 0xfffffff800048947 */ /* 0x000fea000383ffff */
[----:B------:R-:W-:Y:S05]  /*1000*/  EXIT ;  /* 0x000000000000794d */ /* 0x000fea0003800000 */
        .weak           $__internal_1_$__cuda_sm20_div_s64
        .type           $__internal_1_$__cuda_sm20_div_s64,@function
        .size           $__internal_1_$__cuda_sm20_div_s64,(.L_x_2161 - $__internal_1_$__cuda_sm20_div_s64)
$__internal_1_$__cuda_sm20_div_s64:
[----:B------:R-:W-:Y:S02]  /*1010*/  IMAD.MOV.U32 R28, RZ, RZ, R38 ;  /* 0x000000ffff1c7224 */ /* 0x000fe400078e0026 */
[----:B------:R-:W-:-:S04]  /*1020*/  HFMA2 R29, -RZ, RZ, 0, 0 ;  /* 0x00000000ff1d7431 */ /* 0x000fc800000001ff */
[----:B------:R-:W0:Y:S08]  /*1030*/  I2F.U64.RP R28, R28 ;  /* 0x0000001c001c7312 */ /* 0x000e300000309000 */
[----:B0-----:R-:W0:Y:S02]  /*1040*/  MUFU.RCP R24, R28 ;  /* 0x0000001c00187308 */ /* 0x001e240000001000 */
[----:B0-----:R-:W-:-:S06]  /*1050*/  VIADD R26, R24, 0x1ffffffe ;  /* 0x1ffffffe181a7836 */ /* 0x001fcc0000000000 */
[----:B------:R-:W0:Y:S02]  /*1060*/  F2I.U64.TRUNC R26, R26 ;  /* 0x0000001a001a7311 */ /* 0x000e24000020d800 */
[----:B0-----:R-:W-:-:S04]  /*1070*/  IMAD.WIDE.U32 R24, R26, R38, RZ ;  /* 0x000000261a187225 */ /* 0x001fc800078e00ff */
[----:B------:R-:W-:Y:S01]  /*1080*/  IMAD R25, R27, R38, R25 ;  /* 0x000000261b197224 */ /* 0x000fe200078e0219 */
[----:B------:R-:W-:-:S05]  /*1090*/  IADD3 R33, P0, PT, RZ, -R24, RZ ;  /* 0x80000018ff217210 */ /* 0x000fca0007f1e0ff */
[----:B------:R-:W-:-:S04]  /*10a0*/  IMAD.HI.U32 R24, R26, R33, RZ ;  /* 0x000000211a187227 */ /* 0x000fc800078e00ff */
[----:B------:R-:W-:Y:S01]  /*10b0*/  IMAD.X R35, RZ, RZ, ~R25, P0 ;  /* 0x000000ffff237224 */ /* 0x000fe200000e0e19 */
[----:B------:R-:W-:-:S03]  /*10c0*/  MOV R25, R26 ;  /* 0x0000001a00197202 */ /* 0x000fc60000000f00 */
[-C--:B------:R-:W-:Y:S02]  /*10d0*/  IMAD R29, R27, R35.reuse, RZ ;  /* 0x000000231b1d7224 */ /* 0x080fe400078e02ff */
[----:B------:R-:W-:-:S04]  /*10e0*/  IMAD.WIDE.U32 R24, P0, R26, R35, R24 ;  /* 0x000000231a187225 */ /* 0x000fc80007800018 */
[----:B------:R-:W-:-:S04]  /*10f0*/  IMAD.HI.U32 R35, R27, R35, RZ ;  /* 0x000000231b237227 */ /* 0x000fc800078e00ff */
[----:B------:R-:W-:-:S05]  /*1100*/  IMAD.HI.U32 R24, P1, R27, R33, R24 ;  /* 0x000000211b187227 */ /* 0x000fca0007820018 */
[----:B------:R-:W-:Y:S01]  /*1110*/  IADD3 R25, P2, PT, R29, R24, RZ ;  /* 0x000000181d197210 */ /* 0x000fe20007f5e0ff */
[----:B------:R-:W-:Y:S01]  /*1120*/  IMAD.X R24, R35, 0x1, R27, P0 ;  /* 0x0000000123187824 */ /* 0x000fe200000e061b */
[----:B------:R-:W-:-:S03]  /*1130*/  IADD3 R35, P4, PT, RZ, -UR4, RZ ;  /* 0x80000004ff237c10 */ /* 0x000fc6000ff9e0ff */
[----:B------:R-:W-:Y:S01]  /*1140*/  IMAD.WIDE.U32 R26, R25, R38, RZ ;  /* 0x00000026191a7225 */ /* 0x000fe200078e00ff */
[----:B------:R-:W-:Y:S02]  /*1150*/  IADD3.X R29, PT, PT, RZ, RZ, R24, P2, P1 ;  /* 0x000000ffff1d7210 */ /* 0x000fe400017e2418 */
[----:B------:R-:W-:Y:S02]  /*1160*/  ISETP.LE.AND P2, PT, RZ, UR5, PT ;  /* 0x00000005ff007c0c */ /* 0x000fe4000bf43270 */
[----:B------:R-:W-:Y:S01]  /*1170*/  IADD3 R33, P0, PT, RZ, -R26, RZ ;  /* 0x8000001aff217210 */ /* 0x000fe20007f1e0ff */
[----:B------:R-:W-:Y:S01]  /*1180*/  IMAD R26, R29, R38, R27 ;  /* 0x000000261d1a7224 */ /* 0x000fe200078e021b */
[----:B------:R-:W-:Y:S02]  /*1190*/  SEL R35, R35, UR4, !P2 ;  /* 0x0000000423237c07 */ /* 0x000fe4000d000000 */
[----:B------:R-:W-:Y:S01]  /*11a0*/  IADD3.X R28, PT, PT, RZ, ~UR5, RZ, P4, !PT ;  /* 0x80000005ff1c7c10 */ /* 0x000fe2000a7fe4ff */
[----:B------:R-:W-:-:S03]  /*11b0*/  IMAD.HI.U32 R24, R25, R33, RZ ;  /* 0x0000002119187227 */ /* 0x000fc600078e00ff */
[----:B------:R-:W-:Y:S01]  /*11c0*/  SEL R28, R28, UR5, !P2 ;  /* 0x000000051c1c7c07 */ /* 0x000fe2000d000000 */
[----:B------:R-:W-:-:S04]  /*11d0*/  IMAD.X R26, RZ, RZ, ~R26, P0 ;  /* 0x000000ffff1a7224 */ /* 0x000fc800000e0e1a */
[----:B------:R-:W-:-:S04]  /*11e0*/  IMAD.WIDE.U32 R24, P0, R25, R26, R24 ;  /* 0x0000001a19187225 */ /* 0x000fc80007800018 */
[C---:B------:R-:W-:Y:S02]  /*11f0*/  IMAD R27, R29.reuse, R26, RZ ;  /* 0x0000001a1d1b7224 */ /* 0x040fe400078e02ff */
[----:B------:R-:W-:-:S04]  /*1200*/  IMAD.HI.U32 R24, P1, R29, R33, R24 ;  /* 0x000000211d187227 */ /* 0x000fc80007820018 */
[----:B------:R-:W-:Y:S01]  /*1210*/  IMAD.HI.U32 R26, R29, R26, RZ ;  /* 0x0000001a1d1a7227 */ /* 0x000fe200078e00ff */
[----:B------:R-:W-:-:S03]  /*1220*/  IADD3 R27, P3, PT, R27, R24, RZ ;  /* 0x000000181b1b7210 */ /* 0x000fc60007f7e0ff */
[----:B------:R-:W-:Y:S02]  /*1230*/  IMAD.X R29, R26, 0x1, R29, P0 ;  /* 0x000000011a1d7824 */ /* 0x000fe400000e061d */
[----:B------:R-:W-:-:S03]  /*1240*/  IMAD.HI.U32 R24, R27, R35, RZ ;  /* 0x000000231b187227 */ /* 0x000fc600078e00ff */
[----:B------:R-:W-:Y:S01]  /*1250*/  IADD3.X R29, PT, PT, RZ, RZ, R29, P3, P1 ;  /* 0x000000ffff1d7210 */ /* 0x000fe20001fe241d */
[----:B------:R-:W-:Y:S02]  /*1260*/  IMAD.MOV.U32 R25, RZ, RZ, RZ ;  /* 0x000000ffff197224 */ /* 0x000fe400078e00ff */
[----:B------:R-:W-:-:S04]  /*1270*/  IMAD.WIDE.U32 R24, R27, R28, R24 ;  /* 0x0000001c1b187225 */ /* 0x000fc800078e0018 */
[C---:B------:R-:W-:Y:S02]  /*1280*/  IMAD R27, R29.reuse, R28, RZ ;  /* 0x0000001c1d1b7224 */ /* 0x040fe400078e02ff */
[----:B------:R-:W-:-:S04]  /*1290*/  IMAD.HI.U32 R24, P0, R29, R35, R24 ;  /* 0x000000231d187227 */ /* 0x000fc80007800018 */
[----:B------:R-:W-:Y:S01]  /*12a0*/  IMAD.HI.U32 R29, R29, R28, RZ ;  /* 0x0000001c1d1d7227 */ /* 0x000fe200078e00ff */
[----:B------:R-:W-:-:S04]  /*12b0*/  IADD3 R27, P1, PT, R27, R24, RZ ;  /* 0x000000181b1b7210 */ /* 0x000fc80007f3e0ff */
[----:B------:R-:W-:-:S05]  /*12c0*/  IADD3.X R24, PT, PT, R29, RZ, RZ, P0, !PT ;  /* 0x000000ff1d187210 */ /* 0x000fca00007fe4ff */
[----:B------:R-:W-:Y:S02]  /*12d0*/  IMAD.X R29, RZ, RZ, R24, P1 ;  /* 0x000000ffff1d7224 */ /* 0x000fe400008e0618 */
[----:B------:R-:W-:-:S04]  /*12e0*/  IMAD.WIDE.U32 R24, R27, R38, RZ ;  /* 0x000000261b187225 */ /* 0x000fc800078e00ff */
[----:B------:R-:W-:Y:S01]  /*12f0*/  IMAD R25, R29, R38, R25 ;  /* 0x000000261d197224 */ /* 0x000fe200078e0219 */
[----:B------:R-:W-:Y:S02]  /*1300*/  IADD3 R35, P0, PT, -R24, R35, RZ ;  /* 0x0000002318237210 */ /* 0x000fe40007f1e1ff */
[----:B------:R-:W-:-:S03]  /*1310*/  IADD3 R24, P3, PT, R27, 0x1, RZ ;  /* 0x000000011b187810 */ /* 0x000fc60007f7e0ff */
[----:B------:R-:W-:Y:S01]  /*1320*/  IMAD.X R28, R28, 0x1, ~R25, P0 ;  /* 0x000000011c1c7824 */ /* 0x000fe200000e0e19 */
[----:B------:R-:W-:Y:S02]  /*1330*/  ISETP.GE.U32.AND P0, PT, R35, R38, PT ;  /* 0x000000262300720c */ /* 0x000fe40003f06070 */
[-C--:B------:R-:W-:Y:S02]  /*1340*/  IADD3 R25, P1, PT, -R38, R35.reuse, RZ ;  /* 0x0000002326197210 */ /* 0x080fe40007f3e1ff */
[C---:B------:R-:W-:Y:S02]  /*1350*/  ISETP.GE.U32.AND.EX P0, PT, R28.reuse, RZ, PT, P0 ;  /* 0x000000ff1c00720c */ /* 0x040fe40003f06100 */
[----:B------:R-:W-:Y:S02]  /*1360*/  IADD3.X R33, PT, PT, R28, -0x1, RZ, P1, !PT ;  /* 0xffffffff1c217810 */ /* 0x000fe40000ffe4ff */
[----:B------:R-:W-:Y:S02]  /*1370*/  SEL R25, R25, R35, P0 ;  /* 0x0000002319197207 */ /* 0x000fe40000000000 */
[----:B------:R-:W-:-:S02]  /*1380*/  IADD3.X R26, PT, PT, RZ, R29, RZ, P3, !PT ;  /* 0x0000001dff1a7210 */ /* 0x000fc40001ffe4ff */
[----:B------:R-:W-:Y:S02]  /*1390*/  SEL R27, R24, R27, P0 ;  /* 0x0000001b181b7207 */ /* 0x000fe40000000000 */
[----:B------:R-:W-:Y:S02]  /*13a0*/  SEL R33, R33, R28, P0 ;  /* 0x0000001c21217207 */ /* 0x000fe40000000000 */
[----:B------:R-:W-:Y:S02]  /*13b0*/  ISETP.GE.U32.AND P1, PT, R25, R38, PT ;  /* 0x000000261900720c */ /* 0x000fe40003f26070 */
[----:B------:R-:W-:Y:S02]  /*13c0*/  SEL R24, R26, R29, P0 ;  /* 0x0000001d1a187207 */ /* 0x000fe40000000000 */
[----:B------:R-:W-:Y:S02]  /*13d0*/  IADD3 R28, P3, PT, R27, 0x1, RZ ;  /* 0x000000011b1c7810 */ /* 0x000fe40007f7e0ff */
[----:B------:R-:W-:-:S03]  /*13e0*/  ISETP.GE.U32.AND.EX P0, PT, R33, RZ, PT, P1 ;  /* 0x000000ff2100720c */ /* 0x000fc60003f06110 */
[----:B------:R-:W-:Y:S01]  /*13f0*/  IMAD.X R29, RZ, RZ, R24, P3 ;  /* 0x000000ffff1d7224 */ /* 0x000fe200018e0618 */
[----:B------:R-:W-:-:S04]  /*1400*/  SEL R28, R28, R27, P0 ;  /* 0x0000001b1c1c7207 */ /* 0x000fc80000000000 */
[----:B------:R-:W-:Y:S02]  /*1410*/  SEL R29, R29, R24, P0 ;  /* 0x000000181d1d7207 */ /* 0x000fe40000000000 */
[-C--:B------:R-:W-:Y:S02]  /*1420*/  IADD3 R25, P1, PT, RZ, -R28.reuse, RZ ;  /* 0x8000001cff197210 */ /* 0x080fe40007f3e0ff */
[----:B------:R-:W-:Y:S02]  /*1430*/  ISETP.NE.U32.AND P0, PT, R38, RZ, PT ;  /* 0x000000ff2600720c */ /* 0x000fe40003f05070 */
[----:B------:R-:W-:Y:S01]  /*1440*/  SEL R28, R25, R28, !P2 ;  /* 0x0000001c191c7207 */ /* 0x000fe20005000000 */
[----:B------:R-:W-:Y:S01]  /*1450*/  IMAD.X R24, RZ, RZ, ~R29, P1 ;  /* 0x000000ffff187224 */ /* 0x000fe200008e0e1d */
[----:B------:R-:W-:Y:S01]  /*1460*/  ISETP.NE.AND.EX P0, PT, RZ, RZ, PT, P0 ;  /* 0x000000ffff00720c */ /* 0x000fe20003f05300 */
[----:B------:R-:W-:-:S03]  /*1470*/  IMAD.MOV.U32 R25, RZ, RZ, 0x0 ;  /* 0x00000000ff197424 */ /* 0x000fc600078e00ff */
[----:B------:R-:W-:Y:S02]  /*1480*/  SEL R29, R24, R29, !P2 ;  /* 0x0000001d181d7207 */ /* 0x000fe40005000000 */
[----:B------:R-:W-:Y:S02]  /*1490*/  MOV R24, R32 ;  /* 0x0000002000187202 */ /* 0x000fe40000000f00 */
[----:B------:R-:W-:Y:S02]  /*14a0*/  SEL R28, R28, 0xffffffff, P0 ;  /* 0xffffffff1c1c7807 */ /* 0x000fe40000000000 */
[----:B------:R-:W-:Y:S01]  /*14b0*/  SEL R29, R29, 0xffffffff, P0 ;  /* 0xffffffff1d1d7807 */ /* 0x000fe20000000000 */
[----:B------:R-:W-:Y:S06]  /*14c0*/  RET.REL.NODEC R24 `(_ZN2at6native60_GLOBAL__N__fdc43544_27_DistributionRandomKernel_cu_f88cee4443distribution_elementwise_grid_stride_kernelIjLi4EZZZNS0_9templates4cuda13random_kernelIPNS_17CUDAGeneratorImplEEEvRNS_18TensorIteratorBaseET_ENKUlvE_clEvENKUlvE8_clEvEUlP24curandStatePhilox4_32_10E0_ZNS1_27distribution_nullary_kernelIbj5uint4S7_SF_ZZZS5_IS7_EvS9_SA_ENKSB_clEvENKSC_clEvEUljE_EEvS9_T2_RKT3_T4_EUlijE_EEvlNS_15PhiloxCudaStateET1_SJ_) ;  /* 0xffffffe818cc7950 */ /* 0x000fec0003c3ffff */
.L_x_27:
        /* <DEDUP_REMOVED lines=11> */
.L_x_2161:


//--------------------- .text._ZN2at6native60_GLOBAL__N__fdc43544_27_DistributionRandomKernel_cu_f88cee4443distribution_elementwise_grid_stride_kernelImLi2EZZZNS0_9templates4cuda13random_kernelIPNS_17CUDAGeneratorImplEEEvRNS_18TensorIteratorBaseET_ENKUlvE_clEvENKUlvE8_clEvEUlP24curandStatePhilox4_32_10E_ZNS1_27distribution_nullary_kernelIbm10ulonglong2S7_SF_ZZZS5_IS7_EvS9_SA_ENKSB_clEvENKSC_clEvEUlmE_EEvS9_T2_RKT3_T4_EUlimE0_EEvlNS_15PhiloxCudaStateET1_SJ_ --------------------------
	.section	.text._ZN2at6native60_GLOBAL__N__fdc43544_27_DistributionRandomKernel_cu_f88cee4443distribution_elementwise_grid_stride_kernelImLi2EZZZNS0_9templates4cuda13random_kernelIPNS_17CUDAGeneratorImplEEEvRNS_18TensorIteratorBaseET_ENKUlvE_clEvENKUlvE8_clEvEUlP24curandStatePhilox4_32_10E_ZNS1_27distribution_nullary_kernelIbm10ulonglong2S7_SF_ZZZS5_IS7_EvS9_SA_ENKSB_clEvENKSC_clEvEUlmE_EEvS9_T2_RKT3_T4_EUlimE0_EEvlNS_15PhiloxCudaStateET1_SJ_,"ax",@progbits
	.align	128
.text._ZN2at6native60_GLOBAL__N__fdc43544_27_DistributionRandomKernel_cu_f88cee4443distribution_elementwise_grid_stride_kernelImLi2EZZZNS0_9templates4cuda13random_kernelIPNS_17CUDAGeneratorImplEEEvRNS_18TensorIteratorBaseET_ENKUlvE_clEvENKUlvE8_clEvEUlP24curandStatePhilox4_32_10E_ZNS1_27distribution_nullary_kernelIbm10ulonglong2S7_SF_ZZZS5_IS7_EvS9_SA_ENKSB_clEvENKSC_clEvEUlmE_EEvS9_T2_RKT3_T4_EUlimE0_EEvlNS_15PhiloxCudaStateET1_SJ_:
        .type           _ZN2at6native60_GLOBAL__N__fdc43544_27_DistributionRandomKernel_cu_f88cee4443distribution_elementwise_grid_stride_kernelImLi2EZZZNS0_9templates4cuda13random_kernelIPNS_17CUDAGeneratorImplEEEvRNS_18TensorIteratorBaseET_ENKUlvE_clEvENKUlvE8_clEvEUlP24curandStatePhilox4_32_10E_ZNS1_27distribution_nullary_kernelIbm10ulonglong2S7_SF_ZZZS5_IS7_EvS9_SA_ENKSB_clEvENKSC_clEvEUlmE_EEvS9_T2_RKT3_T4_EUlimE0_EEvlNS_15PhiloxCudaStateET1_SJ_,@function
        .size           _ZN2at6native60_GLOBAL__N__fdc43544_27_DistributionRandomKernel_cu_f88cee4443distribution_elementwise_grid_stride_kernelImLi2EZZZNS0_9templates4cuda13random_kernelIPNS_17CUDAGeneratorImplEEEvRNS_18TensorIteratorBaseET_ENKUlvE_clEvENKUlvE8_clEvEUlP24curandStatePhilox4_32_10E_ZNS1_27distribution_nullary_kernelIbm10ulonglong2S7_SF_ZZZS5_IS7_EvS9_SA_ENKSB_clEvENKSC_clEvEUlmE_EEvS9_T2_RKT3_T4_EUlimE0_EEvlNS_15PhiloxCudaStateET1_SJ_,(.L_x_2163 - _ZN2at6native60_GLOBAL__N__fdc43544_27_DistributionRandomKernel_cu_f88cee4443distribution_elementwise_grid_stride_kernelImLi2EZZZNS0_9templates4cuda13random_kernelIPNS_17CUDAGeneratorImplEEEvRNS_18TensorIteratorBaseET_ENKUlvE_clEvENKUlvE8_clEvEUlP24curandStatePhilox4_32_10E_ZNS1_27distribution_nullary_kernelIbm10ulonglong2S7_SF_ZZZS5_IS7_EvS9_SA_ENKSB_clEvENKSC_clEvEUlmE_EEvS9_T2_RKT3_T4_EUlimE0_EEvlNS_15PhiloxCudaStateET1_SJ_)
        .other          _ZN2at6native60_GLOBAL__N__fdc43544_27_DistributionRandomKernel_cu_f88cee4443distribution_elementwise_grid_stride_kernelImLi2EZZZNS0_9templates4cuda13random_kernelIPNS_17CUDAGeneratorImplEEEvRNS_18TensorIteratorBaseET_ENKUlvE_clEvENKUlvE8_clEvEUlP24curandStatePhilox4_32_10E_ZNS1_27distribution_nullary_kernelIbm10ulonglong2S7_SF_ZZZS5_IS7_EvS9_SA_ENKSB_clEvENKSC_clEvEUlmE_EEvS9_T2_RKT3_T4_EUlimE0_EEvlNS_15PhiloxCudaStateET1_SJ_,@"STO_CUDA_ENTRY STV_DEFAULT"
_ZN2at6native60_GLOBAL__N__fdc43544_27_DistributionRandomKernel_cu_f88cee4443distribution_elementwise_grid_stride_kernelImLi2EZZZNS0_9templates4cuda13random_kernelIPNS_17CUDAGeneratorImplEEEvRNS_18TensorIteratorBaseET_ENKUlvE_clEvENKUlvE8_clEvEUlP24curandStatePhilox4_32_10E_ZNS1_27distribution_nullary_kernelIbm10ulonglong2S7_SF_ZZZS5_IS7_EvS9_SA_ENKSB_clEvENKSC_clEvEUlmE_EEvS9_T2_RKT3_T4_EUlimE0_EEvlNS_15PhiloxCudaStateET1_SJ_:
        /* <DEDUP_REMOVED lines=9> */
[----:B---3--:R-:W-:Y:S01]  /*0090*/  @P0 IMAD.MOV.U32 R3, RZ, RZ, R27 ;  /* 0x000000ffff030224 */ /* 0x008fe200078e001b */
[----:B------:R-:W1:Y:S01]  /*00a0*/  S2R R30, SR_TID.X ;  /* 0x00000000001e7919 */ /* 0x000e620000002100 */
[----:B------:R-:W3:Y:S04]  /*00b0*/  @P0 LDC R5, c[0x0][0x398] ;  /* 0x0000e600ff050b82 */ /* 0x000ee80000000800 */
[----:B--2---:R-:W3:Y:S01]  /*00c0*/  @P0 LDG.E.64 R2, desc[UR76][R2.64] ;  /* 0x0000004c02020981 */ /* 0x004ee2000c1e1b00 */
[----:B0-----:R-:W-:Y:S01]  /*00d0*/  MOV R20, UR4 ;  /* 0x0000000400147c02 */ /* 0x001fe20008000f00 */
[----:B------:R-:W-:-:S06]  /*00e0*/  IMAD.U32 R21, RZ, RZ, UR5 ;  /* 0x00000005ff157e24 */ /* 0x000fcc000f8e00ff */
        /* <DEDUP_REMOVED lines=19> */
[----:B------:R-:W-:Y:S02]  /*0220*/  IADD3 R5, PT, PT, R20, 0x3c6ef372, RZ ;  /* 0x3c6ef37214057810 */ /* 0x000fe40007ffe0ff */
[C---:B------:R-:W-:Y:S01]  /*0230*/  LOP3.LUT R12, R21.reuse, R7, R31, 0x96, !PT ;  /* 0x00000007150c7212 */ /* 0x040fe200078e961f */
[----:B------:R-:W-:Y:S01]  /*0240*/  IMAD.WIDE.U32 R10, R10, -0x2daee0ad, RZ ;  /* 0xd2511f530a0a7825 */ /* 0x000fe200078e00ff */
[----:B------:R-:W-:-:S02]  /*0250*/  IADD3 R7, PT, PT, R21, 0x32370b8f, RZ ;  /* 0x32370b8f15077810 */ /* 0x000fc40007ffe0ff */
[----:B------:R-:W-:Y:S01]  /*0260*/  IADD3 R9, PT, PT, R20, 0x78dde6e4, RZ ;  /* 0x78dde6e414097810 */ /* 0x000fe20007ffe0ff */
        /* <DEDUP_REMOVED lines=12> */
[----:B------:R-:W-:Y:S02]  /*0330*/  LOP3.LUT R14, R7, R14, R13, 0x96, !PT ;  /* 0x0000000e070e7212 */ /* 0x000fe400078e960d */
[----:B------:R-:W-:Y:S01]  /*0340*/  IADD3 R13, PT, PT, R20, -0x4ab325aa, RZ ;  /* 0xb54cda56140d7810 */ /* 0x000fe20007ffe0ff */
[----:B------:R-:W-:Y:S01]  /*0350*/  VIADD R10, R21, 0xed9eba14 ;  /* 0xed9eba14150a7836 */ /* 0x000fe20000000000 */
[----:B------:R-:W-:Y:S01]  /*0360*/  LOP3.LUT R18, R8, R16, R23, 0x96, !PT ;  /* 0x0000001008127212 */ /* 0x000fe200078e9617 */
[----:B------:R-:W-:-:S04]  /*0370*/  IMAD.WIDE.U32 R14, R14, -0x326172a9, RZ ;  /* 0xcd9e8d570e0e7825 */ /* 0x000fc800078e00ff */
[----:B------:R-:W-:Y:S01]  /*0380*/  IMAD.WIDE.U32 R18, R18, -0x2daee0ad, RZ ;  /* 0xd2511f5312127825 */ /* 0x000fe200078e00ff */
[----:B------:R-:W-:Y:S02]  /*0390*/  LOP3.LUT R16, R9, R22, R15, 0x96, !PT ;  /* 0x0000001609107212 */ /* 0x000fe400078e960f */
[----:B------:R-:W-:Y:S02]  /*03a0*/  IADD3 R15, PT, PT, R21, 0x1fd5c5a3, RZ ;  /* 0x1fd5c5a3150f7810 */ /* 0x000fe40007ffe0ff */
[----:B------:R-:W-:Y:S01]  /*03b0*/  LOP3.LUT R22, R10, R12, R19, 0x96, !PT ;  /* 0x0000000c0a167212 */ /* 0x000fe200078e9613 */
[----:B------:R-:W-:-:S04]  /*03c0*/  IMAD.WIDE.U32 R16, R16, -0x2daee0ad, RZ ;  /* 0xd2511f5310107825 */ /* 0x000fc800078e00ff */
[----:B------:R-:W-:Y:S01]  /*03d0*/  IMAD.WIDE.U32 R22, R22, -0x326172a9, RZ ;  /* 0xcd9e8d5716167825 */ /* 0x000fe200078e00ff */
[----:B------:R-:W-:-:S03]  /*03e0*/  LOP3.LUT R18, R11, R18, R17, 0x96, !PT ;  /* 0x000000120b127212 */ /* 0x000fc600078e9611 */
[----:B------:R-:W-:Y:S02]  /*03f0*/  VIADD R12, R20, 0x1715609d ;  /* 0x1715609d140c7836 */ /* 0x000fe40000000000 */
[----:B------:R-:W-:-:S03]  /*0400*/  IMAD.WIDE.U32 R18, R18, -0x326172a9, RZ ;  /* 0xcd9e8d5712127825 */ /* 0x000fc600078e00ff */
[----:B------:R-:W-:Y:S01]  /*0410*/  LOP3.LUT R28, R12, R14, R23, 0x96, !PT ;  /* 0x0000000e0c1c7212 */ /* 0x000fe200078e9617 */
[----:B------:R-:W-:Y:S01]  /*0420*/  VIADD R14, R21, 0x646e171e ;  /* 0x646e171e150e7836 */ /* 0x000fe20000000000 */
[----:B------:R-:W-:Y:S01]  /*0430*/  LOP3.LUT R22, R13, R22, R19, 0x96, !PT ;  /* 0x000000160d167212 */ /* 0x000fe200078e9613 */
[----:B0-----:R-:W-:Y:S02]  /*0440*/  IMAD R17, R33, UR6, RZ ;  /* 0x0000000621117c24 */ /* 0x001fe4000f8e02ff */
[----:B------:R-:W-:-:S03]  /*0450*/  IMAD.WIDE.U32 R28, R28, -0x2daee0ad, RZ ;  /* 0xd2511f531c1c7825 */ /* 0x000fc600078e00ff */
[----:B------:R-:W-:Y:S01]  /*0460*/  SHF.L.U32 R32, R17, 0x1, RZ ;  /* 0x0000000111207819 */ /* 0x000fe200000006ff */
[----:B------:R-:W-:Y:S01]  /*0470*/  IMAD.WIDE.U32 R22, R22, -0x2daee0ad, RZ ;  /* 0xd2511f5316167825 */ /* 0x000fe200078e00ff */
[----:B------:R-:W-:-:S03]  /*0480*/  LOP3.LUT R24, R14, R16, R29, 0x96, !PT ;  /* 0x000000100e187212 */ /* 0x000fc600078e961d */
[----:B------:R-:W-:Y:S01]  /*0490*/  VIADD R16, R20, 0x5384540f ;  /* 0x5384540f14107836 */ /* 0x000fe20000000000 */
[----:B------:R-:W-:Y:S01]  /*04a0*/  LOP3.LUT R28, R15, R28, R23, 0x96, !PT ;  /* 0x0000001c0f1c7212 */ /* 0x000fe200078e9617 */
[----:B------:R-:W-:-:S04]  /*04b0*/  IMAD.WIDE.U32 R24, R24, -0x326172a9, RZ ;  /* 0xcd9e8d5718187825 */ /* 0x000fc800078e00ff */
[----:B------:R-:W-:Y:S01]  /*04c0*/  VIADD R19, R20, 0xf1bbcdc8 ;  /* 0xf1bbcdc814137836 */ /* 0x000fe20000000000 */
[----:B------:R-:W-:Y:S01]  /*04d0*/  LOP3.LUT R36, R16, R18, R25, 0x96, !PT ;  /* 0x0000001210247212 */ /* 0x000fe200078e9619 */
[----:B------:R-:W-:Y:S01]  /*04e0*/  IMAD.HI.U32 R23, R28, -0x326172a9, RZ ;  /* 0xcd9e8d571c177827 */ /* 0x000fe200078e00ff */
[----:B------:R-:W-:Y:S02]  /*04f0*/  MOV R28, R31 ;  /* 0x0000001f001c7202 */ /* 0x000fe40000000f00 */
[----:B------:R-:W-:Y:S01]  /*0500*/  MOV R18, R30 ;  /* 0x0000001e00127202 */ /* 0x000fe20000000f00 */
[----:B------:R-:W-:-:S04]  /*0510*/  IMAD.WIDE.U32 R36, R36, -0x2daee0ad, RZ ;  /* 0xd2511f5324247825 */ /* 0x000fc800078e00ff */
[----:B------:R-:W-:Y:S01]  /*0520*/  IMAD.MOV.U32 R29, RZ, RZ, R31 ;  /* 0x000000ffff1d7224 */ /* 0x000fe200078e001f */
[----:B------:R-:W-:Y:S02]  /*0530*/  LOP3.LUT R31, R19, R24, R23, 0x96, !PT ;  /* 0x00000018131f7212 */ /* 0x000fe400078e9617 */
[----:B------:R-:W-:Y:S01]  /*0540*/  LOP3.LUT R27, R22, R37, RZ, 0x3c, !PT ;  /* 0x00000025161b7212 */ /* 0x000fe200078e3cff */
[----:B------:R-:W-:Y:S06]  /*0550*/  BRA.U UP0, `(.L_x_28) ;  /* 0x0000000100547547 */ /* 0x000fec000b800000 */
[----:B------:R-:W0:Y:S01]  /*0560*/  I2F.U32.RP R24, R32 ;  /* 0x0000002000187306 */ /* 0x000e220000209000 */
[----:B------:R-:W-:Y:S01]  /*0570*/  IMAD.MOV R25, RZ, RZ, -R32 ;  /* 0x000000ffff197224 */ /* 0x000fe200078e0a20 */
[----:B------:R-:W-:-:S06]  /*0580*/  ISETP.NE.U32.AND P2, PT, R32, RZ, PT ;  /* 0x000000ff2000720c */ /* 0x000fcc0003f45070 */
[----:B0-----:R-:W0:Y:S02]  /*0590*/  MUFU.RCP R24, R24 ;  /* 0x0000001800187308 */ /* 0x001e240000001000 */
[----:B0-----:R-:W-:-:S06]  /*05a0*/  IADD3 R22, PT, PT, R24, 0xffffffe, RZ ;  /* 0x0ffffffe18167810 */ /* 0x001fcc0007ffe0ff */
[----:B------:R0:W1:Y:S02]  /*05b0*/  F2I.FTZ.U32.TRUNC.NTZ R23, R22 ;  /* 0x0000001600177305 */ /* 0x000064000021f000 */
[----:B0-----:R-:W-:Y:S02]  /*05c0*/  HFMA2 R22, -RZ, RZ, 0, 0 ;  /* 0x00000000ff167431 */ /* 0x001fe400000001ff */
[----:B-1----:R-:W-:-:S04]  /*05d0*/  IMAD R25, R25, R23, RZ ;  /* 0x0000001719197224 */ /* 0x002fc800078e02ff */
[----:B------:R-:W-:-:S06]  /*05e0*/  IMAD.HI.U32 R23, R23, R25, R22 ;  /* 0x0000001917177227 */ /* 0x000fcc00078e0016 */
[----:B------:R-:W-:-:S05]  /*05f0*/  IMAD.HI.U32 R23, R23, UR4, RZ ;  /* 0x0000000417177c27 */ /* 0x000fca000f8e00ff */
[----:B------:R-:W-:-:S05]  /*0600*/  IADD3 R25, PT, PT, -R23, RZ, RZ ;  /* 0x000000ff17197210 */ /* 0x000fca0007ffe1ff */
[----:B------:R-:W-:-:S05]  /*0610*/  IMAD R25, R32, R25, UR4 ;  /* 0x0000000420197e24 */ /* 0x000fca000f8e0219 */
[----:B------:R-:W-:-:S13]  /*0620*/  ISETP.GE.U32.AND P0, PT, R25, R32, PT ;  /* 0x000000201900720c */ /* 0x000fda0003f06070 */
[----:B------:R-:W-:Y:S01]  /*0630*/  @P0 IMAD.IADD R25, R25, 0x1, -R32 ;  /* 0x0000000119190824 */ /* 0x000fe200078e0a20 */
[----:B------:R-:W-:-:S04]  /*0640*/  @P0 IADD3 R23, PT, PT, R23, 0x1, RZ ;  /* 0x0000000117170810 */ /* 0x000fc80007ffe0ff */
[----:B------:R-:W-:Y:S02]  /*0650*/  ISETP.GE.U32.AND P1, PT, R25, R32, PT ;  /* 0x000000201900720c */ /* 0x000fe40003f26070 */
[----:B------:R-:W-:-:S11]  /*0660*/  MOV R25, RZ ;  /* 0x000000ff00197202 */ /* 0x000fd60000000f00 */
[----:B------:R-:W-:Y:S02]  /*0670*/  @P1 IADD3 R23, PT, PT, R23, 0x1, RZ ;  /* 0x0000000117171810 */ /* 0x000fe40007ffe0ff */
[----:B------:R-:W-:-:S05]  /*0680*/  @!P2 LOP3.LUT R23, RZ, R32, RZ, 0x33, !PT ;  /* 0x00000020ff17a212 */ /* 0x000fca00078e33ff */
[----:B------:R-:W-:Y:S01]  /*0690*/  IMAD.MOV.U32 R24, RZ, RZ, R23 ;  /* 0x000000ffff187224 */ /* 0x000fe200078e0017 */
[----:B------:R-:W-:Y:S06]  /*06a0*/  BRA `(.L_x_29) ;  /* 0x0000000000087947 */ /* 0x000fec0003800000 */
.L_x_28:
[----:B------:R-:W-:-:S07]  /*06b0*/  MOV R34, 0x6d0 ;  /* 0x000006d000227802 */ /* 0x000fce0000000f00 */
[----:B------:R-:W-:Y:S05]  /*06c0*/  CALL.REL.NOINC `($__internal_2_$__cuda_sm20_div_s64) ;  /* 0x0000002800387944 */ /* 0x000fea0003c00000 */
.L_x_29:
[----:B------:R-:W-:-:S05]  /*06d0*/  IMAD.WIDE.U32 R22, R33, UR6, RZ ;  /* 0x0000000621167c25 */ /* 0x000fca000f8e00ff */
[C---:B------:R-:W-:Y:S02]  /*06e0*/  SHF.L.U64.HI R35, R22.reuse, 0x1, R23 ;  /* 0x0000000116237819 */ /* 0x040fe40000010217 */
[----:B------:R-:W-:-:S03]  /*06f0*/  SHF.L.U32 R34, R22, 0x1, RZ ;  /* 0x0000000116227819 */ /* 0x000fc600000006ff */
[----:B------:R-:W-:Y:S02]  /*0700*/  IMAD R33, R35, R24, RZ ;  /* 0x0000001823217224 */ /* 0x000fe400078e02ff */
[----:B------:R-:W-:-:S04]  /*0710*/  IMAD.WIDE.U32 R22, R24, R34, R34 ;  /* 0x0000002218167225 */ /* 0x000fc800078e0022 */
[----:B------:R-:W-:Y:S01]  /*0720*/  IMAD R33, R25, R34, R33 ;  /* 0x0000002219217224 */ /* 0x000fe200078e0221 */
[----:B------:R-:W-:-:S03]  /*0730*/  ISETP.GE.U32.AND P0, PT, R18, R22, PT ;  /* 0x000000161200720c */ /* 0x000fc60003f06070 */
[----:B------:R-:W-:-:S05]  /*0740*/  IMAD.IADD R33, R23, 0x1, R33 ;  /* 0x0000000117217824 */ /* 0x000fca00078e0221 */
[----:B------:R-:W-:-:S13]  /*0750*/  ISETP.GE.AND.EX P0, PT, R28, R33, PT, P0 ;  /* 0x000000211c00720c */ /* 0x000fda0003f06300 */
[----:B------:R-:W-:Y:S05]  /*0760*/  @P0 EXIT ;  /* 0x000000000000094d */ /* 0x000fea0003800000 */
[----:B------:R-:W0:Y:S01]  /*0770*/  LDCU UR74, c[0x0][0x3a8] ;  /* 0x00007500ff4a77ac */ /* 0x000e220008000800 */
[----:B------:R-:W1:Y:S01]  /*0780*/  LDC.64 R24, c[0x0][0x380] ;  /* 0x0000e000ff187b82 */ /* 0x000e620000000a00 */
[----:B------:R-:W-:Y:S01]  /*0790*/  IADD3 R34, PT, PT, R21, -0x24c28bd8, RZ ;  /* 0xdb3d742815227810 */ /* 0x000fe20007ffe0ff */
[----:B------:R-:W-:Y:S01]  /*07a0*/  IMAD.HI.U32 R37, R31, -0x2daee0ad, RZ ;  /* 0xd2511f531f257827 */ /* 0x000fe200078e00ff */
[----:B------:R-:W-:Y:S01]  /*07b0*/  IADD3 R35, PT, PT, R21, -0x695add53, RZ ;  /* 0x96a522ad15237810 */ /* 0x000fe20007ffe0ff */
[----:B------:R-:W2:Y:S01]  /*07c0*/  LDCU UR4, c[0x0][0x3a8] ;  /* 0x00007500ff0477ac */ /* 0x000ea20008000800 */
[----:B------:R-:W-:Y:S02]  /*07d0*/  LOP3.LUT R27, R27, R34, RZ, 0x3c, !PT ;  /* 0x000000221b1b7212 */ /* 0x000fe400078e3cff */
[----:B------:R-:W-:Y:S01]  /*07e0*/  LOP3.LUT R36, R35, R36, R37, 0x96, !PT ;  /* 0x0000002423247212 */ /* 0x000fe200078e9625 */
[----:B------:R-:W3:Y:S01]  /*07f0*/  LDCU UR72, c[0x0][0x3ac] ;  /* 0x00007580ff4877ac */ /* 0x000ee20008000800 */
[----:B------:R-:W-:Y:S01]  /*0800*/  LOP3.LUT R37, R26, 0x3, RZ, 0xc0, !PT ;  /* 0x000000031a257812 */ /* 0x000fe200078ec0ff */
[----:B------:R-:W-:Y:S01]  /*0810*/  IMAD R38, R27, -0x326172a9, RZ ;  /* 0xcd9e8d571b267824 */ /* 0x000fe200078e02ff */
[----:B------:R-:W4:Y:S01]  /*0820*/  LDCU UR71, c[0x0][0x4d8] ;  /* 0x00009b00ff4777ac */ /* 0x000f220008000800 */
[----:B------:R-:W1:Y:S01]  /*0830*/  LDCU UR70, c[0x0][0x3c0] ;  /* 0x00007800ff4677ac */ /* 0x000e620008000800 */
        /* <DEDUP_REMOVED lines=59> */
.L_x_40:
[----:B------:R-:W-:Y:S01]  /*0bf0*/  VIADD R0, R0, 0x1 ;  /* 0x0000000100007836 */ /* 0x000fe20000000000 */
[----:B------:R-:W-:Y:S03]  /*0c00*/  BSSY.RECONVERGENT B0, `(.L_x_30) ;  /* 0x000000c000007945 */ /* 0x000fe60003800200 */
[C---:B------:R-:W-:Y:S01]  /*0c10*/  IMAD.WIDE.U32 R42, R0.reuse, -0x2daee0ad, RZ ;  /* 0xd2511f53002a7825 */ /* 0x040fe200078e00ff */
[----:B------:R-:W-:-:S13]  /*0c20*/  ISETP.NE.AND P0, PT, R0, RZ, PT ;  /* 0x000000ff0000720c */ /* 0x000fda0003f05270 */
[----:B01----:R-:W-:Y:S05]  /*0c30*/  @P0 BRA `(.L_x_31) ;  /* 0x0000000000200947 */ /* 0x003fea0003800000 */
[----:B------:R-:W-:-:S04]  /*0c40*/  IADD3 R2, PT, PT, R2, 0x1, RZ ;  /* 0x0000000102027810 */ /* 0x000fc80007ffe0ff */
[----:B------:R-:W-:-:S13]  /*0c50*/  ISETP.NE.AND P0, PT, R2, RZ, PT ;  /* 0x000000ff0200720c */ /* 0x000fda0003f05270 */
[----:B------:R-:W-:Y:S01]  /*0c60*/  @!P0 IADD3 R30, PT, PT, R30, 0x1, RZ ;  /* 0x000000011e1e8810 */ /* 0x000fe20007ffe0ff */
[----:B------:R-:W-:Y:S01]  /*0c70*/  @!P0 VIADD R26, R29, 0x1 ;  /* 0x000000011d1a8836 */ /* 0x000fe20000000000 */
[----:B------:R-:W-:Y:S02]  /*0c80*/  @!P0 MOV R2, RZ ;  /* 0x000000ff00028202 */ /* 0x000fe40000000f00 */
[----:B------:R-:W-:-:S13]  /*0c90*/  ISETP.NE.AND P1, PT, R30, RZ, !P0 ;  /* 0x000000ff1e00720c */ /* 0x000fda0004725270 */
[----:B------:R-:W-:-:S05]  /*0ca0*/  @P1 IADD3 R26, PT, PT, R29, RZ, RZ ;  /* 0x000000ff1d1a1210 */ /* 0x000fca0007ffe0ff */
[----:B------:R-:W-:-:S07]  /*0cb0*/  @!P0 IMAD.MOV.U32 R29, RZ, RZ, R26 ;  /* 0x000000ffff1d8224 */ /* 0x000fce00078e001a */
.L_x_31:
[----:B0-----:R-:W-:Y:S05]  /*0cc0*/  BSYNC.RECONVERGENT B0 ;  /* 0x0000000000007941 */ /* 0x001fea0003800200 */
.L_x_30:
[----:B------:R-:W-:Y:S01]  /*0cd0*/  IMAD.WIDE.U32 R40, R30, -0x326172a9, RZ ;  /* 0xcd9e8d571e287825 */ /* 0x000fe200078e00ff */
[----:B------:R-:W-:Y:S02]  /*0ce0*/  LOP3.LUT R26, R29, R43, R21, 0x96, !PT ;  /* 0x0000002b1d1a7212 */ /* 0x000fe400078e9615 */
[----:B------:R-:W-:Y:S02]  /*0cf0*/  ISETP.GT.AND P0, PT, R37, 0x1, PT ;  /* 0x000000012500780c */ /* 0x000fe40003f04270 */
[----:B------:R-:W-:Y:S01]  /*0d00*/  LOP3.LUT R44, R2, R41, R20, 0x96, !PT ;  /* 0x00000029022c7212 */ /* 0x000fe200078e9614 */
[----:B------:R-:W-:Y:S01]  /*0d10*/  IMAD.WIDE.U32 R26, R26, -0x326172a9, RZ ;  /* 0xcd9e8d571a1a7825 */ /* 0x000fe200078e00ff */
[----:B------:R-:W-:-:S03]  /*0d20*/  IADD3 R39, PT, PT, R20, -0x700cb87f, RZ ;  /* 0x8ff3478114277810 */ /* 0x000fc60007ffe0ff */
        /* <DEDUP_REMOVED lines=34> */
[----:B------:R-:W-:Y:S02]  /*0f50*/  LOP3.LUT R42, R39, R42, R27, 0x96, !PT ;  /* 0x0000002a272a7212 */ /* 0x000fe400078e961b */
[----:B------:R-:W-:Y:S01]  /*0f60*/  MOV R39, R38 ;  /* 0x0000002600277202 */ /* 0x000fe20000000f00 */
[----:B------:R-:W-:Y:S01]  /*0f70*/  IMAD.MOV.U32 R38, RZ, RZ, R26 ;  /* 0x000000ffff267224 */ /* 0x000fe200078e001a */
[----:B------:R-:W-:Y:S02]  /*0f80*/  MOV R26, R36 ;  /* 0x00000024001a7202 */ /* 0x000fe40000000f00 */
[----:B------:R-:W-:Y:S01]  /*0f90*/  LOP3.LUT R36, R35, R40, R43, 0x96, !PT ;  /* 0x0000002823247212 */ /* 0x000fe200078e962b */
[----:B------:R-:W-:Y:S06]  /*0fa0*/  @P0 BRA `(.L_x_32) ;  /* 0x0000000000180947 */ /* 0x000fec0003800000 */
[----:B------:R-:W-:Y:S02]  /*0fb0*/  ISETP.NE.AND P0, PT, R37, RZ, PT ;  /* 0x000000ff2500720c */ /* 0x000fe40003f05270 */
[----:B------:R-:W-:-:S11]  /*0fc0*/  MOV R40, R41 ;  /* 0x0000002900287202 */ /* 0x000fd60000000f00 */
[----:B------:R-:W-:Y:S05]  /*0fd0*/  @!P0 BRA `(.L_x_33) ;  /* 0x0000000000208947 */ /* 0x000fea0003800000 */
[----:B------:R-:W-:Y:S01]  /*0fe0*/  IMAD.MOV.U32 R39, RZ, RZ, R26 ;  /* 0x000000ffff277224 */ /* 0x000fe200078e001a */
[----:B------:R-:W-:Y:S01]  /*0ff0*/  MOV R40, R42 ;  /* 0x0000002a00287202 */ /* 0x000fe20000000f00 */
[----:B------:R-:W-:Y:S06]  /*1000*/  BRA `(.L_x_33) ;  /* 0x0000000000147947 */ /* 0x000fec0003800000 */
.L_x_32:
[----:B------:R-:W-:Y:S01]  /*1010*/  ISETP.NE.AND P0, PT, R37, 0x3, PT ;  /* 0x000000032500780c */ /* 0x000fe20003f05270 */
[----:B------:R-:W-:Y:S01]  /*1020*/  IMAD.MOV.U32 R40, RZ, RZ, R36 ;  /* 0x000000ffff287224 */ /* 0x000fe200078e0024 */
[----:B------:R-:W-:-:S11]  /*1030*/  MOV R39, R42 ;  /* 0x0000002a00277202 */ /* 0x000fd60000000f00 */
[----:B------:R-:W-:Y:S02]  /*1040*/  @P0 MOV R39, R41 ;  /* 0x0000002900270202 */ /* 0x000fe40000000f00 */
[----:B------:R-:W-:-:S07]  /*1050*/  @P0 MOV R40, R38 ;  /* 0x0000002600280202 */ /* 0x000fce0000000f00 */
.L_x_33:
[----:B------:R-:W-:-:S09]  /*1060*/  UISETP.NE.AND UP0, UPT, UR4, URZ, UPT ;  /* 0x000000ff0400728c */ /* 0x000fd2000bf05270 */
[----:B------:R-:W-:Y:S05]  /*1070*/  BRA.U UP0, `(.L_x_34) ;  /* 0x0000000100387547 */ /* 0x000fea000b800000 */
[----:B------:R-:W-:Y:S02]  /*1080*/  ISETP.GE.U32.AND P0, PT, R18, UR32, PT ;  /* 0x0000002012007c0c */ /* 0x000fe4000bf06070 */
[----:B------:R-:W-:Y:S02]  /*1090*/  IADD3 R41, P1, PT, R17, R18, RZ ;  /* 0x0000001211297210 */ /* 0x000fe40007f3e0ff */
[----:B------:R-:W-:-:S13]  /*10a0*/  ISETP.GE.AND.EX P0, PT, R28, UR33, PT, P0 ;  /* 0x000000211c007c0c */ /* 0x000fda000bf06300 */
[----:B------:R-:W0:Y:S01]  /*10b0*/  @!P0 LDC.64 R26, c[0x0][0x540] ;  /* 0x00015000ff1a8b82 */ /* 0x000e220000000a00 */
[----:B------:R-:W-:-:S05]  /*10c0*/  @!P0 LOP3.LUT R39, R39, 0x1, RZ, 0xc0, !PT ;  /* 0x0000000127278812 */ /* 0x000fca00078ec0ff */
[----:B0-----:R1:W-:Y:S01]  /*10d0*/  @!P0 STG.E.U8 desc[UR76][R26.64], R39 ;  /* 0x000000271a008986 */ /* 0x0013e2000c10114c */
[----:B------:R-:W-:Y:S01]  /*10e0*/  ISETP.GE.U32.AND P0, PT, R41, UR32, PT ;  /* 0x0000002029007c0c */ /* 0x000fe2000bf06070 */
[----:B------:R-:W-:-:S05]  /*10f0*/  IMAD.X R41, RZ, RZ, R28, P1 ;  /* 0x000000ffff297224 */ /* 0x000fca00008e061c */
[----:B------:R-:W-:-:S13]  /*1100*/  ISETP.GE.AND.EX P0, PT, R41, UR33, PT, P0 ;  /* 0x0000002129007c0c */ /* 0x000fda000bf06300 */
[----:B-1----:R-:W-:Y:S05]  /*1110*/  @P0 BRA `(.L_x_35) ;  /* 0x0000001c00840947 */ /* 0x002fea0003800000 */
[----:B------:R-:W0:Y:S01]  /*1120*/  LDC.64 R26, c[0x0][0x540] ;  /* 0x00015000ff1a7b82 */ /* 0x000e220000000a00 */
[----:B------:R-:W-:-:S05]  /*1130*/  LOP3.LUT R39, R40, 0x1, RZ, 0xc0, !PT ;  /* 0x0000000128277812 */ /* 0x000fca00078ec0ff */
[----:B0-----:R1:W-:Y:S01]  /*1140*/  STG.E.U8 desc[UR76][R26.64], R39 ;  /* 0x000000271a007986 */ /* 0x0013e2000c10114c */
[----:B------:R-:W-:Y:S05]  /*1150*/  BRA `(.L_x_35) ;  /* 0x0000001c00747947 */ /* 0x000fea0003800000 */
.L_x_34:
[----:B------:R-:W-:Y:S01]  /*1160*/  ISETP.GE.U32.AND P0, PT, R18, R24, PT ;  /* 0x000000181200720c */ /* 0x000fe20003f06070 */
[----:B------:R-:W-:Y:S03]  /*1170*/  BSSY.RECONVERGENT B0, `(.L_x_36) ;  /* 0x00000ed000007945 */ /* 0x000fe60003800200 */
[----:B------:R-:W-:-:S13]  /*1180*/  ISETP.GE.AND.EX P0, PT, R28, R25, PT, P0 ;  /* 0x000000191c00720c */ /* 0x000fda0003f06300 */
[----:B------:R-:W-:Y:S05]  /*1190*/  @P0 BRA `(.L_x_37) ;  /* 0x0000000c00a80947 */ /* 0x000fea0003800000 */
[----:B------:R-:W-:Y:S01]  /*11a0*/  HFMA2 R26, -RZ, RZ, 0, 0 ;  /* 0x00000000ff1a7431 */ /* 0x000fe200000001ff */
[----:B------:R-:W-:Y:S01]  /*11b0*/  MOV R27, R18 ;  /* 0x00000012001b7202 */ /* 0x000fe20000000f00 */
[----:B------:R-:W-:-:S03]  /*11c0*/  UISETP.NE.AND UP0, UPT, UR74, URZ, UPT ;  /* 0x000000ff4a00728c */ /* 0x000fc6000bf05270 */
        /* <DEDUP_REMOVED lines=49> */
[----:B------:R-:W-:Y:S01]  /*14e0*/  HFMA2 R26, -RZ, RZ, 0, 0 ;  /* 0x00000000ff1a7431 */ /* 0x000fe200000001ff */
[----:B------:R-:W-:-:S04]  /*14f0*/  UISETP.NE.AND UP0, UPT, UR73, 0x7, UPT ;  /* 0x000000074900788c */ /* 0x000fc8000bf05270 */
[----:B------:R-:W-:-:S05]  /*1500*/  IMAD.HI.U32 R43, R27, UR46, R26 ;  /* 0x0000002e1b2b7c27 */ /* 0x000fca000f8e001a */
        /* <DEDUP_REMOVED lines=168> */
[----:B------:R-:W-:-:S05]  /*1f90*/  MOV R26, RZ ;  /* 0x000000ff001a7202 */ /* 0x000fca0000000f00 */
[----:B0-----:R-:W-:-:S05]  /*1fa0*/  IMAD.HI.U32 R26, R27, UR48, R26 ;  /* 0x000000301b1a7c27 */ /* 0x001fca000f8e001a */
[----:B------:R-:W-:-:S05]  /*1fb0*/  SHF.R.U32.HI R26, RZ, UR49, R26 ;  /* 0x00000031ff1a7c19 */ /* 0x000fca000801161a */
[----:B------:R-:W-:-:S04]  /*1fc0*/  IMAD.MOV R26, RZ, RZ, -R26 ;  /* 0x000000ffff1a7224 */ /* 0x000fc800078e0a1a */
[----:B------:R-:W-:-:S04]  /*1fd0*/  IMAD R26, R26, UR30, R27 ;  /* 0x0000001e1a1a7c24 */ /* 0x000fc8000f8e021b */
[----:B------:R-:W-:-:S07]  /*1fe0*/  IMAD R41, R26, UR31, R41 ;  /* 0x0000001f1a297c24 */ /* 0x000fce000f8e0229 */
.L_x_38:
[----:B------:R-:W0:Y:S01]  /*1ff0*/  LDCU.64 UR48, c[0x0][0x540] ;  /* 0x0000a800ff3077ac */ /* 0x000e220008000a00 */
[----:B------:R-:W-:Y:S02]  /*2000*/  LOP3.LUT R39, R39, 0x1, RZ, 0xc0, !PT ;  /* 0x0000000127277812 */ /* 0x000fe400078ec0ff */
[----:B0-----:R-:W-:-:S04]  /*2010*/  IADD3 R26, P0, PT, R41, UR48, RZ ;  /* 0x00000030291a7c10 */ /* 0x001fc8000ff1e0ff */
[----:B------:R-:W-:-:S05]  /*2020*/  IADD3.X R27, PT, PT, RZ, UR49, RZ, P0, !PT ;  /* 0x00000031ff1b7c10 */ /* 0x000fca00087fe4ff */
[----:B------:R0:W-:Y:S04]  /*2030*/  STG.E.U8 desc[UR76][R26.64], R39 ;  /* 0x000000271a007986 */ /* 0x0001e8000c10114c */
.L_x_37:
[----:B------:R-:W-:Y:S05]  /*2040*/  BSYNC.RECONVERGENT B0 ;  /* 0x0000000000007941 */ /* 0x000fea0003800200 */
.L_x_36:
[----:B0-----:R-:W-:-:S04]  /*2050*/  IADD3 R27, P1, PT, R17, R18, RZ ;  /* 0x00000012111b7210 */ /* 0x001fc80007f3e0ff */
        /* <DEDUP_REMOVED lines=226> */
[----:B------:R-:W-:-:S04]  /*2e80*/  IMAD.MOV.U32 R26, RZ, RZ, RZ ;  /* 0x000000ffff1a7224 */ /* 0x000fc800078e00ff */
[----:B0-----:R-:W-:-:S05]  /*2e90*/  IMAD.HI.U32 R26, R27, UR48, R26 ;  /* 0x000000301b1a7c27 */ /* 0x001fca000f8e001a */
[----:B------:R-:W-:-:S04]  /*2ea0*/  SHF.R.U32.HI R26, RZ, UR49, R26 ;  /* 0x00000031ff1a7c19 */ /* 0x000fc8000801161a */
[----:B------:R-:W-:-:S05]  /*2eb0*/  IADD3 R26, PT, PT, -R26, RZ, RZ ;  /* 0x000000ff1a1a7210 */ /* 0x000fca0007ffe1ff */
[----:B------:R-:W-:-:S04]  /*2ec0*/  IMAD R26, R26, UR30, R27 ;  /* 0x0000001e1a1a7c24 */ /* 0x000fc8000f8e021b */
[----:B------:R-:W-:-:S07]  /*2ed0*/  IMAD R39, R26, UR31, R39 ;  /* 0x0000001f1a277c24 */ /* 0x000fce000f8e0227 */
.L_x_39:
[----:B------:R-:W0:Y:S02]  /*2ee0*/  LDCU.64 UR48, c[0x0][0x540] ;  /* 0x0000a800ff3077ac */ /* 0x000e240008000a00 */
[----:B0-----:R-:W-:Y:S02]  /*2ef0*/  IADD3 R26, P0, PT, R39, UR48, RZ ;  /* 0x00000030271a7c10 */ /* 0x001fe4000ff1e0ff */
[----:B------:R-:W-:Y:S02]  /*2f00*/  LOP3.LUT R39, R40, 0x1, RZ, 0xc0, !PT ;  /* 0x0000000128277812 */ /* 0x000fe400078ec0ff */
[----:B------:R-:W-:-:S05]  /*2f10*/  IADD3.X R27, PT, PT, RZ, UR49, RZ, P0, !PT ;  /* 0x00000031ff1b7c10 */ /* 0x000fca00087fe4ff */
[----:B------:R0:W-:Y:S04]  /*2f20*/  STG.E.U8 desc[UR76][R26.64], R39 ;  /* 0x000000271a007986 */ /* 0x0001e8000c10114c */
.L_x_35:
[----:B------:R-:W-:Y:S01]  /*2f30*/  IADD3 R18, P0, PT, R32, R18, RZ ;  /* 0x0000001220127210 */ /* 0x000fe20007f1e0ff */
[----:B------:R-:W-:Y:S05]  /*2f40*/  WARPSYNC.ALL ;  /* 0x0000000000007948 */ /* 0x000fea0003800000 */
[----:B------:R-:W-:Y:S01]  /*2f50*/  IMAD.X R28, RZ, RZ, R28, P0 ;  /* 0x000000ffff1c7224 */ /* 0x000fe200000e061c */
[----:B------:R-:W-:Y:S01]  /*2f60*/  BAR.SYNC.DEFER_BLOCKING 0x0 ;  /* 0x0000000000007b1d */ /* 0x000fe20000010000 */
[----:B------:R-:W-:-:S04]  /*2f70*/  ISETP.GE.U32.AND P0, PT, R18, R22, PT ;  /* 0x000000161200720c */ /* 0x000fc80003f06070 */
[----:B------:R-:W-:-:S13]  /*2f80*/  ISETP.GE.AND.EX P0, PT, R28, R33, PT, P0 ;  /* 0x000000211c00720c */ /* 0x000fda0003f06300 */
[----:B------:R-:W-:Y:S05]  /*2f90*/  @!P0 BRA `(.L_x_40) ;  /* 0xffffffdc00148947 */ /* 0x000fea000383ffff */
[----:B------:R-:W-:Y:S05]  /*2fa0*/  EXIT ;  /* 0x000000000000794d */ /* 0x000fea0003800000 */
        .weak           $__internal_2_$__cuda_sm20_div_s64
        .type           $__internal_2_$__cuda_sm20_div_s64,@function
        .size           $__internal_2_$__cuda_sm20_div_s64,(.L_x_2163 - $__internal_2_$__cuda_sm20_div_s64)
$__internal_2_$__cuda_sm20_div_s64:
[----:B------:R-:W-:Y:S01]  /*2fb0*/  HFMA2 R39, -RZ, RZ, 0, 0 ;  /* 0x00000000ff277431 */ /* 0x000fe200000001ff */
[----:B------:R-:W-:-:S04]  /*2fc0*/  MOV R38, R32 ;  /* 0x0000002000267202 */ /* 0x000fc80000000f00 */
[----:B------:R-:W0:Y:S08]  /*2fd0*/  I2F.U64.RP R35, R38 ;  /* 0x0000002600237312 */ /* 0x000e300000309000 */
[----:B0-----:R-:W0:Y:S02]  /*2fe0*/  MUFU.RCP R35, R35 ;  /* 0x0000002300237308 */ /* 0x001e240000001000 */
[----:B0-----:R-:W-:-:S06]  /*2ff0*/  VIADD R24, R35, 0x1ffffffe ;  /* 0x1ffffffe23187836 */ /* 0x001fcc0000000000 */
        /* <DEDUP_REMOVED lines=10> */
[----:B------:R-:W-:-:S04]  /*30a0*/  IMAD.HI.U32 R22, P1, R25, R41, R22 ;  /* 0x0000002919167227 */ /* 0x000fc80007820016 */
[----:B------:R-:W-:Y:S01]  /*30b0*/  IMAD.X R35, R35, 0x1, R25, P0 ;  /* 0x0000000123237824 */ /* 0x000fe200000e0619 */
[----:B------:R-:W-:-:S04]  /*30c0*/  IADD3 R23, P2, PT, R39, R22, RZ ;  /* 0x0000001627177210 */ /* 0x000fc80007f5e0ff */
[----:B------:R-:W-:Y:S01]  /*30d0*/  IADD3.X R35, PT, PT, RZ, RZ, R35, P2, P1 ;  /* 0x000000ffff237210 */ /* 0x000fe200017e2423 */
[----:B------:R-:W-:Y:S01]  /*30e0*/  IMAD.WIDE.U32 R24, R23, R32, RZ ;  /* 0x0000002017187225 */ /* 0x000fe200078e00ff */
[----:B------:R-:W-:Y:S02]  /*30f0*/  ISETP.LE.AND P1, PT, RZ, UR5, PT ;  /* 0x00000005ff007c0c */ /* 0x000fe4000bf23270 */
[----:B------:R-:W-:Y:S01]  /*3100*/  IADD3 R39, P0, PT, RZ, -R24, RZ ;  /* 0x80000018ff277210 */ /* 0x000fe20007f1e0ff */
[----:B------:R-:W-:Y:S01]  /*3110*/  IMAD R24, R35, R32, R25 ;  /* 0x0000002023187224 */ /* 0x000fe200078e0219 */
[----:B------:R-:W-:-:S03]  /*3120*/  IADD3 R25, P4, PT, RZ, -UR4, RZ ;  /* 0x80000004ff197c10 */ /* 0x000fc6000ff9e0ff */
[----:B------:R-:W-:Y:S01]  /*3130*/  IMAD.HI.U32 R22, R23, R39, RZ ;  /* 0x0000002717167227 */ /* 0x000fe200078e00ff */
[----:B------:R-:W-:Y:S02]  /*3140*/  IADD3.X R24, PT, PT, RZ, ~R24, RZ, P0, !PT ;  /* 0x80000018ff187210 */ /* 0x000fe400007fe4ff */
[----:B------:R-:W-:Y:S02]  /*3150*/  IADD3.X R38, PT, PT, RZ, ~UR5, RZ, P4, !PT ;  /* 0x80000005ff267c10 */ /* 0x000fe4000a7fe4ff */
[----:B------:R-:W-:Y:S01]  /*3160*/  SEL R25, R25, UR4, !P1 ;  /* 0x0000000419197c07 */ /* 0x000fe2000c800000 */
[----:B------:R-:W-:-:S04]  /*3170*/  IMAD.WIDE.U32 R22, P0, R23, R24, R22 ;  /* 0x0000001817167225 */ /* 0x000fc80007800016 */
[----:B------:R-:W-:-:S04]  /*3180*/  IMAD.HI.U32 R40, R35, R24, RZ ;  /* 0x0000001823287227 */ /* 0x000fc800078e00ff */
[----:B------:R-:W-:-:S04]  /*3190*/  IMAD.HI.U32 R22, P2, R35, R39, R22 ;  /* 0x0000002723167227 */ /* 0x000fc80007840016 */
[----:B------:R-:W-:-:S05]  /*31a0*/  IMAD R23, R35, R24, RZ ;  /* 0x0000001823177224 */ /* 0x000fca00078e02ff */
[----:B------:R-:W-:Y:S01]  /*31b0*/  IADD3 R24, P3, PT, R23, R22, RZ ;  /* 0x0000001617187210 */ /* 0x000fe20007f7e0ff */
[----:B------:R-:W-:Y:S01]  /*31c0*/  IMAD.X R23, R40, 0x1, R35, P0 ;  /* 0x0000000128177824 */ /* 0x000fe200000e0623 */
[----:B------:R-:W-:-:S03]  /*31d0*/  SEL R35, R38, UR5, !P1 ;  /* 0x0000000526237c07 */ /* 0x000fc6000c800000 */
[----:B------:R-:W-:Y:S01]  /*31e0*/  IMAD.HI.U32 R22, R24, R25, RZ ;  /* 0x0000001918167227 */ /* 0x000fe200078e00ff */
[----:B------:R-:W-:-:S03]  /*31f0*/  IADD3.X R38, PT, PT, RZ, RZ, R23, P3, P2 ;  /* 0x000000ffff267210 */ /* 0x000fc60001fe4417 */
[----:B------:R-:W-:Y:S02]  /*3200*/  HFMA2 R23, -RZ, RZ, 0, 0 ;  /* 0x00000000ff177431 */ /* 0x000fe400000001ff */
[CC--:B------:R-:W-:Y:S02]  /*3210*/  IMAD R39, R38.reuse, R35.reuse, RZ ;  /* 0x0000002326277224 */ /* 0x0c0fe400078e02ff */
[----:B------:R-:W-:-:S04]  /*3220*/  IMAD.HI.U32 R41, R38, R35, RZ ;  /* 0x0000002326297227 */ /* 0x000fc800078e00ff */
[----:B------:R-:W-:-:S04]  /*3230*/  IMAD.WIDE.U32 R22, R24, R35, R22 ;  /* 0x0000002318167225 */ /* 0x000fc800078e0016 */
[----:B------:R-:W-:-:S05]  /*3240*/  IMAD.HI.U32 R22, P0, R38, R25, R22 ;  /* 0x0000001926167227 */ /* 0x000fca0007800016 */
[----:B------:R-:W-:Y:S02]  /*3250*/  IADD3 R39, P2, PT, R39, R22, RZ ;  /* 0x0000001627277210 */ /* 0x000fe40007f5e0ff */
[----:B------:R-:W-:-:S03]  /*3260*/  IADD3.X R41, PT, PT, R41, RZ, RZ, P0, !PT ;  /* 0x000000ff29297210 */ /* 0x000fc600007fe4ff */
[----:B------:R-:W-:-:S04]  /*3270*/  IMAD.WIDE.U32 R22, R39, R32, RZ ;  /* 0x0000002027167225 */ /* 0x000fc800078e00ff */
[----:B------:R-:W-:Y:S01]  /*3280*/  IMAD.X R41, RZ, RZ, R41, P2 ;  /* 0x000000ffff297224 */ /* 0x000fe200010e0629 */
[----:B------:R-:W-:Y:S02]  /*3290*/  IADD3 R43, P0, PT, -R22, R25, RZ ;  /* 0x00000019162b7210 */ /* 0x000fe40007f1e1ff */
[----:B------:R-:W-:Y:S01]  /*32a0*/  IADD3 R22, P3, PT, R39, 0x1, RZ ;  /* 0x0000000127167810 */ /* 0x000fe20007f7e0ff */
[----:B------:R-:W-:Y:S01]  /*32b0*/  IMAD R24, R41, R32, R23 ;  /* 0x0000002029187224 */ /* 0x000fe200078e0217 */
[----:B------:R-:W-:-:S04]  /*32c0*/  IADD3 R23, P2, PT, -R32, R43, RZ ;  /* 0x0000002b20177210 */ /* 0x000fc80007f5e1ff */
[----:B------:R-:W-:Y:S02]  /*32d0*/  IADD3.X R38, PT, PT, ~R24, R35, RZ, P0, !PT ;  /* 0x0000002318267210 */ /* 0x000fe400007fe5ff */
[----:B------:R-:W-:Y:S02]  /*32e0*/  ISETP.GE.U32.AND P0, PT, R43, R32, PT ;  /* 0x000000202b00720c */ /* 0x000fe40003f06070 */
[C---:B------:R-:W-:Y:S02]  /*32f0*/  IADD3.X R25, PT, PT, R38.reuse, -0x1, RZ, P2, !PT ;  /* 0xffffffff26197810 */ /* 0x040fe400017fe4ff */
[----:B------:R-:W-:Y:S02]  /*3300*/  ISETP.GE.U32.AND.EX P0, PT, R38, RZ, PT, P0 ;  /* 0x000000ff2600720c */ /* 0x000fe40003f06100 */
[----:B------:R-:W-:Y:S02]  /*3310*/  IADD3.X R24, PT, PT, RZ, R41, RZ, P3, !PT ;  /* 0x00000029ff187210 */ /* 0x000fe40001ffe4ff */
[----:B------:R-:W-:-:S02]  /*3320*/  SEL R23, R23, R43, P0 ;  /* 0x0000002b17177207 */ /* 0x000fc40000000000 */
[----:B------:R-:W-:Y:S02]  /*3330*/  SEL R39, R22, R39, P0 ;  /* 0x0000002716277207 */ /* 0x000fe40000000000 */
[----:B------:R-:W-:Y:S02]  /*3340*/  SEL R25, R25, R38, P0 ;  /* 0x0000002619197207 */ /* 0x000fe40000000000 */
[----:B------:R-:W-:Y:S02]  /*3350*/  ISETP.GE.U32.AND P2, PT, R23, R32, PT ;  /* 0x000000201700720c */ /* 0x000fe40003f46070 */
[----:B------:R-:W-:Y:S02]  /*3360*/  SEL R22, R24, R41, P0 ;  /* 0x0000002918167207 */ /* 0x000fe40000000000 */
[----:B------:R-:W-:Y:S02]  /*3370*/  IADD3 R24, P3, PT, R39, 0x1, RZ ;  /* 0x0000000127187810 */ /* 0x000fe40007f7e0ff */
[----:B------:R-:W-:-:S02]  /*3380*/  ISETP.GE.U32.AND.EX P0, PT, R25, RZ, PT, P2 ;  /* 0x000000ff1900720c */ /* 0x000fc40003f06120 */
[----:B------:R-:W-:Y:S01]  /*3390*/  MOV R35, 0x0 ;  /* 0x0000000000237802 */ /* 0x000fe20000000f00 */
[----:B------:R-:W-:Y:S01]  /*33a0*/  IMAD.X R25, RZ, RZ, R22, P3 ;  /* 0x000000ffff197224 */ /* 0x000fe200018e0616 */
[----:B------:R-:W-:-:S04]  /*33b0*/  SEL R24, R24, R39, P0 ;  /* 0x0000002718187207 */ /* 0x000fc80000000000 */
[----:B------:R-:W-:Y:S02]  /*33c0*/  SEL R25, R25, R22, P0 ;  /* 0x0000001619197207 */ /* 0x000fe40000000000 */
[-C--:B------:R-:W-:Y:S02]  /*33d0*/  IADD3 R23, P2, PT, RZ, -R24.reuse, RZ ;  /* 0x80000018ff177210 */ /* 0x080fe40007f5e0ff */
[----:B------:R-:W-:Y:S02]  /*33e0*/  ISETP.NE.U32.AND P0, PT, R32, RZ, PT ;  /* 0x000000ff2000720c */ /* 0x000fe40003f05070 */
[----:B------:R-:W-:Y:S02]  /*33f0*/  IADD3.X R22, PT, PT, RZ, ~R25, RZ, P2, !PT ;  /* 0x80000019ff167210 */ /* 0x000fe400017fe4ff */
[----:B------:R-:W-:Y:S02]  /*3400*/  ISETP.NE.AND.EX P0, PT, RZ, RZ, PT, P0 ;  /* 0x000000ffff00720c */ /* 0x000fe40003f05300 */
[----:B------:R-:W-:-:S02]  /*3410*/  SEL R24, R23, R24, !P1 ;  /* 0x0000001817187207 */ /* 0x000fc40004800000 */
[----:B------:R-:W-:Y:S02]  /*3420*/  SEL R25, R22, R25, !P1 ;  /* 0x0000001916197207 */ /* 0x000fe40004800000 */
[----:B------:R-:W-:Y:S02]  /*3430*/  SEL R24, R24, 0xffffffff, P0 ;  /* 0xffffffff18187807 */ /* 0x000fe40000000000 */
[----:B------:R-:W-:Y:S01]  /*3440*/  SEL R25, R25, 0xffffffff, P0 ;  /* 0xffffffff19197807 */ /* 0x000fe20000000000 */
[----:B------:R-:W-:Y:S06]  /*3450*/  RET.REL.NODEC R34 `(_ZN2at6native60_GLOBAL__N__fdc43544_27_DistributionRandomKernel_cu_f88cee4443distribution_elementwise_grid_stride_kernelImLi2EZZZNS0_9templates4cuda13random_kernelIPNS_17CUDAGeneratorImplEEEvRNS_18TensorIteratorBaseET_ENKUlvE_clEvENKUlvE8_clEvEUlP24curandStatePhilox4_32_10E_ZNS1_27distribution_nullary_kernelIbm10ulonglong2S7_SF_ZZZS5_IS7_EvS9_SA_ENKSB_clEvENKSC_clEvEUlmE_EEvS9_T2_RKT3_T4_EUlimE0_EEvlNS_15PhiloxCudaStateET1_SJ_) ;  /* 0xffffffc822e87950 */ /* 0x000fec0003c3ffff */
.L_x_41:
        /* <DEDUP_REMOVED lines=10> */
.L_x_2163:


//--------------------- .text._ZN2at6native60_GLOBAL__N__fdc43544_27_DistributionRandomKernel_cu_f88cee4443distribution_elementwise_grid_stride_kernelImLi2EZZZNS0_9templates4cuda13random_kernelIPNS_17CUDAGeneratorImplEEEvRNS_18TensorIteratorBaseET_ENKUlvE_clEvENKUlvE8_clEvEUlP24curandStatePhilox4_32_10E_ZNS1_27distribution_nullary_kernelIbm10ulonglong2S7_SF_ZZZS5_IS7_EvS9_SA_ENKSB_clEvENKSC_clEvEUlmE_EEvS9_T2_RKT3_T4_EUlimE_EEvlNS_15PhiloxCudaStateET1_SJ_ --------------------------
	.section	.text._ZN2at6native60_GLOBAL__N__fdc43544_27_DistributionRandomKernel_cu_f88cee4443distribution_elementwise_grid_stride_kernelImLi2EZZZNS0_9templates4cuda13random_kernelIPNS_17CUDAGeneratorImplEEEvRNS_18TensorIteratorBaseET_ENKUlvE_clEvENKUlvE8_clEvEUlP24curandStatePhilox4_32_10E_ZNS1_27distribution_nullary_kernelIbm10ulonglong2S7_SF_ZZZS5_IS7_EvS9_SA_ENKSB_clEvENKSC_clEvEUlmE_EEvS9_T2_RKT3_T4_EUlimE_EEvlNS_15PhiloxCudaStateET1_SJ_,"ax",@progbits
	.align	128
.text._ZN2at6native60_GLOBAL__N__fdc43544_27_DistributionRandomKernel_cu_f88cee4443distribution_elementwise_grid_stride_kernelImLi2EZZZNS0_9templates4cuda13random_kernelIPNS_17CUDAGeneratorImplEEEvRNS_18TensorIteratorBaseET_ENKUlvE_clEvENKUlvE8_clEvEUlP24curandStatePhilox4_32_10E_ZNS1_27distribution_nullary_kernelIbm10ulonglong2S7_SF_ZZZS5_IS7_EvS9_SA_ENKSB_clEvENKSC_clEvEUlmE_EEvS9_T2_RKT3_T4_EUlimE_EEvlNS_15PhiloxCudaStateET1_SJ_:
        .type           _ZN2at6native60_GLOBAL__N__fdc43544_27_DistributionRandomKernel_cu_f88cee4443distribution_elementwise_grid_stride_kernelImLi2EZZZNS0_9templates4cuda13random_kernelIPNS_17CUDAGeneratorImplEEEvRNS_18TensorIteratorBaseET_ENKUlvE_clEvENKUlvE8_clEvEUlP24curandStatePhilox4_32_10E_ZNS1_27distribution_nullary_kernelIbm10ulonglong2S7_SF_ZZZS5_IS7_EvS9_SA_ENKSB_clEvENKSC_clEvEUlmE_EEvS9_T2_RKT3_T4_EUlimE_EEvlNS_15PhiloxCudaStateET1_SJ_,@function
        .size           _ZN2at6native60_GLOBAL__N__fdc43544_27_DistributionRandomKernel_cu_f88cee4443distribution_elementwise_grid_stride_kernelImLi2EZZZNS0_9templates4cuda13random_kernelIPNS_17CUDAGeneratorImplEEEvRNS_18TensorIteratorBaseET_ENKUlvE_clEvENKUlvE8_clEvEUlP24curandStatePhilox4_32_10E_ZNS1_27distribution_nullary_kernelIbm10ulonglong2S7_SF_ZZZS5_IS7_EvS9_SA_ENKSB_clEvENKSC_clEvEUlmE_EEvS9_T2_RKT3_T4_EUlimE_EEvlNS_15PhiloxCudaStateET1_SJ_,(.L_x_2165 - _ZN2at6native60_GLOBAL__N__fdc43544_27_DistributionRandomKernel_cu_f88cee4443distribution_elementwise_grid_stride_kernelImLi2EZZZNS0_9templates4cuda13random_kernelIPNS_17CUDAGeneratorImplEEEvRNS_18TensorIteratorBaseET_ENKUlvE_clEvENKUlvE8_clEvEUlP24curandStatePhilox4_32_10E_ZNS1_27distribution_nullary_kernelIbm10ulonglong2S7_SF_ZZZS5_IS7_EvS9_SA_ENKSB_clEvENKSC_clEvEUlmE_EEvS9_T2_RKT3_T4_EUlimE_EEvlNS_15PhiloxCudaStateET1_SJ_)
        .other          _ZN2at6native60_GLOBAL__N__fdc43544_27_DistributionRandomKernel_cu_f88cee4443distribution_elementwise_grid_stride_kernelImLi2EZZZNS0_9templates4cuda13random_kernelIPNS_17CUDAGeneratorImplEEEvRNS_18TensorIteratorBaseET_ENKUlvE_clEvENKUlvE8_clEvEUlP24curandStatePhilox4_32_10E_ZNS1_27distribution_nullary_kernelIbm10ulonglong2S7_SF_ZZZS5_IS7_EvS9_SA_ENKSB_clEvENKSC_clEvEUlmE_EEvS9_T2_RKT3_T4_EUlimE_EEvlNS_15PhiloxCudaStateET1_SJ_,@"STO_CUDA_ENTRY STV_DEFAULT"
_ZN2at6native60_GLOBAL__N__fdc43544_27_DistributionRandomKernel_cu_f88cee4443distribution_elementwise_grid_stride_kernelImLi2EZZZNS0_9templates4cuda13random_kernelIPNS_17CUDAGeneratorImplEEEvRNS_18TensorIteratorBaseET_ENKUlvE_clEvENKUlvE8_clEvEUlP24curandStatePhilox4_32_10E_ZNS1_27distribution_nullary_kernelIbm10ulonglong2S7_SF_ZZZS5_IS7_EvS9_SA_ENKSB_clEvENKSC_clEvEUlmE_EEvS9_T2_RKT3_T4_EUlimE_EEvlNS_15PhiloxCudaStateET1_SJ_:
        /* <DEDUP_REMOVED lines=23> */
[----:B------:R-:W-:-:S04]  /*0170*/  IMAD.WIDE.U32 R8, R28, -0x326172a9, RZ ;  /* 0xcd9e8d571c087825 */ /* 0x000fc800078e00ff */
[----:B------:R-:W-:Y:S01]  /*0180*/  IMAD.MOV.U32 R27, RZ, RZ, R29 ;  /* 0x000000ffff1b7224 */ /* 0x000fe200078e001d */
        /* <DEDUP_REMOVED lines=44> */
[----:B------:R-:W-:-:S03]  /*0450*/  LOP3.LUT R18, R13, R18, R21, 0x96, !PT ;  /* 0x000000120d127212 */ /* 0x000fc600078e9615 */
[C---:B------:R-:W-:Y:S02]  /*0460*/  VIADD R14, R43.reuse, 0x646e171e ;  /* 0x646e171e2b0e7836 */ /* 0x040fe40000000000 */
[----:B------:R-:W-:Y:S02]  /*0470*/  VIADD R15, R43, 0x1fd5c5a3 ;  /* 0x1fd5c5a32b0f7836 */ /* 0x000fe40000000000 */
[----:B------:R-:W-:Y:S01]  /*0480*/  IMAD.WIDE.U32 R18, R18, -0x2daee0ad, RZ ;  /* 0xd2511f5312127825 */ /* 0x000fe200078e00ff */
[----:B------:R-:W-:Y:S02]  /*0490*/  LOP3.LUT R30, R14, R16, R25, 0x96, !PT ;  /* 0x000000100e1e7212 */ /* 0x000fe400078e9619 */
[----:B------:R-:W-:Y:S01]  /*04a0*/  IADD3 R16, PT, PT, R42, 0x5384540f, RZ ;  /* 0x5384540f2a107810 */ /* 0x000fe20007ffe0ff */
[----:B---3--:R-:W-:Y:S01]  /*04b0*/  IMAD R17, R23, UR8, RZ ;  /* 0x0000000817117c24 */ /* 0x008fe2000f8e02ff */
[----:B------:R-:W-:Y:S01]  /*04c0*/  LOP3.LUT R24, R15, R24, R19, 0x96, !PT ;  /* 0x000000180f187212 */ /* 0x000fe200078e9613 */
[----:B------:R-:W-:-:S03]  /*04d0*/  IMAD.WIDE.U32 R30, R30, -0x326172a9, RZ ;  /* 0xcd9e8d571e1e7825 */ /* 0x000fc600078e00ff */
[----:B------:R-:W-:Y:S01]  /*04e0*/  SHF.L.U32 R32, R17, 0x1, RZ ;  /* 0x0000000111207819 */ /* 0x000fe200000006ff */
[----:B------:R-:W-:Y:S01]  /*04f0*/  IMAD.HI.U32 R19, R24, -0x326172a9, RZ ;  /* 0xcd9e8d5718137827 */ /* 0x000fe200078e00ff */
[----:B------:R-:W-:-:S03]  /*0500*/  LOP3.LUT R44, R16, R20, R31, 0x96, !PT ;  /* 0x00000014102c7212 */ /* 0x000fc600078e961f */
[----:B------:R-:W-:Y:S01]  /*0510*/  VIADD R31, R43, 0xdb3d7428 ;  /* 0xdb3d74282b1f7836 */ /* 0x000fe20000000000 */
[----:B------:R-:W-:Y:S01]  /*0520*/  LOP3.LUT R30, R26, R30, R19, 0x96, !PT ;  /* 0x0000001e1a1e7212 */ /* 0x000fe200078e9613 */
[----:B------:R-:W-:-:S04]  /*0530*/  IMAD.WIDE.U32 R44, R44, -0x2daee0ad, RZ ;  /* 0xd2511f532c2c7825 */ /* 0x000fc800078e00ff */
[----:B------:R-:W-:Y:S01]  /*0540*/  VIADD R33, R43, 0x96a522ad ;  /* 0x96a522ad2b217836 */ /* 0x000fe20000000000 */
        /* <DEDUP_REMOVED lines=17> */
[----:B------:R-:W-:Y:S01]  /*0660*/  ISETP.GE.U32.AND P1, PT, R21, R32, PT ;  /* 0x000000201500720c */ /* 0x000fe20003f26070 */
[----:B------:R-:W-:-:S12]  /*0670*/  IMAD.MOV.U32 R21, RZ, RZ, RZ ;  /* 0x000000ffff157224 */ /* 0x000fd800078e00ff */
[----:B------:R-:W-:Y:S02]  /*0680*/  @P1 IADD3 R19, PT, PT, R19, 0x1, RZ ;  /* 0x0000000113131810 */ /* 0x000fe40007ffe0ff */
[----:B------:R-:W-:-:S05]  /*0690*/  @!P2 LOP3.LUT R19, RZ, R32, RZ, 0x33, !PT ;  /* 0x00000020ff13a212 */ /* 0x000fca00078e33ff */
[----:B------:R-:W-:Y:S01]  /*06a0*/  IMAD.MOV.U32 R20, RZ, RZ, R19 ;  /* 0x000000ffff147224 */ /* 0x000fe200078e0013 */
[----:B------:R-:W-:Y:S06]  /*06b0*/  BRA `(.L_x_43) ;  /* 0x0000000000087947 */ /* 0x000fec0003800000 */
.L_x_42:
[----:B------:R-:W-:-:S07]  /*06c0*/  MOV R24, 0x6e0 ;  /* 0x000006e000187802 */ /* 0x000fce0000000f00 */
[----:B------:R-:W-:Y:S05]  /*06d0*/  CALL.REL.NOINC `($__internal_3_$__cuda_sm20_div_s64) ;  /* 0x0000000400c87944 */ /* 0x000fea0003c00000 */
.L_x_43:
        /* <DEDUP_REMOVED lines=10> */
[----:B------:R-:W-:Y:S01]  /*0780*/  IMAD.HI.U32 R20, R30, -0x2daee0ad, RZ ;  /* 0xd2511f531e147827 */ /* 0x000fe200078e00ff */
[----:B------:R-:W-:Y:S01]  /*0790*/  LOP3.LUT R22, R22, R31, RZ, 0x3c, !PT ;  /* 0x0000001f16167212 */ /* 0x000fe200078e3cff */
[----:B------:R-:W0:Y:S01]  /*07a0*/  LDCU.64 UR4, c[0x0][0x380] ;  /* 0x00007000ff0477ac */ /* 0x000e220008000a00 */
[----:B------:R-:W-:Y:S01]  /*07b0*/  LOP3.LUT R36, R36, 0x3, RZ, 0xc0, !PT ;  /* 0x0000000324247812 */ /* 0x000fe200078ec0ff */
[----:B------:R-:W-:Y:S01]  /*07c0*/  VIADD R37, R42, 0x8ff34781 ;  /* 0x8ff347812a257836 */ /* 0x000fe20000000000 */
[----:B------:R-:W-:Y:S01]  /*07d0*/  LOP3.LUT R44, R33, R44, R20, 0x96, !PT ;  /* 0x0000002c212c7212 */ /* 0x000fe200078e9614 */
[----:B------:R-:W-:-:S07]  /*07e0*/  IMAD R40, R22, -0x326172a9, RZ ;  /* 0xcd9e8d5716287824 */ /* 0x000fce00078e02ff */
.L_x_48:
[----:B------:R-:W-:Y:S01]  /*07f0*/  IADD3 R0, PT, PT, R0, 0x1, RZ ;  /* 0x0000000100007810 */ /* 0x000fe20007ffe0ff */
[----:B------:R-:W-:Y:S03]  /*0800*/  BSSY.RECONVERGENT B0, `(.L_x_44) ;  /* 0x000000c000007945 */ /* 0x000fe60003800200 */
[C---:B------:R-:W-:Y:S01]  /*0810*/  ISETP.NE.AND P0, PT, R0.reuse, RZ, PT ;  /* 0x000000ff0000720c */ /* 0x040fe20003f05270 */
[----:B-1----:R-:W-:-:S12]  /*0820*/  IMAD.WIDE.U32 R24, R0, -0x2daee0ad, RZ ;  /* 0xd2511f5300187825 */ /* 0x002fd800078e00ff */
[----:B------:R-:W-:Y:S05]  /*0830*/  @P0 BRA `(.L_x_45) ;  /* 0x0000000000200947 */ /* 0x000fea0003800000 */
[----:B------:R-:W-:-:S05]  /*0840*/  VIADD R2, R2, 0x1 ;  /* 0x0000000102027836 */ /* 0x000fca0000000000 */
[----:B------:R-:W-:-:S13]  /*0850*/  ISETP.NE.AND P0, PT, R2, RZ, PT ;  /* 0x000000ff0200720c */ /* 0x000fda0003f05270 */
[----:B------:R-:W-:Y:S01]  /*0860*/  @!P0 VIADD R28, R28, 0x1 ;  /* 0x000000011c1c8836 */ /* 0x000fe20000000000 */
[----:B------:R-:W-:Y:S01]  /*0870*/  @!P0 IADD3 R20, PT, PT, R29, 0x1, RZ ;  /* 0x000000011d148810 */ /* 0x000fe20007ffe0ff */
[----:B------:R-:W-:-:S03]  /*0880*/  @!P0 IMAD.MOV.U32 R2, RZ, RZ, RZ ;  /* 0x000000ffff028224 */ /* 0x000fc600078e00ff */
[----:B------:R-:W-:-:S13]  /*0890*/  ISETP.NE.AND P1, PT, R28, RZ, !P0 ;  /* 0x000000ff1c00720c */ /* 0x000fda0004725270 */
[----:B------:R-:W-:-:S05]  /*08a0*/  @P1 IMAD.MOV R20, RZ, RZ, R29 ;  /* 0x000000ffff141224 */ /* 0x000fca00078e021d */
[----:B------:R-:W-:-:S07]  /*08b0*/  @!P0 MOV R29, R20 ;  /* 0x00000014001d8202 */ /* 0x000fce0000000f00 */
.L_x_45:
[----:B0-----:R-:W-:Y:S05]  /*08c0*/  BSYNC.RECONVERGENT B0 ;  /* 0x0000000000007941 */ /* 0x001fea0003800200 */
.L_x_44:
[----:B------:R-:W-:Y:S01]  /*08d0*/  IMAD.WIDE.U32 R22, R28, -0x326172a9, RZ ;  /* 0xcd9e8d571c167825 */ /* 0x000fe200078e00ff */
[----:B------:R-:W-:Y:S02]  /*08e0*/  LOP3.LUT R20, R29, R25, R43, 0x96, !PT ;  /* 0x000000191d147212 */ /* 0x000fe400078e962b */
[----:B------:R-:W-:Y:S01]  /*08f0*/  ISETP.GT.AND P0, PT, R36, 0x1, PT ;  /* 0x000000012400780c */ /* 0x000fe20003f04270 */
[----:B------:R-:W-:Y:S01]  /*0900*/  IMAD R41, R30, -0x2daee0ad, RZ ;  /* 0xd2511f531e297824 */ /* 0x000fe200078e02ff */
        /* <DEDUP_REMOVED lines=34> */
[----:B------:R-:W-:Y:S01]  /*0b30*/  IMAD.HI.U32 R35, R30, -0x2daee0ad, RZ ;  /* 0xd2511f531e237827 */ /* 0x000fe200078e00ff */
[----:B------:R-:W-:-:S04]  /*0b40*/  LOP3.LUT R22, R37, R22, R21, 0x96, !PT ;  /* 0x0000001625167212 */ /* 0x000fc800078e9615 */
[----:B------:R-:W-:Y:S01]  /*0b50*/  LOP3.LUT R35, R33, R24, R35, 0x96, !PT ;  /* 0x0000001821237212 */ /* 0x000fe200078e9623 */
[----:B------:R-:W-:Y:S06]  /*0b60*/  @P0 BRA `(.L_x_46) ;  /* 0x0000000000180947 */ /* 0x000fec0003800000 */
[----:B------:R-:W-:Y:S01]  /*0b70*/  ISETP.NE.AND P0, PT, R36, RZ, PT ;  /* 0x000000ff2400720c */ /* 0x000fe20003f05270 */
[----:B------:R-:W-:-:S12]  /*0b80*/  IMAD.MOV.U32 R38, RZ, RZ, R41 ;  /* 0x000000ffff267224 */ /* 0x000fd800078e0029 */
[----:B------:R-:W-:Y:S05]  /*0b90*/  @!P0 BRA `(.L_x_47) ;  /* 0x0000000000208947 */ /* 0x000fea0003800000 */
[----:B------:R-:W-:Y:S01]  /*0ba0*/  IMAD.MOV.U32 R40, RZ, RZ, R44 ;  /* 0x000000ffff287224 */ /* 0x000fe200078e002c */
[----:B------:R-:W-:Y:S01]  /*0bb0*/  MOV R38, R22 ;  /* 0x0000001600267202 */ /* 0x000fe20000000f00 */
[----:B------:R-:W-:Y:S06]  /*0bc0*/  BRA `(.L_x_47) ;  /* 0x0000000000147947 */ /* 0x000fec0003800000 */
.L_x_46:
[----:B------:R-:W-:Y:S01]  /*0bd0*/  ISETP.NE.AND P0, PT, R36, 0x3, PT ;  /* 0x000000032400780c */ /* 0x000fe20003f05270 */
[----:B------:R-:W-:Y:S02]  /*0be0*/  IMAD.MOV.U32 R40, RZ, RZ, R22 ;  /* 0x000000ffff287224 */ /* 0x000fe400078e0016 */
[----:B------:R-:W-:-:S10]  /*0bf0*/  IMAD.MOV.U32 R38, RZ, RZ, R35 ;  /* 0x000000ffff267224 */ /* 0x000fd400078e0023 */
[----:B------:R-:W-:Y:S01]  /*0c00*/  @P0 MOV R40, R41 ;  /* 0x0000002900280202 */ /* 0x000fe20000000f00 */
[----:B------:R-:W-:-:S07]  /*0c10*/  @P0 IMAD.MOV.U32 R38, RZ, RZ, R20 ;  /* 0x000000ffff260224 */ /* 0x000fce00078e0014 */
.L_x_47:
[----:B------:R-:W-:Y:S01]  /*0c20*/  ISETP.GE.U32.AND P0, PT, R39, UR4, PT ;  /* 0x0000000427007c0c */ /* 0x000fe2000bf06070 */
[----:B------:R-:W-:Y:S05]  /*0c30*/  WARPSYNC.ALL ;  /* 0x0000000000007948 */ /* 0x000fea0003800000 */
[----:B------:R-:W-:Y:S02]  /*0c40*/  ISETP.GE.AND.EX P0, PT, R27, UR5, PT, P0 ;  /* 0x000000051b007c0c */ /* 0x000fe4000bf06300 */
[----:B------:R-:W-:-:S04]  /*0c50*/  IADD3 R21, P2, PT, R17, R39, RZ ;  /* 0x0000002711157210 */ /* 0x000fc80007f5e0ff */
[----:B------:R-:W-:Y:S01]  /*0c60*/  ISETP.GE.U32.AND P1, PT, R21, UR4, PT ;  /* 0x0000000415007c0c */ /* 0x000fe2000bf26070 */
[----:B------:R-:W-:-:S05]  /*0c70*/  IMAD.X R22, RZ, RZ, R27, P2 ;  /* 0x000000ffff167224 */ /* 0x000fca00010e061b */
[----:B------:R-:W-:Y:S01]  /*0c80*/  ISETP.GE.AND.EX P1, PT, R22, UR5, PT, P1 ;  /* 0x0000000516007c0c */ /* 0x000fe2000bf26310 */
[----:B------:R-:W0:Y:S08]  /*0c90*/  @!P0 LDC R46, c[0x0][0x3b0] ;  /* 0x0000ec00ff2e8b82 */ /* 0x000e300000000800 */
[----:B------:R-:W1:Y:S08]  /*0ca0*/  @!P0 LDC.64 R22, c[0x0][0x3a8] ;  /* 0x0000ea00ff168b82 */ /* 0x000e700000000a00 */
[----:B------:R-:W2:Y:S01]  /*0cb0*/  @!P1 LDC R44, c[0x0][0x3b0] ;  /* 0x0000ec00ff2c9b82 */ /* 0x000ea20000000800 */
[----:B0-----:R-:W-:-:S07]  /*0cc0*/  @!P0 IMAD R41, R39, R46, RZ ;  /* 0x0000002e27298224 */ /* 0x001fce00078e02ff */
[----:B------:R-:W0:Y:S01]  /*0cd0*/  @!P1 LDC.64 R24, c[0x0][0x3a8] ;  /* 0x0000ea00ff189b82 */ /* 0x000e220000000a00 */
[----:B-1----:R-:W-:-:S04]  /*0ce0*/  @!P0 IADD3 R22, P2, PT, R41, R22, RZ ;  /* 0x0000001629168210 */ /* 0x002fc80007f5e0ff */
[----:B------:R-:W-:Y:S02]  /*0cf0*/  @!P0 LEA.HI.X.SX32 R23, R41, R23, 0x1, P2 ;  /* 0x0000001729178211 */ /* 0x000fe400010f0eff */
[----:B------:R-:W-:Y:S01]  /*0d00*/  @!P0 LOP3.LUT R41, R40, 0x1, RZ, 0xc0, !PT ;  /* 0x0000000128298812 */ /* 0x000fe200078ec0ff */
[----:B------:R-:W-:Y:S02]  /*0d10*/  IMAD.MOV.U32 R40, RZ, RZ, R20 ;  /* 0x000000ffff287224 */ /* 0x000fe400078e0014 */
[----:B--2---:R-:W-:Y:S02]  /*0d20*/  @!P1 IMAD R21, R21, R44, RZ ;  /* 0x0000002c15159224 */ /* 0x004fe400078e02ff */
[----:B------:R1:W-:Y:S01]  /*0d30*/  @!P0 STG.E.U8 desc[UR6][R22.64], R41 ;  /* 0x0000002916008986 */ /* 0x0003e2000c101106 */
[----:B------:R-:W-:Y:S01]  /*0d40*/  IADD3 R39, P0, PT, R32, R39, RZ ;  /* 0x0000002720277210 */ /* 0x000fe20007f1e0ff */
[----:B------:R-:W-:-:S03]  /*0d50*/  IMAD.MOV.U32 R44, RZ, RZ, R35 ;  /* 0x000000ffff2c7224 */ /* 0x000fc600078e0023 */
[----:B------:R-:W-:Y:S02]  /*0d60*/  IADD3.X R27, PT, PT, RZ, R27, RZ, P0, !PT ;  /* 0x0000001bff1b7210 */ /* 0x000fe400007fe4ff */
[----:B------:R-:W-:Y:S02]  /*0d70*/  ISETP.GE.U32.AND P0, PT, R39, R18, PT ;  /* 0x000000122700720c */ /* 0x000fe40003f06070 */
[----:B0-----:R-:W-:Y:S02]  /*0d80*/  @!P1 IADD3 R24, P3, PT, R21, R24, RZ ;  /* 0x0000001815189210 */ /* 0x001fe40007f7e0ff */
[----:B------:R-:W-:Y:S02]  /*0d90*/  ISETP.GE.AND.EX P0, PT, R27, R34, PT, P0 ;  /* 0x000000221b00720c */ /* 0x000fe40003f06300 */
[----:B------:R-:W-:Y:S02]  /*0da0*/  @!P1 LEA.HI.X.SX32 R25, R21, R25, 0x1, P3 ;  /* 0x0000001915199211 */ /* 0x000fe400018f0eff */
[----:B------:R-:W-:-:S05]  /*0db0*/  @!P1 LOP3.LUT R21, R38, 0x1, RZ, 0xc0, !PT ;  /* 0x0000000126159812 */ /* 0x000fca00078ec0ff */
[----:B------:R1:W-:Y:S01]  /*0dc0*/  @!P1 STG.E.U8 desc[UR6][R24.64], R21 ;  /* 0x0000001518009986 */ /* 0x0003e2000c101106 */
[----:B------:R-:W-:Y:S06]  /*0dd0*/  BAR.SYNC.DEFER_BLOCKING 0x0 ;  /* 0x0000000000007b1d */ /* 0x000fec0000010000 */
[----:B------:R-:W-:Y:S05]  /*0de0*/  @!P0 BRA `(.L_x_48) ;  /* 0xfffffff800808947 */ /* 0x000fea000383ffff */
[----:B------:R-:W-:Y:S05]  /*0df0*/  EXIT ;  /* 0x000000000000794d */ /* 0x000fea0003800000 */
        .weak           $__internal_3_$__cuda_sm20_div_s64
        .type           $__internal_3_$__cuda_sm20_div_s64,@function
        .size           $__internal_3_$__cuda_sm20_div_s64,(.L_x_2165 - $__internal_3_$__cuda_sm20_div_s64)
$__internal_3_$__cuda_sm20_div_s64:
[----:B------:R-:W-:Y:S01]  /*0e00*/  MOV R34, R32 ;  /* 0x0000002000227202 */ /* 0x000fe20000000f00 */
[----:B------:R-:W-:-:S05]  /*0e10*/  IMAD.MOV.U32 R35, RZ, RZ, RZ ;  /* 0x000000ffff237224 */ /* 0x000fca00078e00ff */
        /* <DEDUP_REMOVED lines=8> */
[----:B------:R-:W-:-:S04]  /*0ea0*/  IMAD.HI.U32 R18, R20, R25, RZ ;  /* 0x0000001914127227 */ /* 0x000fc800078e00ff */
[----:B------:R-:W-:Y:S02]  /*0eb0*/  IMAD.MOV.U32 R19, RZ, RZ, R20 ;  /* 0x000000ffff137224 */ /* 0x000fe400078e0014 */
[-C--:B------:R-:W-:Y:S02]  /*0ec0*/  IMAD R35, R21, R37.reuse, RZ ;  /* 0x0000002515237224 */ /* 0x080fe400078e02ff */
[----:B------:R-:W-:-:S04]  /*0ed0*/  IMAD.WIDE.U32 R18, P0, R20, R37, R18 ;  /* 0x0000002514127225 */ /* 0x000fc80007800012 */
[----:B------:R-:W-:-:S04]  /*0ee0*/  IMAD.HI.U32 R18, P1, R21, R25, R18 ;  /* 0x0000001915127227 */ /* 0x000fc80007820012 */
[----:B------:R-:W-:Y:S01]  /*0ef0*/  IMAD.HI.U32 R25, R21, R37, RZ ;  /* 0x0000002515197227 */ /* 0x000fe200078e00ff */
[----:B------:R-:W-:-:S03]  /*0f00*/  IADD3 R19, P2, PT, R35, R18, RZ ;  /* 0x0000001223137210 */ /* 0x000fc60007f5e0ff */
[----:B------:R-:W-:Y:S02]  /*0f10*/  IMAD.X R25, R25, 0x1, R21, P0 ;  /* 0x0000000119197824 */ /* 0x000fe400000e0615 */
[----:B------:R-:W-:-:S03]  /*0f20*/  IMAD.WIDE.U32 R20, R19, R32, RZ ;  /* 0x0000002013147225 */ /* 0x000fc600078e00ff */
[----:B------:R-:W-:Y:S02]  /*0f30*/  IADD3.X R25, PT, PT, RZ, RZ, R25, P2, P1 ;  /* 0x000000ffff197210 */ /* 0x000fe400017e2419 */
[----:B------:R-:W-:Y:S02]  /*0f40*/  IADD3 R35, P0, PT, RZ, -R20, RZ ;  /* 0x80000014ff237210 */ /* 0x000fe40007f1e0ff */
[----:B------:R-:W-:Y:S01]  /*0f50*/  ISETP.LE.AND P1, PT, RZ, UR5, PT ;  /* 0x00000005ff007c0c */ /* 0x000fe2000bf23270 */
[----:B------:R-:W-:Y:S01]  /*0f60*/  IMAD R20, R25, R32, R21 ;  /* 0x0000002019147224 */ /* 0x000fe200078e0215 */
[----:B------:R-:W-:Y:S01]  /*0f70*/  IADD3 R21, P4, PT, RZ, -UR4, RZ ;  /* 0x80000004ff157c10 */ /* 0x000fe2000ff9e0ff */
[----:B------:R-:W-:-:S03]  /*0f80*/  IMAD.HI.U32 R18, R19, R35, RZ ;  /* 0x0000002313127227 */ /* 0x000fc600078e00ff */
[----:B------:R-:W-:Y:S01]  /*0f90*/  IADD3.X R20, PT, PT, RZ, ~R20, RZ, P0, !PT ;  /* 0x80000014ff147210 */ /* 0x000fe200007fe4ff */
[----:B------:R-:W-:Y:S01]  /*0fa0*/  IMAD.X R34, RZ, RZ, ~UR5, P4 ;  /* 0x80000005ff227e24 */ /* 0x000fe2000a0e06ff */
[----:B------:R-:W-:-:S03]  /*0fb0*/  SEL R21, R21, UR4, !P1 ;  /* 0x0000000415157c07 */ /* 0x000fc6000c800000 */
        /* <DEDUP_REMOVED lines=13> */
[----:B------:R-:W-:-:S04]  /*1090*/  IMAD.HI.U32 R18, P0, R34, R21, R18 ;  /* 0x0000001522127227 */ /* 0x000fc80007800012 */
[----:B------:R-:W-:Y:S01]  /*10a0*/  IMAD.X R35, RZ, RZ, R35, P0 ;  /* 0x000000ffff237224 */ /* 0x000fe200000e0623 */
[----:B------:R-:W-:-:S05]  /*10b0*/  IADD3 R37, P2, PT, R37, R18, RZ ;  /* 0x0000001225257210 */ /* 0x000fca0007f5e0ff */
[----:B------:R-:W-:Y:S02]  /*10c0*/  IMAD.X R35, RZ, RZ, R35, P2 ;  /* 0x000000ffff237224 */ /* 0x000fe400010e0623 */
[----:B------:R-:W-:-:S04]  /*10d0*/  IMAD.WIDE.U32 R18, R37, R32, RZ ;  /* 0x0000002025127225 */ /* 0x000fc800078e00ff */
[-C--:B------:R-:W-:Y:S01]  /*10e0*/  IMAD R20, R35, R32.reuse, R19 ;  /* 0x0000002023147224 */ /* 0x080fe200078e0213 */
[----:B------:R-:W-:Y:S02]  /*10f0*/  IADD3 R41, P0, PT, -R18, R21, RZ ;  /* 0x0000001512297210 */ /* 0x000fe40007f1e1ff */
[----:B------:R-:W-:Y:S02]  /*1100*/  IADD3 R18, P3, PT, R37, 0x1, RZ ;  /* 0x0000000125127810 */ /* 0x000fe40007f7e0ff */
[----:B------:R-:W-:Y:S01]  /*1110*/  IADD3.X R34, PT, PT, ~R20, R25, RZ, P0, !PT ;  /* 0x0000001914227210 */ /* 0x000fe200007fe5ff */
[----:B------:R-:W-:Y:S01]  /*1120*/  IMAD.MOV.U32 R25, RZ, RZ, 0x0 ;  /* 0x00000000ff197424 */ /* 0x000fe200078e00ff */
        /* <DEDUP_REMOVED lines=11> */
[----:B------:R-:W-:-:S03]  /*11e0*/  ISETP.GE.U32.AND.EX P0, PT, R21, RZ, PT, P2 ;  /* 0x000000ff1500720c */ /* 0x000fc60003f06120 */
        /* <DEDUP_REMOVED lines=11> */
[----:B------:R-:W-:Y:S06]  /*12a0*/  RET.REL.NODEC R24 `(_ZN2at6native60_GLOBAL__N__fdc43544_27_DistributionRandomKernel_cu_f88cee4443distribution_elementwise_grid_stride_kernelImLi2EZZZNS0_9templates4cuda13random_kernelIPNS_17CUDAGeneratorImplEEEvRNS_18TensorIteratorBaseET_ENKUlvE_clEvENKUlvE8_clEvEUlP24curandStatePhilox4_32_10E_ZNS1_27distribution_nullary_kernelIbm10ulonglong2S7_SF_ZZZS5_IS7_EvS9_SA_ENKSB_clEvENKSC_clEvEUlmE_EEvS9_T2_RKT3_T4_EUlimE_EEvlNS_15PhiloxCudaStateET1_SJ_) ;  /* 0xffffffec18547950 */ /* 0x000fec0003c3ffff */
.L_x_49:
        /* <DEDUP_REMOVED lines=13> */
.L_x_2165:


//--------------------- .text._ZN2at6native60_GLOBAL__N__fdc43544_27_DistributionRandomKernel_cu_f88cee4443distribution_elementwise_grid_stride_kernelIjLi4EZZZNS0_9templates4cuda13random_kernelIPNS_17CUDAGeneratorImplEEEvRNS_18TensorIteratorBaseET_ENKUlvE_clEvENKUlvE7_clEvEUlP24curandStatePhilox4_32_10E0_ZNS1_27distribution_nullary_kernelIN3c108BFloat16Ej5uint4S7_SF_ZZZS5_IS7_EvS9_SA_ENKSB_clEvENKSC_clEvEUljE_EEvS9_T2_RKT3_T4_EUlijE0_EEvlNS_15PhiloxCudaStateET1_SL_ --------------------------
	.section	.text._ZN2at6native60_GLOBAL__N__fdc43544_27_DistributionRandomKernel_cu_f88cee4443distribution_elementwise_grid_stride_kernelIjLi4EZZZNS0_9templates4cuda13random_kernelIPNS_17CUDAGeneratorImplEEEvRNS_18TensorIteratorBaseET_ENKUlvE_clEvENKUlvE7_clEvEUlP24curandStatePhilox4_32_10E0_ZNS1_27distribution_nullary_kernelIN3c108BFloat16Ej5uint4S7_SF_ZZZS5_IS7_EvS9_SA_ENKSB_clEvENKSC_clEvEUljE_EEvS9_T2_RKT3_T4_EUlijE0_EEvlNS_15PhiloxCudaStateET1_SL_,"ax",@progbits
	.align	128
.text._ZN2at6native60_GLOBAL__N__fdc43544_27_DistributionRandomKernel_cu_f88cee4443distribution_elementwise_grid_stride_kernelIjLi4EZZZNS0_9templates4cuda13random_kernelIPNS_17CUDAGeneratorImplEEEvRNS_18TensorIteratorBaseET_ENKUlvE_clEvENKUlvE7_clEvEUlP24curandStatePhilox4_32_10E0_ZNS1_27distribution_nullary_kernelIN3c108BFloat16Ej5uint4S7_SF_ZZZS5_IS7_EvS9_SA_ENKSB_clEvENKSC_clEvEUljE_EEvS9_T2_RKT3_T4_EUlijE0_EEvlNS_15PhiloxCudaStateET1_SL_:
        .type           _ZN2at6native60_GLOBAL__N__fdc43544_27_DistributionRandomKernel_cu_f88cee4443distribution_elementwise_grid_stride_kernelIjLi4EZZZNS0_9templates4cuda13random_kernelIPNS_17CUDAGeneratorImplEEEvRNS_18TensorIteratorBaseET_ENKUlvE_clEvENKUlvE7_clEvEUlP24curandStatePhilox4_32_10E0_ZNS1_27distribution_nullary_kernelIN3c108BFloat16Ej5uint4S7_SF_ZZZS5_IS7_EvS9_SA_ENKSB_clEvENKSC_clEvEUljE_EEvS9_T2_RKT3_T4_EUlijE0_EEvlNS_15PhiloxCudaStateET1_SL_,@function
        .size           _ZN2at6native60_GLOBAL__N__fdc43544_27_DistributionRandomKernel_cu_f88cee4443distribution_elementwise_grid_stride_kernelIjLi4EZZZNS0_9templates4cuda13random_kernelIPNS_17CUDAGeneratorImplEEEvRNS_18TensorIteratorBaseET_ENKUlvE_clEvENKUlvE7_clEvEUlP24curandStatePhilox4_32_10E0_ZNS1_27distribution_nullary_kernelIN3c108BFloat16Ej5uint4S7_SF_ZZZS5_IS7_EvS9_SA_ENKSB_clEvENKSC_clEvEUljE_EEvS9_T2_RKT3_T4_EUlijE0_EEvlNS_15PhiloxCudaStateET1_SL_,(.L_x_2167 - _ZN2at6native60_GLOBAL__N__fdc43544_27_DistributionRandomKernel_cu_f88cee4443distribution_elementwise_grid_stride_kernelIjLi4EZZZNS0_9templates4cuda13random_kernelIPNS_17CUDAGeneratorImplEEEvRNS_18TensorIteratorBaseET_ENKUlvE_clEvENKUlvE7_clEvEUlP24curandStatePhilox4_32_10E0_ZNS1_27distribution_nullary_kernelIN3c108BFloat16Ej5uint4S7_SF_ZZZS5_IS7_EvS9_SA_ENKSB_clEvENKSC_clEvEUljE_EEvS9_T2_RKT3_T4_EUlijE0_EEvlNS_15PhiloxCudaStateET1_SL_)
        .other          _ZN2at6native60_GLOBAL__N__fdc43544_27_DistributionRandomKernel_cu_f88cee4443distribution_elementwise_grid_stride_kernelIjLi4EZZZNS0_9templates4cuda13random_kernelIPNS_17CUDAGeneratorImplEEEvRNS_18TensorIteratorBaseET_ENKUlvE_clEvENKUlvE7_clEvEUlP24curandStatePhilox4_32_10E0_ZNS1_27distribution_nullary_kernelIN3c108BFloat16Ej5uint4S7_SF_ZZZS5_IS7_EvS9_SA_ENKSB_clEvENKSC_clEvEUljE_EEvS9_T2_RKT3_T4_EUlijE0_EEvlNS_15PhiloxCudaStateET1_SL_,@"STO_CUDA_ENTRY STV_DEFAULT"
_ZN2at6native60_GLOBAL__N__fdc43544_27_DistributionRandomKernel_cu_f88cee4443distribution_elementwise_grid_stride_kernelIjLi4EZZZNS0_9templates4cuda13random_kernelIPNS_17CUDAGeneratorImplEEEvRNS_18TensorIteratorBaseET_ENKUlvE_clEvENKUlvE7_clEvEUlP24curandStatePhilox4_32_10E0_ZNS1_27distribution_nullary_kernelIN3c108BFloat16Ej5uint4S7_SF_ZZZS5_IS7_EvS9_SA_ENKSB_clEvENKSC_clEvEUljE_EEvS9_T2_RKT3_T4_EUlijE0_EEvlNS_15PhiloxCudaStateET1_SL_:
        /* <DEDUP_REMOVED lines=112> */
.L_x_50:
[----:B------:R-:W-:-:S07]  /*0700*/  MOV R28, 0x720 ;  /* 0x00000720001c7802 */ /* 0x000fce0000000f00 */
[----:B------:R-:W-:Y:S05]  /*0710*/  CALL.REL.NOINC `($__internal_4_$__cuda_sm20_div_s64) ;  /* 0x0000004c00387944 */ /* 0x000fea0003c00000 */
.L_x_51:
        /* <DEDUP_REMOVED lines=81> */
.L_x_68:
        /* <DEDUP_REMOVED lines=13> */
.L_x_53:
[----:B0-----:R-:W-:Y:S05]  /*0d00*/  BSYNC.RECONVERGENT B0 ;  /* 0x0000000000007941 */ /* 0x001fea0003800200 */
.L_x_52:
        /* <DEDUP_REMOVED lines=62> */
.L_x_54:
        /* <DEDUP_REMOVED lines=9> */
.L_x_55:
        /* <DEDUP_REMOVED lines=13> */
[----:B------:R-:W-:Y:S01]  /*1250*/  @!P2 IMAD.HI.U32 R45, R38, -0xff00ff, RZ ;  /* 0xff00ff01262da827 */ /* 0x000fe200078e00ff */
[----:B------:R-:W0:Y:S03]  /*1260*/  @!P2 LDC.64 R24, c[0x0][0x540] ;  /* 0x00015000ff18ab82 */ /* 0x000e260000000a00 */
[----:B------:R-:W-:Y:S01]  /*1270*/  @!P1 IMAD.HI.U32 R43, R40, -0xff00ff, RZ ;  /* 0xff00ff01282b9827 */ /* 0x000fe200078e00ff */
[----:B------:R-:W-:-:S03]  /*1280*/  @!P2 SHF.R.U32.HI R45, RZ, 0x8, R45 ;  /* 0x00000008ff2da819 */ /* 0x000fc6000001162d */
[----:B------:R-:W-:Y:S01]  /*1290*/  @!P0 IMAD.HI.U32 R44, R41, -0xff00ff, RZ ;  /* 0xff00ff01292c8827 */ /* 0x000fe200078e00ff */
[----:B------:R-:W1:Y:S01]  /*12a0*/  @!P1 LDC.64 R26, c[0x0][0x540] ;  /* 0x00015000ff1a9b82 */ /* 0x000e620000000a00 */
[----:B------:R-:W-:Y:S02]  /*12b0*/  @!P1 SHF.R.U32.HI R43, RZ, 0x8, R43 ;  /* 0x00000008ff2b9819 */ /* 0x000fe4000001162b */
[----:B------:R-:W-:Y:S01]  /*12c0*/  @!P2 IMAD R45, R45, -0x101, R38 ;  /* 0xfffffeff2d2da824 */ /* 0x000fe200078e0226 */
[----:B------:R-:W-:Y:S02]  /*12d0*/  @!P0 SHF.R.U32.HI R44, RZ, 0x8, R44 ;  /* 0x00000008ff2c8819 */ /* 0x000fe4000001162c */
[----:B------:R-:W-:Y:S02]  /*12e0*/  @!P1 IMAD R43, R43, -0x101, R40 ;  /* 0xfffffeff2b2b9824 */ /* 0x000fe400078e0228 */
[----:B------:R-:W2:Y:S01]  /*12f0*/  @!P0 LDC.64 R28, c[0x0][0x540] ;  /* 0x00015000ff1c8b82 */ /* 0x000ea20000000a00 */
[----:B------:R-:W-:Y:S01]  /*1300*/  @!P0 IMAD R44, R44, -0x101, R41 ;  /* 0xfffffeff2c2c8824 */ /* 0x000fe200078e0229 */
[----:B------:R-:W-:-:S02]  /*1310*/  @!P2 I2FP.F32.U32 R45, R45 ;  /* 0x0000002d002da245 */ /* 0x000fc40000201000 */
[----:B------:R-:W-:Y:S02]  /*1320*/  @!P1 I2FP.F32.U32 R43, R43 ;  /* 0x0000002b002b9245 */ /* 0x000fe40000201000 */
[----:B------:R-:W-:Y:S02]  /*1330*/  @!P2 F2FP.BF16.F32.PACK_AB R45, RZ, R45 ;  /* 0x0000002dff2da23e */ /* 0x000fe400000010ff */
[----:B------:R-:W-:Y:S02]  /*1340*/  @!P0 I2FP.F32.U32 R44, R44 ;  /* 0x0000002c002c8245 */ /* 0x000fe40000201000 */
[----:B------:R-:W-:Y:S01]  /*1350*/  @!P1 F2FP.BF16.F32.PACK_AB R43, RZ, R43 ;  /* 0x0000002bff2b923e */ /* 0x000fe200000010ff */
[----:B0-----:R3:W-:Y:S01]  /*1360*/  @!P2 STG.E.U16 desc[UR76][R24.64], R45 ;  /* 0x0000002d1800a986 */ /* 0x0017e2000c10154c */
[----:B------:R-:W-:-:S03]  /*1370*/  @!P0 F2FP.BF16.F32.PACK_AB R44, RZ, R44 ;  /* 0x0000002cff2c823e */ /* 0x000fc600000010ff */
[----:B-1----:R3:W-:Y:S01]  /*1380*/  @!P1 STG.E.U16 desc[UR76][R26.64], R43 ;  /* 0x0000002b1a009986 */ /* 0x0027e2000c10154c */
[----:B------:R-:W-:-:S03]  /*1390*/  IADD3 R38, P1, PT, R39, R16, RZ ;  /* 0x0000001027267210 */ /* 0x000fc60007f3e0ff */
[----:B--2---:R3:W-:Y:S01]  /*13a0*/  @!P0 STG.E.U16 desc[UR76][R28.64], R44 ;  /* 0x0000002c1c008986 */ /* 0x0047e2000c10154c */
[----:B------:R-:W-:Y:S02]  /*13b0*/  ISETP.GE.U32.AND P0, PT, R38, UR48, PT ;  /* 0x0000003026007c0c */ /* 0x000fe4000bf06070 */
[----:B------:R-:W-:-:S04]  /*13c0*/  IADD3.X R38, PT, PT, RZ, R17, RZ, P1, !PT ;  /* 0x00000011ff267210 */ /* 0x000fc80000ffe4ff */
[----:B------:R-:W-:-:S13]  /*13d0*/  ISETP.GE.AND.EX P0, PT, R38, UR49, PT, P0 ;  /* 0x0000003126007c0c */ /* 0x000fda000bf06300 */
[----:B---3--:R-:W-:Y:S05]  /*13e0*/  @P0 BRA `(.L_x_57) ;  /* 0x0000003c00d80947 */ /* 0x008fea0003800000 */
[----:B------:R-:W-:Y:S01]  /*13f0*/  IMAD.HI.U32 R26, R42, -0xff00ff, RZ ;  /* 0xff00ff012a1a7827 */ /* 0x000fe200078e00ff */
[----:B------:R-:W0:Y:S04]  /*1400*/  LDC.64 R24, c[0x0][0x540] ;  /* 0x00015000ff187b82 */ /* 0x000e280000000a00 */
[----:B------:R-:W-:-:S05]  /*1410*/  SHF.R.U32.HI R27, RZ, 0x8, R26 ;  /* 0x00000008ff1b7819 */ /* 0x000fca000001161a */
[----:B------:R-:W-:-:S05]  /*1420*/  IMAD R27, R27, -0x101, R42 ;  /* 0xfffffeff1b1b7824 */ /* 0x000fca00078e022a */
[----:B------:R-:W-:-:S04]  /*1430*/  I2FP.F32.U32 R27, R27 ;  /* 0x0000001b001b7245 */ /* 0x000fc80000201000 */
[----:B------:R-:W-:-:S05]  /*1440*/  F2FP.BF16.F32.PACK_AB R27, RZ, R27 ;  /* 0x0000001bff1b723e */ /* 0x000fca00000010ff */
[----:B0-----:R1:W-:Y:S01]  /*1450*/  STG.E.U16 desc[UR76][R24.64], R27 ;  /* 0x0000001b18007986 */ /* 0x0013e2000c10154c */
[----:B------:R-:W-:Y:S05]  /*1460*/  BRA `(.L_x_57) ;  /* 0x0000003c00b87947 */ /* 0x000fea0003800000 */
.L_x_56:
        /* <DEDUP_REMOVED lines=233> */
.L_x_60:
[----:B------:R-:W0:Y:S01]  /*2300*/  LDCU.64 UR48, c[0x0][0x540] ;  /* 0x0000a800ff3077ac */ /* 0x000e220008000a00 */
[----:B------:R-:W-:-:S05]  /*2310*/  IMAD.HI.U32 R24, R38, -0xff00ff, RZ ;  /* 0xff00ff0126187827 */ /* 0x000fca00078e00ff */
[----:B------:R-:W-:-:S05]  /*2320*/  SHF.R.U32.HI R25, RZ, 0x8, R24 ;  /* 0x00000008ff197819 */ /* 0x000fca0000011618 */
[----:B------:R-:W-:-:S05]  /*2330*/  IMAD R25, R25, -0x101, R38 ;  /* 0xfffffeff19197824 */ /* 0x000fca00078e0226 */
[----:B------:R-:W-:Y:S02]  /*2340*/  I2FP.F32.U32 R25, R25 ;  /* 0x0000001900197245 */ /* 0x000fe40000201000 */
[----:B0-----:R-:W-:Y:S02]  /*2350*/  IADD3 R26, P0, PT, R26, UR48, RZ ;  /* 0x000000301a1a7c10 */ /* 0x001fe4000ff1e0ff */
[----:B------:R-:W-:Y:S02]  /*2360*/  F2FP.BF16.F32.PACK_AB R25, RZ, R25 ;  /* 0x00000019ff19723e */ /* 0x000fe400000010ff */
[----:B------:R-:W-:-:S05]  /*2370*/  IADD3.X R27, PT, PT, RZ, UR49, RZ, P0, !PT ;  /* 0x00000031ff1b7c10 */ /* 0x000fca00087fe4ff */
[----:B------:R0:W-:Y:S04]  /*2380*/  STG.E.U16 desc[UR76][R26.64], R25 ;  /* 0x000000191a007986 */ /* 0x0001e8000c10154c */
.L_x_59:
[----:B------:R-:W-:Y:S05]  /*2390*/  BSYNC.RECONVERGENT B0 ;  /* 0x0000000000007941 */ /* 0x000fea0003800200 */
.L_x_58:
        /* <DEDUP_REMOVED lines=245> */
.L_x_63:
        /* <DEDUP_REMOVED lines=9> */
.L_x_62:
[----:B------:R-:W-:Y:S05]  /*3380*/  BSYNC.RECONVERGENT B0 ;  /* 0x0000000000007941 */ /* 0x000fea0003800200 */
.L_x_61:
        /* <DEDUP_REMOVED lines=245> */
.L_x_66:
[----:B------:R-:W0:Y:S01]  /*42e0*/  LDCU.64 UR48, c[0x0][0x540] ;  /* 0x0000a800ff3077ac */ /* 0x000e220008000a00 */
[----:B------:R-:W-:-:S05]  /*42f0*/  IMAD.HI.U32 R24, R41, -0xff00ff, RZ ;  /* 0xff00ff0129187827 */ /* 0x000fca00078e00ff */
[----:B------:R-:W-:-:S05]  /*4300*/  SHF.R.U32.HI R24, RZ, 0x8, R24 ;  /* 0x00000008ff187819 */ /* 0x000fca0000011618 */
[----:B------:R-:W-:-:S05]  /*4310*/  IMAD R24, R24, -0x101, R41 ;  /* 0xfffffeff18187824 */ /* 0x000fca00078e0229 */
[----:B------:R-:W-:Y:S02]  /*4320*/  I2FP.F32.U32 R24, R24 ;  /* 0x0000001800187245 */ /* 0x000fe40000201000 */
[----:B0-----:R-:W-:Y:S02]  /*4330*/  IADD3 R26, P0, PT, R26, UR48, RZ ;  /* 0x000000301a1a7c10 */ /* 0x001fe4000ff1e0ff */
[----:B------:R-:W-:-:S03]  /*4340*/  F2FP.BF16.F32.PACK_AB R24, RZ, R24 ;  /* 0x00000018ff18723e */ /* 0x000fc600000010ff */
[----:B------:R-:W-:-:S05]  /*4350*/  IMAD.X R27, RZ, RZ, UR49, P0 ;  /* 0x00000031ff1b7e24 */ /* 0x000fca00080e06ff */
[----:B------:R0:W-:Y:S03]  /*4360*/  STG.E.U16 desc[UR76][R26.64], R24 ;  /* 0x000000181a007986 */ /* 0x0001e6000c10154c */
.L_x_65:
[----:B------:R-:W-:Y:S05]  /*4370*/  BSYNC.RECONVERGENT B0 ;  /* 0x0000000000007941 */ /* 0x000fea0003800200 */
.L_x_64:
[----:B------:R-:W-:-:S04]  /*4380*/  IADD3 R25, P1, PT, R39, R16, RZ ;  /* 0x0000001027197210 */ /* 0x000fc80007f3e0ff */
[----:B------:R-:W-:Y:S02]  /*4390*/  ISETP.GE.U32.AND P0, PT, R25, R22, PT ;  /* 0x000000161900720c */ /* 0x000fe40003f06070 */
[----:B0-----:R-:W-:-:S04]  /*43a0*/  IADD3.X R24, PT, PT, RZ, R17, RZ, P1, !PT ;  /* 0x00000011ff187210 */ /* 0x001fc80000ffe4ff */
        /* <DEDUP_REMOVED lines=241> */
.L_x_67:
        /* <DEDUP_REMOVED lines=9> */
.L_x_57:
        /* <DEDUP_REMOVED lines=11> */
        .weak           $__internal_4_$__cuda_sm20_div_s64
        .type           $__internal_4_$__cuda_sm20_div_s64,@function
        .size           $__internal_4_$__cuda_sm20_div_s64,(.L_x_2167 - $__internal_4_$__cuda_sm20_div_s64)
$__internal_4_$__cuda_sm20_div_s64:
        /* <DEDUP_REMOVED lines=74> */
[----:B------:R-:W-:Y:S06]  /*58a0*/  RET.REL.NODEC R28 `(_ZN2at6native60_GLOBAL__N__fdc43544_27_DistributionRandomKernel_cu_f88cee4443distribution_elementwise_grid_stride_kernelIjLi4EZZZNS0_9templates4cuda13random_kernelIPNS_17CUDAGeneratorImplEEEvRNS_18TensorIteratorBaseET_ENKUlvE_clEvENKUlvE7_clEvEUlP24curandStatePhilox4_32_10E0_ZNS1_27distribution_nullary_kernelIN3c108BFloat16Ej5uint4S7_SF_ZZZS5_IS7_EvS9_SA_ENKSB_clEvENKSC_clEvEUljE_EEvS9_T2_RKT3_T4_EUlijE0_EEvlNS_15PhiloxCudaStateET1_SL_) ;  /* 0xffffffa41cd47950 */ /* 0x000fec0003c3ffff */
.L_x_69:
        /* <DEDUP_REMOVED lines=13> */
.L_x_2167:


//--------------------- .text._ZN2at6native60_GLOBAL__N__fdc43544_27_DistributionRandomKernel_cu_f88cee4443distribution_elementwise_grid_stride_kernelIjLi4EZZZNS0_9templates4cuda13random_kernelIPNS_17CUDAGeneratorImplEEEvRNS_18TensorIteratorBaseET_ENKUlvE_clEvENKUlvE7_clEvEUlP24curandStatePhilox4_32_10E0_ZNS1_27distribution_nullary_kernelIN3c108BFloat16Ej5uint4S7_SF_ZZZS5_IS7_EvS9_SA_ENKSB_clEvENKSC_clEvEUljE_EEvS9_T2_RKT3_T4_EUlijE_EEvlNS_15PhiloxCudaStateET1_SL_ --------------------------
	.section	.text._ZN2at6native60_GLOBAL__N__fdc43544_27_DistributionRandomKernel_cu_f88cee4443distribution_elementwise_grid_stride_kernelIjLi4EZZZNS0_9templates4cuda13random_kernelIPNS_17CUDAGeneratorImplEEEvRNS_18TensorIteratorBaseET_ENKUlvE_clEvENKUlvE7_clEvEUlP24curandStatePhilox4_32_10E0_ZNS1_27distribution_nullary_kernelIN3c108BFloat16Ej5uint4S7_SF_ZZZS5_IS7_EvS9_SA_ENKSB_clEvENKSC_clEvEUljE_EEvS9_T2_RKT3_T4_EUlijE_EEvlNS_15PhiloxCudaStateET1_SL_,"ax",@progbits
	.align	128
.text._ZN2at6native60_GLOBAL__N__fdc43544_27_DistributionRandomKernel_cu_f88cee4443distribution_elementwise_grid_stride_kernelIjLi4EZZZNS0_9templates4cuda13random_kernelIPNS_17CUDAGeneratorImplEEEvRNS_18TensorIteratorBaseET_ENKUlvE_clEvENKUlvE7_clEvEUlP24curandStatePhilox4_32_10E0_ZNS1_27distribution_nullary_kernelIN3c108BFloat16Ej5uint4S7_SF_ZZZS5_IS7_EvS9_SA_ENKSB_clEvENKSC_clEvEUljE_EEvS9_T2_RKT3_T4_EUlijE_EEvlNS_15PhiloxCudaStateET1_SL_:
        .type           _ZN2at6native60_GLOBAL__N__fdc43544_27_DistributionRandomKernel_cu_f88cee4443distribution_elementwise_grid_stride_kernelIjLi4EZZZNS0_9templates4cuda13random_kernelIPNS_17CUDAGeneratorImplEEEvRNS_18TensorIteratorBaseET_ENKUlvE_clEvENKUlvE7_clEvEUlP24curandStatePhilox4_32_10E0_ZNS1_27distribution_nullary_kernelIN3c108BFloat16Ej5uint4S7_SF_ZZZS5_IS7_EvS9_SA_ENKSB_clEvENKSC_clEvEUljE_EEvS9_T2_RKT3_T4_EUlijE_EEvlNS_15PhiloxCudaStateET1_SL_,@function
        .size           _ZN2at6native60_GLOBAL__N__fdc43544_27_DistributionRandomKernel_cu_f88cee4443distribution_elementwise_grid_stride_kernelIjLi4EZZZNS0_9templates4cuda13random_kernelIPNS_17CUDAGeneratorImplEEEvRNS_18TensorIteratorBaseET_ENKUlvE_clEvENKUlvE7_clEvEUlP24curandStatePhilox4_32_10E0_ZNS1_27distribution_nullary_kernelIN3c108BFloat16Ej5uint4S7_SF_ZZZS5_IS7_EvS9_SA_ENKSB_clEvENKSC_clEvEUljE_EEvS9_T2_RKT3_T4_EUlijE_EEvlNS_15PhiloxCudaStateET1_SL_,(.L_x_2169 - _ZN2at6native60_GLOBAL__N__fdc43544_27_DistributionRandomKernel_cu_f88cee4443distribution_elementwise_grid_stride_kernelIjLi4EZZZNS0_9templates4cuda13random_kernelIPNS_17CUDAGeneratorImplEEEvRNS_18TensorIteratorBaseET_ENKUlvE_clEvENKUlvE7_clEvEUlP24curandStatePhilox4_32_10E0_ZNS1_27distribution_nullary_kernelIN3c108BFloat16Ej5uint4S7_SF_ZZZS5_IS7_EvS9_SA_ENKSB_clEvENKSC_clEvEUljE_EEvS9_T2_RKT3_T4_EUlijE_EEvlNS_15PhiloxCudaStateET1_SL_)
        .other          _ZN2at6native60_GLOBAL__N__fdc43544_27_DistributionRandomKernel_cu_f88cee4443distribution_elementwise_grid_stride_kernelIjLi4EZZZNS0_9templates4cuda13random_kernelIPNS_17CUDAGeneratorImplEEEvRNS_18TensorIteratorBaseET_ENKUlvE_clEvENKUlvE7_clEvEUlP24curandStatePhilox4_32_10E0_ZNS1_27distribution_nullary_kernelIN3c108BFloat16Ej5uint4S7_SF_ZZZS5_IS7_EvS9_SA_ENKSB_clEvENKSC_clEvEUljE_EEvS9_T2_RKT3_T4_EUlijE_EEvlNS_15PhiloxCudaStateET1_SL_,@"STO_CUDA_ENTRY STV_DEFAULT"
_ZN2at6native60_GLOBAL__N__fdc43544_27_DistributionRandomKernel_cu_f88cee4443distribution_elementwise_grid_stride_kernelIjLi4EZZZNS0_9templates4cuda13random_kernelIPNS_17CUDAGeneratorImplEEEvRNS_18TensorIteratorBaseET_ENKUlvE_clEvENKUlvE7_clEvEUlP24curandStatePhilox4_32_10E0_ZNS1_27distribution_nullary_kernelIN3c108BFloat16Ej5uint4S7_SF_ZZZS5_IS7_EvS9_SA_ENKSB_clEvENKSC_clEvEUljE_EEvS9_T2_RKT3_T4_EUlijE_EEvlNS_15PhiloxCudaStateET1_SL_:
        /* <DEDUP_REMOVED lines=22> */
[----:B------:R-:W-:Y:S01]  /*0160*/  IMAD.MOV.U32 R34, RZ, RZ, R22 ;  /* 0x000000ffff227224 */ /* 0x000fe200078e0016 */
[----:B------:R-:W-:Y:S01]  /*0170*/  MOV R35, R23 ;  /* 0x0000001700237202 */ /* 0x000fe20000000f00 */
        /* <DEDUP_REMOVED lines=60> */
[----:B---3--:R-:W-:Y:S01]  /*0540*/  IMAD R19, R29, UR8, RZ ;  /* 0x000000081d137c24 */ /* 0x008fe2000f8e02ff */
[----:B------:R-:W-:Y:S01]  /*0550*/  LOP3.LUT R44, R18, R44, R31, 0x96, !PT ;  /* 0x0000002c122c7212 */ /* 0x000fe200078e961f */
[----:B------:R-:W-:-:S03]  /*0560*/  IMAD.HI.U32 R25, R46, -0x2daee0ad, RZ ;  /* 0xd2511f532e197827 */ /* 0x000fc600078e00ff */
[----:B------:R-:W-:Y:S01]  /*0570*/  SHF.L.U32 R40, R19, 0x2, RZ ;  /* 0x0000000213287819 */ /* 0x000fe200000006ff */
[----:B------:R-:W-:Y:S01]  /*0580*/  IMAD.HI.U32 R22, R44, -0x326172a9, RZ ;  /* 0xcd9e8d572c167827 */ /* 0x000fe200078e00ff */
[----:B------:R-:W-:-:S03]  /*0590*/  LOP3.LUT R30, R30, R25, RZ, 0x3c, !PT ;  /* 0x000000191e1e7212 */ /* 0x000fc600078e3cff */
[----:B------:R-:W-:Y:S01]  /*05a0*/  IMAD.MOV.U32 R39, RZ, RZ, R23 ;  /* 0x000000ffff277224 */ /* 0x000fe200078e0017 */
[----:B------:R-:W-:Y:S01]  /*05b0*/  LOP3.LUT R38, R37, R38, R22, 0x96, !PT ;  /* 0x0000002625267212 */ /* 0x000fe200078e9616 */
[----:B------:R-:W-:Y:S01]  /*05c0*/  VIADD R41, R21, 0x96a522ad ;  /* 0x96a522ad15297836 */ /* 0x000fe20000000000 */
[----:B------:R-:W-:Y:S06]  /*05d0*/  BRA.U UP0, `(.L_x_70) ;  /* 0x0000000100507547 */ /* 0x000fec000b800000 */
[----:B------:R-:W0:Y:S01]  /*05e0*/  I2F.U32.RP R24, R40 ;  /* 0x0000002800187306 */ /* 0x000e220000209000 */
[----:B------:R-:W-:Y:S01]  /*05f0*/  IMAD.MOV R25, RZ, RZ, -R40 ;  /* 0x000000ffff197224 */ /* 0x000fe200078e0a28 */
[----:B------:R-:W-:Y:S01]  /*0600*/  ISETP.NE.U32.AND P2, PT, R40, RZ, PT ;  /* 0x000000ff2800720c */ /* 0x000fe20003f45070 */
[----:B------:R-:W-:-:S05]  /*0610*/  IMAD.MOV.U32 R27, RZ, RZ, RZ ;  /* 0x000000ffff1b7224 */ /* 0x000fca00078e00ff */
[----:B0-----:R-:W0:Y:S02]  /*0620*/  MUFU.RCP R24, R24 ;  /* 0x0000001800187308 */ /* 0x001e240000001000 */
[----:B0-----:R-:W-:-:S06]  /*0630*/  VIADD R22, R24, 0xffffffe ;  /* 0x0ffffffe18167836 */ /* 0x001fcc0000000000 */
[----:B------:R0:W1:Y:S02]  /*0640*/  F2I.FTZ.U32.TRUNC.NTZ R23, R22 ;  /* 0x0000001600177305 */ /* 0x000064000021f000 */
[----:B0-----:R-:W-:Y:S02]  /*0650*/  HFMA2 R22, -RZ, RZ, 0, 0 ;  /* 0x00000000ff167431 */ /* 0x001fe400000001ff */
[----:B-1----:R-:W-:-:S04]  /*0660*/  IMAD R25, R25, R23, RZ ;  /* 0x0000001719197224 */ /* 0x002fc800078e02ff */
[----:B------:R-:W-:-:S06]  /*0670*/  IMAD.HI.U32 R23, R23, R25, R22 ;  /* 0x0000001917177227 */ /* 0x000fcc00078e0016 */
[----:B------:R-:W-:-:S04]  /*0680*/  IMAD.HI.U32 R26, R23, UR4, RZ ;  /* 0x00000004171a7c27 */ /* 0x000fc8000f8e00ff */
[----:B------:R-:W-:-:S04]  /*0690*/  IMAD.MOV R23, RZ, RZ, -R26 ;  /* 0x000000ffff177224 */ /* 0x000fc800078e0a1a */
[----:B------:R-:W-:-:S05]  /*06a0*/  IMAD R23, R40, R23, UR4 ;  /* 0x0000000428177e24 */ /* 0x000fca000f8e0217 */
[----:B------:R-:W-:-:S13]  /*06b0*/  ISETP.GE.U32.AND P0, PT, R23, R40, PT ;  /* 0x000000281700720c */ /* 0x000fda0003f06070 */
[----:B------:R-:W-:Y:S02]  /*06c0*/  @P0 IMAD.IADD R23, R23, 0x1, -R40 ;  /* 0x0000000117170824 */ /* 0x000fe400078e0a28 */
[----:B------:R-:W-:-:S03]  /*06d0*/  @P0 VIADD R26, R26, 0x1 ;  /* 0x000000011a1a0836 */ /* 0x000fc60000000000 */
[----:B------:R-:W-:-:S13]  /*06e0*/  ISETP.GE.U32.AND P1, PT, R23, R40, PT ;  /* 0x000000281700720c */ /* 0x000fda0003f26070 */
[----:B------:R-:W-:Y:S02]  /*06f0*/  @P1 IADD3 R26, PT, PT, R26, 0x1, RZ ;  /* 0x000000011a1a1810 */ /* 0x000fe40007ffe0ff */
[----:B------:R-:W-:Y:S01]  /*0700*/  @!P2 LOP3.LUT R26, RZ, R40, RZ, 0x33, !PT ;  /* 0x00000028ff1aa212 */ /* 0x000fe200078e33ff */
[----:B------:R-:W-:Y:S06]  /*0710*/  BRA `(.L_x_71) ;  /* 0x0000000000087947 */ /* 0x000fec0003800000 */
.L_x_70:
[----:B------:R-:W-:-:S07]  /*0720*/  MOV R32, 0x740 ;  /* 0x0000074000207802 */ /* 0x000fce0000000f00 */
[----:B------:R-:W-:Y:S05]  /*0730*/  CALL.REL.NOINC `($__internal_5_$__cuda_sm20_div_s64) ;  /* 0x0000000800887944 */ /* 0x000fea0003c00000 */
.L_x_71:
[----:B------:R-:W-:-:S05]  /*0740*/  IMAD.WIDE.U32 R22, R29, UR8, RZ ;  /* 0x000000081d167c25 */ /* 0x000fca000f8e00ff */
[C---:B------:R-:W-:Y:S01]  /*0750*/  SHF.L.U64.HI R23, R22.reuse, 0x2, R23 ;  /* 0x0000000216177819 */ /* 0x040fe20000010217 */
[----:B------:R-:W-:-:S04]  /*0760*/  IMAD.SHL.U32 R22, R22, 0x4, RZ ;  /* 0x0000000416167824 */ /* 0x000fc800078e00ff */
[----:B------:R-:W-:Y:S02]  /*0770*/  IMAD R29, R23, R26, RZ ;  /* 0x0000001a171d7224 */ /* 0x000fe400078e02ff */
[----:B------:R-:W-:-:S04]  /*0780*/  IMAD.WIDE.U32 R24, R26, R22, R22 ;  /* 0x000000161a187225 */ /* 0x000fc800078e0016 */
[----:B------:R-:W-:Y:S01]  /*0790*/  IMAD R29, R27, R22, R29 ;  /* 0x000000161b1d7224 */ /* 0x000fe200078e021d */
[----:B------:R-:W-:-:S03]  /*07a0*/  ISETP.GE.U32.AND P0, PT, R34, R24, PT ;  /* 0x000000182200720c */ /* 0x000fc60003f06070 */
[----:B------:R-:W-:-:S05]  /*07b0*/  IMAD.IADD R42, R25, 0x1, R29 ;  /* 0x00000001192a7824 */ /* 0x000fca00078e021d */
[----:B------:R-:W-:-:S13]  /*07c0*/  ISETP.GE.AND.EX P0, PT, R35, R42, PT, P0 ;  /* 0x0000002a2300720c */ /* 0x000fda0003f06300 */
[----:B------:R-:W-:Y:S05]  /*07d0*/  @P0 EXIT ;  /* 0x000000000000094d */ /* 0x000fea0003800000 */
[----:B------:R-:W0:Y:S01]  /*07e0*/  LDC.64 R26, c[0x0][0x380] ;  /* 0x0000e000ff1a7b82 */ /* 0x000e220000000a00 */
[----:B------:R-:W-:Y:S01]  /*07f0*/  IMAD R44, R44, -0x326172a9, RZ ;  /* 0xcd9e8d572c2c7824 */ /* 0x000fe200078e02ff */
[----:B------:R-:W-:Y:S01]  /*0800*/  LOP3.LUT R43, R30, R41, RZ, 0x3c, !PT ;  /* 0x000000291e2b7212 */ /* 0x000fe200078e3cff */
[----:B------:R-:W1:Y:S01]  /*0810*/  LDCU UR4, c[0x0][0x3b0] ;  /* 0x00007600ff0477ac */ /* 0x000e620008000800 */
[----:B------:R-:W-:Y:S01]  /*0820*/  LOP3.LUT R45, R28, 0x3, RZ, 0xc0, !PT ;  /* 0x000000031c2d7812 */ /* 0x000fe200078ec0ff */
[----:B------:R-:W2:Y:S06]  /*0830*/  LDCU.64 UR8, c[0x0][0x3a8] ;  /* 0x00007500ff0877ac */ /* 0x000eac0008000a00 */
.L_x_83:
[----:B------:R-:W-:Y:S01]  /*0840*/  IADD3 R0, PT, PT, R0, 0x1, RZ ;  /* 0x0000000100007810 */ /* 0x000fe20007ffe0ff */
[----:B------:R-:W-:Y:S03]  /*0850*/  BSSY.RECONVERGENT B0, `(.L_x_72) ;  /* 0x000000c000007945 */ /* 0x000fe60003800200 */
[C---:B------:R-:W-:Y:S01]  /*0860*/  ISETP.NE.AND P0, PT, R0.reuse, RZ, PT ;  /* 0x000000ff0000720c */ /* 0x040fe20003f05270 */
[----:B--2---:R-:W-:-:S12]  /*0870*/  IMAD.WIDE.U32 R32, R0, -0x2daee0ad, RZ ;  /* 0xd2511f5300207825 */ /* 0x004fd800078e00ff */
[----:B---3--:R-:W-:Y:S05]  /*0880*/  @P0 BRA `(.L_x_73) ;  /* 0x0000000000200947 */ /* 0x008fea0003800000 */
[----:B------:R-:W-:-:S05]  /*0890*/  VIADD R2, R2, 0x1 ;  /* 0x0000000102027836 */ /* 0x000fca0000000000 */
[----:B------:R-:W-:-:S13]  /*08a0*/  ISETP.NE.AND P0, PT, R2, RZ, PT ;  /* 0x000000ff0200720c */ /* 0x000fda0003f05270 */
[----:B------:R-:W-:Y:S02]  /*08b0*/  @!P0 VIADD R36, R36, 0x1 ;  /* 0x0000000124248836 */ /* 0x000fe40000000000 */
[----:B------:R-:W-:Y:S02]  /*08c0*/  @!P0 VIADD R22, R39, 0x1 ;  /* 0x0000000127168836 */ /* 0x000fe40000000000 */
[----:B------:R-:W-:Y:S01]  /*08d0*/  @!P0 IMAD.MOV.U32 R2, RZ, RZ, RZ ;  /* 0x000000ffff028224 */ /* 0x000fe200078e00ff */
[----:B------:R-:W-:-:S13]  /*08e0*/  ISETP.NE.AND P1, PT, R36, RZ, !P0 ;  /* 0x000000ff2400720c */ /* 0x000fda0004725270 */
[----:B------:R-:W-:-:S05]  /*08f0*/  @P1 IADD3 R22, PT, PT, R39, RZ, RZ ;  /* 0x000000ff27161210 */ /* 0x000fca0007ffe0ff */
[----:B------:R-:W-:-:S07]  /*0900*/  @!P0 IMAD.MOV.U32 R39, RZ, RZ, R22 ;  /* 0x000000ffff278224 */ /* 0x000fce00078e0016 */
.L_x_73:
[----:B-12---:R-:W-:Y:S05]  /*0910*/  BSYNC.RECONVERGENT B0 ;  /* 0x0000000000007941 */ /* 0x006fea0003800200 */
.L_x_72:
        /* <DEDUP_REMOVED lines=43> */
[----:B------:R-:W-:Y:S01]  /*0bd0*/  IMAD.MOV.U32 R33, RZ, RZ, R43 ;  /* 0x000000ffff217224 */ /* 0x000fe200078e002b */
[----:B------:R-:W-:-:S11]  /*0be0*/  MOV R31, R29 ;  /* 0x0000001d001f7202 */ /* 0x000fd60000000f00 */
[----:B------:R-:W-:Y:S05]  /*0bf0*/  @!P0 BRA `(.L_x_75) ;  /* 0x0000000000388947 */ /* 0x000fea0003800000 */
[----:B------:R-:W-:Y:S01]  /*0c00*/  IMAD.MOV.U32 R38, RZ, RZ, R44 ;  /* 0x000000ffff267224 */ /* 0x000fe200078e002c */
[----:B------:R-:W-:Y:S01]  /*0c10*/  MOV R44, R43 ;  /* 0x0000002b002c7202 */ /* 0x000fe20000000f00 */
[----:B------:R-:W-:Y:S02]  /*0c20*/  IMAD.MOV.U32 R33, RZ, RZ, R29 ;  /* 0x000000ffff217224 */ /* 0x000fe400078e001d */
[----:B------:R-:W-:Y:S01]  /*0c30*/  IMAD.MOV.U32 R31, RZ, RZ, R32 ;  /* 0x000000ffff1f7224 */ /* 0x000fe200078e0020 */
[----:B------:R-:W-:Y:S06]  /*0c40*/  BRA `(.L_x_75) ;  /* 0x0000000000247947 */ /* 0x000fec0003800000 */
.L_x_74:
[----:B------:R-:W-:Y:S01]  /*0c50*/  ISETP.NE.AND P0, PT, R45, 0x3, PT ;  /* 0x000000032d00780c */ /* 0x000fe20003f05270 */
[----:B------:R-:W-:Y:S01]  /*0c60*/  IMAD.MOV.U32 R38, RZ, RZ, R29 ;  /* 0x000000ffff267224 */ /* 0x000fe200078e001d */
[----:B------:R-:W-:Y:S01]  /*0c70*/  MOV R31, R30 ;  /* 0x0000001e001f7202 */ /* 0x000fe20000000f00 */
[----:B------:R-:W-:Y:S02]  /*0c80*/  IMAD.MOV.U32 R44, RZ, RZ, R32 ;  /* 0x000000ffff2c7224 */ /* 0x000fe400078e0020 */
[----:B------:R-:W-:-:S08]  /*0c90*/  IMAD.MOV.U32 R33, RZ, RZ, R22 ;  /* 0x000000ffff217224 */ /* 0x000fd000078e0016 */
[----:B------:R-:W-:Y:S01]  /*0ca0*/  @P0 IMAD.MOV.U32 R38, RZ, RZ, R43 ;  /* 0x000000ffff260224 */ /* 0x000fe200078e002b */
[----:B------:R-:W-:Y:S01]  /*0cb0*/  @P0 MOV R33, R32 ;  /* 0x0000002000210202 */ /* 0x000fe20000000f00 */
[----:B------:R-:W-:Y:S02]  /*0cc0*/  @P0 IMAD.MOV.U32 R44, RZ, RZ, R29 ;  /* 0x000000ffff2c0224 */ /* 0x000fe400078e001d */
[----:B------:R-:W-:-:S07]  /*0cd0*/  @P0 IMAD.MOV.U32 R31, RZ, RZ, R22 ;  /* 0x000000ffff1f0224 */ /* 0x000fce00078e0016 */
.L_x_75:
[----:B0-----:R-:W-:Y:S01]  /*0ce0*/  ISETP.GE.U32.AND P2, PT, R34, R26, PT ;  /* 0x0000001a2200720c */ /* 0x001fe20003f46070 */
[C---:B------:R-:W-:Y:S01]  /*0cf0*/  IMAD R43, R19.reuse, 0x3, RZ ;  /* 0x00000003132b7824 */ /* 0x040fe200078e02ff */
[-C--:B------:R-:W-:Y:S01]  /*0d00*/  IADD3 R49, P1, PT, R19, R34.reuse, RZ ;  /* 0x0000002213317210 */ /* 0x080fe20007f3e0ff */
[----:B------:R-:W-:Y:S01]  /*0d10*/  BSSY.RECONVERGENT B0, `(.L_x_76) ;  /* 0x0000017000007945 */ /* 0x000fe20003800200 */
[----:B------:R-:W-:Y:S02]  /*0d20*/  ISETP.GE.AND.EX P2, PT, R35, R27, PT, P2 ;  /* 0x0000001b2300720c */ /* 0x000fe40003f46320 */
[-C--:B------:R-:W-:Y:S01]  /*0d30*/  IADD3 R43, P4, PT, R43, R34.reuse, RZ ;  /* 0x000000222b2b7210 */ /* 0x080fe20007f9e0ff */
[--C-:B------:R-:W-:Y:S01]  /*0d40*/  IMAD.X R50, RZ, RZ, R35.reuse, P1 ;  /* 0x000000ffff327224 */ /* 0x100fe200008e0623 */
[----:B------:R-:W-:Y:S02]  /*0d50*/  LEA R47, P5, R19, R34, 0x1 ;  /* 0x00000022132f7211 */ /* 0x000fe400078a08ff */
[-C--:B------:R-:W-:Y:S01]  /*0d60*/  ISETP.GE.U32.AND P0, PT, R49, R26.reuse, PT ;  /* 0x0000001a3100720c */ /* 0x080fe20003f06070 */
[----:B------:R-:W-:Y:S01]  /*0d70*/  IMAD.X R28, RZ, RZ, R35, P4 ;  /* 0x000000ffff1c7224 */ /* 0x000fe200020e0623 */
[----:B------:R-:W-:-:S02]  /*0d80*/  ISETP.GE.U32.AND P3, PT, R47, R26, PT ;  /* 0x0000001a2f00720c */ /* 0x000fc40003f66070 */
[----:B------:R-:W-:Y:S02]  /*0d90*/  IADD3.X R48, PT, PT, RZ, R35, RZ, P5, !PT ;  /* 0x00000023ff307210 */ /* 0x000fe40002ffe4ff */
[----:B------:R-:W-:Y:S02]  /*0da0*/  ISETP.GE.U32.AND P1, PT, R43, R26, PT ;  /* 0x0000001a2b00720c */ /* 0x000fe40003f26070 */
[-C--:B------:R-:W-:Y:S02]  /*0db0*/  ISETP.GE.AND.EX P0, PT, R50, R27.reuse, PT, P0 ;  /* 0x0000001b3200720c */ /* 0x080fe40003f06300 */
[-C--:B------:R-:W-:Y:S02]  /*0dc0*/  ISETP.GE.AND.EX P3, PT, R48, R27.reuse, PT, P3 ;  /* 0x0000001b3000720c */ /* 0x080fe40003f66330 */
[----:B------:R-:W-:Y:S01]  /*0dd0*/  ISETP.GE.AND.EX P1, PT, R28, R27, PT, P1 ;  /* 0x0000001b1c00720c */ /* 0x000fe20003f26310 */
[----:B------:R-:W-:-:S12]  /*0de0*/  @P2 BRA `(.L_x_77) ;  /* 0x0000000000242947 */ /* 0x000fd80003800000 */
[----:B------:R-:W-:-:S04]  /*0df0*/  IMAD.HI.U32 R28, R38, -0xff00ff, RZ ;  /* 0xff00ff01261c7827 */ /* 0x000fc800078e00ff */
[----:B------:R-:W-:Y:S01]  /*0e00*/  IMAD R48, R34, UR4, RZ ;  /* 0x0000000422307c24 */ /* 0x000fe2000f8e02ff */
[----:B------:R-:W-:-:S04]  /*0e10*/  SHF.R.U32.HI R29, RZ, 0x8, R28 ;  /* 0x00000008ff1d7819 */ /* 0x000fc8000001161c */
[----:B------:R-:W-:Y:S01]  /*0e20*/  IADD3 R28, P2, PT, R48, UR8, RZ ;  /* 0x00000008301c7c10 */ /* 0x000fe2000ff5e0ff */
[----:B------:R-:W-:-:S05]  /*0e30*/  IMAD R29, R29, -0x101, R38 ;  /* 0xfffffeff1d1d7824 */ /* 0x000fca00078e0226 */
[----:B------:R-:W-:-:S04]  /*0e40*/  I2FP.F32.U32 R29, R29 ;  /* 0x0000001d001d7245 */ /* 0x000fc80000201000 */
[----:B------:R-:W-:Y:S02]  /*0e50*/  F2FP.BF16.F32.PACK_AB R38, RZ, R29 ;  /* 0x0000001dff26723e */ /* 0x000fe400000010ff */
[----:B------:R-:W-:-:S05]  /*0e60*/  LEA.HI.X.SX32 R29, R48, UR9, 0x1, P2 ;  /* 0x00000009301d7c11 */ /* 0x000fca00090f0eff */
[----:B------:R0:W-:Y:S02]  /*0e70*/  STG.E.U16 desc[UR6][R28.64], R38 ;  /* 0x000000261c007986 */ /* 0x0001e4000c101506 */
.L_x_77:
[----:B------:R-:W-:Y:S05]  /*0e80*/  BSYNC.RECONVERGENT B0 ;  /* 0x0000000000007941 */ /* 0x000fea0003800200 */
.L_x_76:
[----:B------:R-:W-:Y:S04]  /*0e90*/  BSSY.RECONVERGENT B0, `(.L_x_78) ;  /* 0x000000b000007945 */ /* 0x000fe80003800200 */
[----:B------:R-:W-:Y:S05]  /*0ea0*/  @P0 BRA `(.L_x_79) ;  /* 0x0000000000240947 */ /* 0x000fea0003800000 */
[----:B0-----:R-:W-:-:S04]  /*0eb0*/  IMAD.HI.U32 R28, R44, -0xff00ff, RZ ;  /* 0xff00ff012c1c7827 */ /* 0x001fc800078e00ff */
        /* <DEDUP_REMOVED lines=8> */
.L_x_79:
[----:B------:R-:W-:Y:S05]  /*0f40*/  BSYNC.RECONVERGENT B0 ;  /* 0x0000000000007941 */ /* 0x000fea0003800200 */
.L_x_78:
[----:B------:R-:W-:Y:S04]  /*0f50*/  BSSY.RECONVERGENT B0, `(.L_x_80) ;  /* 0x000000b000007945 */ /* 0x000fe80003800200 */
[----:B------:R-:W-:Y:S05]  /*0f60*/  @P3 BRA `(.L_x_81) ;  /* 0x0000000000243947 */ /* 0x000fea0003800000 */
[----:B01----:R-:W-:-:S04]  /*0f70*/  IMAD.HI.U32 R28, R33, -0xff00ff, RZ ;  /* 0xff00ff01211c7827 */ /* 0x003fc800078e00ff */
[----:B------:R-:W-:Y:S01]  /*0f80*/  IMAD R47, R47, UR4, RZ ;  /* 0x000000042f2f7c24 */ /* 0x000fe2000f8e02ff */
[----:B------:R-:W-:-:S05]  /*0f90*/  SHF.R.U32.HI R28, RZ, 0x8, R28 ;  /* 0x00000008ff1c7819 */ /* 0x000fca000001161c */
[----:B------:R-:W-:-:S05]  /*0fa0*/  IMAD R28, R28, -0x101, R33 ;  /* 0xfffffeff1c1c7824 */ /* 0x000fca00078e0221 */
[----:B------:R-:W-:Y:S02]  /*0fb0*/  I2FP.F32.U32 R29, R28 ;  /* 0x0000001c001d7245 */ /* 0x000fe40000201000 */
[C---:B------:R-:W-:Y:S02]  /*0fc0*/  IADD3 R28, P0, PT, R47.reuse, UR8, RZ ;  /* 0x000000082f1c7c10 */ /* 0x040fe4000ff1e0ff */
[----:B------:R-:W-:Y:S02]  /*0fd0*/  F2FP.BF16.F32.PACK_AB R33, RZ, R29 ;  /* 0x0000001dff21723e */ /* 0x000fe400000010ff */
[----:B------:R-:W-:-:S05]  /*0fe0*/  LEA.HI.X.SX32 R29, R47, UR9, 0x1, P0 ;  /* 0x000000092f1d7c11 */ /* 0x000fca00080f0eff */
[----:B------:R2:W-:Y:S04]  /*0ff0*/  STG.E.U16 desc[UR6][R28.64], R33 ;  /* 0x000000211c007986 */ /* 0x0005e8000c101506 */
.L_x_81:
[----:B------:R-:W-:Y:S05]  /*1000*/  BSYNC.RECONVERGENT B0 ;  /* 0x0000000000007941 */ /* 0x000fea0003800200 */
.L_x_80:
[----:B------:R-:W-:Y:S05]  /*1010*/  @P1 BRA `(.L_x_82) ;  /* 0x0000000000241947 */ /* 0x000fea0003800000 */
[----:B012---:R-:W-:-:S04]  /*1020*/  IMAD.HI.U32 R28, R31, -0xff00ff, RZ ;  /* 0xff00ff011f1c7827 */ /* 0x007fc800078e00ff */
        /* <DEDUP_REMOVED lines=8> */
.L_x_82:
[----:B------:R-:W-:Y:S01]  /*10b0*/  IADD3 R34, P0, PT, R40, R34, RZ ;  /* 0x0000002228227210 */ /* 0x000fe20007f1e0ff */
[----:B------:R-:W-:Y:S05]  /*10c0*/  WARPSYNC.ALL ;  /* 0x0000000000007948 */ /* 0x000fea0003800000 */
[----:B------:R-:W-:Y:S01]  /*10d0*/  IMAD.X R35, RZ, RZ, R35, P0 ;  /* 0x000000ffff237224 */ /* 0x000fe200000e0623 */
[----:B------:R-:W-:Y:S01]  /*10e0*/  BAR.SYNC.DEFER_BLOCKING 0x0 ;  /* 0x0000000000007b1d */ /* 0x000fe20000010000 */
[----:B------:R-:W-:Y:S01]  /*10f0*/  ISETP.GE.U32.AND P0, PT, R34, R24, PT ;  /* 0x000000182200720c */ /* 0x000fe20003f06070 */
[----:B01----:R-:W-:Y:S01]  /*1100*/  IMAD.MOV.U32 R38, RZ, RZ, R32 ;  /* 0x000000ffff267224 */ /* 0x003fe200078e0020 */
[----:B------:R-:W-:Y:S01]  /*1110*/  MOV R44, R22 ;  /* 0x00000016002c7202 */ /* 0x000fe20000000f00 */
[----:B------:R-:W-:Y:S01]  /*1120*/  IMAD.MOV.U32 R43, RZ, RZ, R30 ;  /* 0x000000ffff2b7224 */ /* 0x000fe200078e001e */
[----:B------:R-:W-:-:S13]  /*1130*/  ISETP.GE.AND.EX P0, PT, R35, R42, PT, P0 ;  /* 0x0000002a2300720c */ /* 0x000fda0003f06300 */
[----:B------:R-:W-:Y:S05]  /*1140*/  @!P0 BRA `(.L_x_83) ;  /* 0xfffffff400bc8947 */ /* 0x000fea000383ffff */
[----:B------:R-:W-:Y:S05]  /*1150*/  EXIT ;  /* 0x000000000000794d */ /* 0x000fea0003800000 */
        .weak           $__internal_5_$__cuda_sm20_div_s64
        .type           $__internal_5_$__cuda_sm20_div_s64,@function
        .size           $__internal_5_$__cuda_sm20_div_s64,(.L_x_2169 - $__internal_5_$__cuda_sm20_div_s64)
$__internal_5_$__cuda_sm20_div_s64:
        /* <DEDUP_REMOVED lines=14> */
[----:B------:R-:W-:-:S04]  /*1240*/  IMAD.HI.U32 R33, R25, R33, RZ ;  /* 0x0000002119217227 */ /* 0x000fc800078e00ff */
[----:B------:R-:W-:-:S05]  /*1250*/  IMAD.HI.U32 R22, P1, R25, R31, R22 ;  /* 0x0000001f19167227 */ /* 0x000fca0007820016 */
[----:B------:R-:W-:Y:S01]  /*1260*/  IADD3 R23, P2, PT, R27, R22, RZ ;  /* 0x000000161b177210 */ /* 0x000fe20007f5e0ff */
[----:B------:R-:W-:-:S04]  /*1270*/  IMAD.X R22, R33, 0x1, R25, P0 ;  /* 0x0000000121167824 */ /* 0x000fc800000e0619 */
[----:B------:R-:W-:Y:S01]  /*1280*/  IMAD.WIDE.U32 R24, R23, R40, RZ ;  /* 0x0000002817187225 */ /* 0x000fe200078e00ff */
[----:B------:R-:W-:Y:S02]  /*1290*/  IADD3.X R27, PT, PT, RZ, RZ, R22, P2, P1 ;  /* 0x000000ffff1b7210 */ /* 0x000fe400017e2416 */
[----:B------:R-:W-:Y:S02]  /*12a0*/  ISETP.LE.AND P2, PT, RZ, UR5, PT ;  /* 0x00000005ff007c0c */ /* 0x000fe4000bf43270 */
[----:B------:R-:W-:Y:S01]  /*12b0*/  IADD3 R31, P0, PT, RZ, -R24, RZ ;  /* 0x80000018ff1f7210 */ /* 0x000fe20007f1e0ff */
[----:B------:R-:W-:Y:S01]  /*12c0*/  IMAD R24, R27, R40, R25 ;  /* 0x000000281b187224 */ /* 0x000fe200078e0219 */
[----:B------:R-:W-:-:S03]  /*12d0*/  IADD3 R25, P4, PT, RZ, -UR4, RZ ;  /* 0x80000004ff197c10 */ /* 0x000fc6000ff9e0ff */
[----:B------:R-:W-:Y:S01]  /*12e0*/  IMAD.HI.U32 R22, R23, R31, RZ ;  /* 0x0000001f17167227 */ /* 0x000fe200078e00ff */
[----:B------:R-:W-:Y:S02]  /*12f0*/  IADD3.X R24, PT, PT, RZ, ~R24, RZ, P0, !PT ;  /* 0x80000018ff187210 */ /* 0x000fe400007fe4ff */
[----:B------:R-:W-:Y:S01]  /*1300*/  SEL R25, R25, UR4, !P2 ;  /* 0x0000000419197c07 */ /* 0x000fe2000d000000 */
[----:B------:R-:W-:Y:S02]  /*1310*/  IMAD.X R26, RZ, RZ, ~UR5, P4 ;  /* 0x80000005ff1a7e24 */ /* 0x000fe4000a0e06ff */
        /* <DEDUP_REMOVED lines=10> */
[-C--:B------:R-:W-:Y:S02]  /*13c0*/  IMAD R31, R26, R27.reuse, RZ ;  /* 0x0000001b1a1f7224 */ /* 0x080fe400078e02ff */
[----:B------:R-:W-:-:S04]  /*13d0*/  IMAD.WIDE.U32 R22, R24, R27, R22 ;  /* 0x0000001b18167225 */ /* 0x000fc800078e0016 */
[----:B------:R-:W-:-:S04]  /*13e0*/  IMAD.HI.U32 R22, P0, R26, R25, R22 ;  /* 0x000000191a167227 */ /* 0x000fc80007800016 */
[----:B------:R-:W-:Y:S01]  /*13f0*/  IMAD.HI.U32 R26, R26, R27, RZ ;  /* 0x0000001b1a1a7227 */ /* 0x000fe200078e00ff */
[----:B------:R-:W-:-:S03]  /*1400*/  IADD3 R31, P1, PT, R31, R22, RZ ;  /* 0x000000161f1f7210 */ /* 0x000fc60007f3e0ff */
[----:B------:R-:W-:-:S04]  /*1410*/  IMAD.X R22, RZ, RZ, R26, P0 ;  /* 0x000000ffff167224 */ /* 0x000fc800000e061a */
[----:B------:R-:W-:Y:S02]  /*1420*/  IMAD.X R33, RZ, RZ, R22, P1 ;  /* 0x000000ffff217224 */ /* 0x000fe400008e0616 */
[----:B------:R-:W-:-:S04]  /*1430*/  IMAD.WIDE.U32 R22, R31, R40, RZ ;  /* 0x000000281f167225 */ /* 0x000fc800078e00ff */
[-C--:B------:R-:W-:Y:S01]  /*1440*/  IMAD R24, R33, R40.reuse, R23 ;  /* 0x0000002821187224 */ /* 0x080fe200078e0217 */
        /* <DEDUP_REMOVED lines=12> */
[----:B------:R-:W-:Y:S01]  /*1510*/  SEL R22, R24, R33, P0 ;  /* 0x0000002118167207 */ /* 0x000fe20000000000 */
[----:B------:R-:W-:Y:S01]  /*1520*/  IMAD.MOV.U32 R33, RZ, RZ, 0x0 ;  /* 0x00000000ff217424 */ /* 0x000fe200078e00ff */
[----:B------:R-:W-:-:S02]  /*1530*/  IADD3 R26, P3, PT, R31, 0x1, RZ ;  /* 0x000000011f1a7810 */ /* 0x000fc40007f7e0ff */
        /* <DEDUP_REMOVED lines=12> */
[----:B------:R-:W-:Y:S06]  /*1600*/  RET.REL.NODEC R32 `(_ZN2at6native60_GLOBAL__N__fdc43544_27_DistributionRandomKernel_cu_f88cee4443distribution_elementwise_grid_stride_kernelIjLi4EZZZNS0_9templates4cuda13random_kernelIPNS_17CUDAGeneratorImplEEEvRNS_18TensorIteratorBaseET_ENKUlvE_clEvENKUlvE7_clEvEUlP24curandStatePhilox4_32_10E0_ZNS1_27distribution_nullary_kernelIN3c108BFloat16Ej5uint4S7_SF_ZZZS5_IS7_EvS9_SA_ENKSB_clEvENKSC_clEvEUljE_EEvS9_T2_RKT3_T4_EUlijE_EEvlNS_15PhiloxCudaStateET1_SL_) ;  /* 0xffffffe8207c7950 */ /* 0x000fec0003c3ffff */
.L_x_84:
        /* <DEDUP_REMOVED lines=15> */
.L_x_2169:


//--------------------- .text._ZN2at6native60_GLOBAL__N__fdc43544_27_DistributionRandomKernel_cu_f88cee4443distribution_elementwise_grid_stride_kernelImLi2EZZZNS0_9templates4cuda13random_kernelIPNS_17CUDAGeneratorImplEEEvRNS_18TensorIteratorBaseET_ENKUlvE_clEvENKUlvE7_clEvEUlP24curandStatePhilox4_32_10E_ZNS1_27distribution_nullary_kernelIN3c108BFloat16Em10ulonglong2S7_SF_ZZZS5_IS7_EvS9_SA_ENKSB_clEvENKSC_clEvEUlmE_EEvS9_T2_RKT3_T4_EUlimE0_EEvlNS_15PhiloxCudaStateET1_SL_ --------------------------
	.section	.text._ZN2at6native60_GLOBAL__N__fdc43544_27_DistributionRandomKernel_cu_f88cee4443distribution_elementwise_grid_stride_kernelImLi2EZZZNS0_9templates4cuda13random_kernelIPNS_17CUDAGeneratorImplEEEvRNS_18TensorIteratorBaseET_ENKUlvE_clEvENKUlvE7_clEvEUlP24curandStatePhilox4_32_10E_ZNS1_27distribution_nullary_kernelIN3c108BFloat16Em10ulonglong2S7_SF_ZZZS5_IS7_EvS9_SA_ENKSB_clEvENKSC_clEvEUlmE_EEvS9_T2_RKT3_T4_EUlimE0_EEvlNS_15PhiloxCudaStateET1_SL_,"ax",@progbits
	.align	128
.text._ZN2at6native60_GLOBAL__N__fdc43544_27_DistributionRandomKernel_cu_f88cee4443distribution_elementwise_grid_stride_kernelImLi2EZZZNS0_9templates4cuda13random_kernelIPNS_17CUDAGeneratorImplEEEvRNS_18TensorIteratorBaseET_ENKUlvE_clEvENKUlvE7_clEvEUlP24curandStatePhilox4_32_10E_ZNS1_27distribution_nullary_kernelIN3c108BFloat16Em10ulonglong2S7_SF_ZZZS5_IS7_EvS9_SA_ENKSB_clEvENKSC_clEvEUlmE_EEvS9_T2_RKT3_T4_EUlimE0_EEvlNS_15PhiloxCudaStateET1_SL_:
        .type           _ZN2at6native60_GLOBAL__N__fdc43544_27_DistributionRandomKernel_cu_f88cee4443distribution_elementwise_grid_stride_kernelImLi2EZZZNS0_9templates4cuda13random_kernelIPNS_17CUDAGeneratorImplEEEvRNS_18TensorIteratorBaseET_ENKUlvE_clEvENKUlvE7_clEvEUlP24curandStatePhilox4_32_10E_ZNS1_27distribution_nullary_kernelIN3c108BFloat16Em10ulonglong2S7_SF_ZZZS5_IS7_EvS9_SA_ENKSB_clEvENKSC_clEvEUlmE_EEvS9_T2_RKT3_T4_EUlimE0_EEvlNS_15PhiloxCudaStateET1_SL_,@function
        .size           _ZN2at6native60_GLOBAL__N__fdc43544_27_DistributionRandomKernel_cu_f88cee4443distribution_elementwise_grid_stride_kernelImLi2EZZZNS0_9templates4cuda13random_kernelIPNS_17CUDAGeneratorImplEEEvRNS_18TensorIteratorBaseET_ENKUlvE_clEvENKUlvE7_clEvEUlP24curandStatePhilox4_32_10E_ZNS1_27distribution_nullary_kernelIN3c108BFloat16Em10ulonglong2S7_SF_ZZZS5_IS7_EvS9_SA_ENKSB_clEvENKSC_clEvEUlmE_EEvS9_T2_RKT3_T4_EUlimE0_EEvlNS_15PhiloxCudaStateET1_SL_,(.L_x_2171 - _ZN2at6native60_GLOBAL__N__fdc43544_27_DistributionRandomKernel_cu_f88cee4443distribution_elementwise_grid_stride_kernelImLi2EZZZNS0_9templates4cuda13random_kernelIPNS_17CUDAGeneratorImplEEEvRNS_18TensorIteratorBaseET_ENKUlvE_clEvENKUlvE7_clEvEUlP24curandStatePhilox4_32_10E_ZNS1_27distribution_nullary_kernelIN3c108BFloat16Em10ulonglong2S7_SF_ZZZS5_IS7_EvS9_SA_ENKSB_clEvENKSC_clEvEUlmE_EEvS9_T2_RKT3_T4_EUlimE0_EEvlNS_15PhiloxCudaStateET1_SL_)
        .other          _ZN2at6native60_GLOBAL__N__fdc43544_27_DistributionRandomKernel_cu_f88cee4443distribution_elementwise_grid_stride_kernelImLi2EZZZNS0_9templates4cuda13random_kernelIPNS_17CUDAGeneratorImplEEEvRNS_18TensorIteratorBaseET_ENKUlvE_clEvENKUlvE7_clEvEUlP24curandStatePhilox4_32_10E_ZNS1_27distribution_nullary_kernelIN3c108BFloat16Em10ulonglong2S7_SF_ZZZS5_IS7_EvS9_SA_ENKSB_clEvENKSC_clEvEUlmE_EEvS9_T2_RKT3_T4_EUlimE0_EEvlNS_15PhiloxCudaStateET1_SL_,@"STO_CUDA_ENTRY STV_DEFAULT"
_ZN2at6native60_GLOBAL__N__fdc43544_27_DistributionRandomKernel_cu_f88cee4443distribution_elementwise_grid_stride_kernelImLi2EZZZNS0_9templates4cuda13random_kernelIPNS_17CUDAGeneratorImplEEEvRNS_18TensorIteratorBaseET_ENKUlvE_clEvENKUlvE7_clEvEUlP24curandStatePhilox4_32_10E_ZNS1_27distribution_nullary_kernelIN3c108BFloat16Em10ulonglong2S7_SF_ZZZS5_IS7_EvS9_SA_ENKSB_clEvENKSC_clEvEUlmE_EEvS9_T2_RKT3_T4_EUlimE0_EEvlNS_15PhiloxCudaStateET1_SL_:
        /* <DEDUP_REMOVED lines=22> */
[----:B------:R-:W-:Y:S02]  /*0160*/  IMAD.MOV.U32 R34, RZ, RZ, R37 ;  /* 0x000000ffff227224 */ /* 0x000fe400078e0025 */
        /* <DEDUP_REMOVED lines=41> */
[----:B------:R-:W-:Y:S02]  /*0400*/  LOP3.LUT R18, R11, R14, R17, 0x96, !PT ;  /* 0x0000000e0b127212 */ /* 0x000fe400078e9611 */
[C---:B------:R-:W-:Y:S01]  /*0410*/  IADD3 R17, PT, PT, R22.reuse, -0xe443238, RZ ;  /* 0xf1bbcdc816117810 */ /* 0x040fe20007ffe0ff */
[----:B------:R-:W-:Y:S02]  /*0420*/  VIADD R12, R22, 0x1715609d ;  /* 0x1715609d160c7836 */ /* 0x000fe40000000000 */
[----:B------:R-:W-:-:S03]  /*0430*/  IMAD.WIDE.U32 R18, R18, -0x326172a9, RZ ;  /* 0xcd9e8d5712127825 */ /* 0x000fc600078e00ff */
[----:B------:R-:W-:Y:S01]  /*0440*/  LOP3.LUT R24, R12, R20, R27, 0x96, !PT ;  /* 0x000000140c187212 */ /* 0x000fe200078e961b */
[----:B------:R-:W-:Y:S01]  /*0450*/  VIADD R14, R23, 0x646e171e ;  /* 0x646e171e170e7836 */ /* 0x000fe20000000000 */
[----:B------:R-:W-:-:S03]  /*0460*/  LOP3.LUT R42, R13, R26, R19, 0x96, !PT ;  /* 0x0000001a0d2a7212 */ /* 0x000fc600078e9613 */
        /* <DEDUP_REMOVED lines=8> */
[----:B------:R-:W-:Y:S01]  /*04f0*/  MOV R21, R36 ;  /* 0x0000002400157202 */ /* 0x000fe20000000f00 */
[----:B------:R-:W-:Y:S01]  /*0500*/  VIADD R18, R23, 0xdb3d7428 ;  /* 0xdb3d742817127836 */ /* 0x000fe20000000000 */
[----:B------:R-:W-:Y:S01]  /*0510*/  LOP3.LUT R19, R17, R20, R39, 0x96, !PT ;  /* 0x0000001411137212 */ /* 0x000fe200078e9627 */
[----:B------:R-:W-:-:S04]  /*0520*/  IMAD.WIDE.U32 R44, R44, -0x2daee0ad, RZ ;  /* 0xd2511f532c2c7825 */ /* 0x000fc800078e00ff */
[----:B------:R-:W-:Y:S01]  /*0530*/  IMAD.HI.U32 R25, R19, -0x2daee0ad, RZ ;  /* 0xd2511f5313197827 */ /* 0x000fe200078e00ff */
[----:B------:R-:W-:-:S03]  /*0540*/  LOP3.LUT R42, R18, R42, R45, 0x96, !PT ;  /* 0x0000002a122a7212 */ /* 0x000fc600078e962d */
[----:B0-----:R-:W-:Y:S01]  /*0550*/  IMAD R20, R31, UR6, RZ ;  /* 0x000000061f147c24 */ /* 0x001fe2000f8e02ff */
[----:B------:R-:W-:Y:S01]  /*0560*/  LOP3.LUT R44, R44, R25, RZ, 0x3c, !PT ;  /* 0x000000192c2c7212 */ /* 0x000fe200078e3cff */
[----:B------:R-:W-:-:S04]  /*0570*/  IMAD.HI.U32 R24, R42, -0x326172a9, RZ ;  /* 0xcd9e8d572a187827 */ /* 0x000fc800078e00ff */
[----:B------:R-:W-:Y:S01]  /*0580*/  IMAD.SHL.U32 R40, R20, 0x2, RZ ;  /* 0x0000000214287824 */ /* 0x000fe200078e00ff */
[----:B------:R-:W-:Y:S01]  /*0590*/  LOP3.LUT R38, R35, R38, R24, 0x96, !PT ;  /* 0x0000002623267212 */ /* 0x000fe200078e9618 */
[----:B------:R-:W-:Y:S06]  /*05a0*/  BRA.U UP0, `(.L_x_85) ;  /* 0x0000000100507547 */ /* 0x000fec000b800000 */
[----:B------:R-:W0:Y:S01]  /*05b0*/  I2F.U32.RP R26, R40 ;  /* 0x00000028001a7306 */ /* 0x000e220000209000 */
[----:B------:R-:W-:Y:S01]  /*05c0*/  IMAD.MOV R27, RZ, RZ, -R40 ;  /* 0x000000ffff1b7224 */ /* 0x000fe200078e0a28 */
[----:B------:R-:W-:Y:S01]  /*05d0*/  ISETP.NE.U32.AND P2, PT, R40, RZ, PT ;  /* 0x000000ff2800720c */ /* 0x000fe20003f45070 */
[----:B------:R-:W-:-:S05]  /*05e0*/  IMAD.MOV.U32 R29, RZ, RZ, RZ ;  /* 0x000000ffff1d7224 */ /* 0x000fca00078e00ff */
[----:B0-----:R-:W0:Y:S02]  /*05f0*/  MUFU.RCP R26, R26 ;  /* 0x0000001a001a7308 */ /* 0x001e240000001000 */
[----:B0-----:R-:W-:-:S06]  /*0600*/  IADD3 R24, PT, PT, R26, 0xffffffe, RZ ;  /* 0x0ffffffe1a187810 */ /* 0x001fcc0007ffe0ff */
        /* <DEDUP_REMOVED lines=8> */
[----:B------:R-:W-:Y:S01]  /*0690*/  @P0 IADD3 R25, PT, PT, -R40, R25, RZ ;  /* 0x0000001928190210 */ /* 0x000fe20007ffe1ff */
[----:B------:R-:W-:-:S03]  /*06a0*/  @P0 VIADD R28, R28, 0x1 ;  /* 0x000000011c1c0836 */ /* 0x000fc60000000000 */
[----:B------:R-:W-:-:S13]  /*06b0*/  ISETP.GE.U32.AND P1, PT, R25, R40, PT ;  /* 0x000000281900720c */ /* 0x000fda0003f26070 */
[----:B------:R-:W-:Y:S02]  /*06c0*/  @P1 IADD3 R28, PT, PT, R28, 0x1, RZ ;  /* 0x000000011c1c1810 */ /* 0x000fe40007ffe0ff */
[----:B------:R-:W-:Y:S01]  /*06d0*/  @!P2 LOP3.LUT R28, RZ, R40, RZ, 0x33, !PT ;  /* 0x00000028ff1ca212 */ /* 0x000fe200078e33ff */
[----:B------:R-:W-:Y:S06]  /*06e0*/  BRA `(.L_x_86) ;  /* 0x0000000000107947 */ /* 0x000fec0003800000 */
.L_x_85:
[----:B------:R-:W-:-:S07]  /*06f0*/  MOV R28, 0x710 ;  /* 0x00000710001c7802 */ /* 0x000fce0000000f00 */
[----:B------:R-:W-:Y:S05]  /*0700*/  CALL.REL.NOINC `($__internal_6_$__cuda_sm20_div_s64) ;  /* 0x0000002c00707944 */ /* 0x000fea0003c00000 */
[----:B------:R-:W-:Y:S02]  /*0710*/  MOV R28, R26 ;  /* 0x0000001a001c7202 */ /* 0x000fe40000000f00 */
[----:B------:R-:W-:-:S07]  /*0720*/  MOV R29, R27 ;  /* 0x0000001b001d7202 */ /* 0x000fce0000000f00 */
.L_x_86:
        /* <DEDUP_REMOVED lines=11> */
[----:B------:R-:W-:Y:S01]  /*07e0*/  IADD3 R41, PT, PT, R23, -0x695add53, RZ ;  /* 0x96a522ad17297810 */ /* 0x000fe20007ffe0ff */
[----:B------:R-:W-:Y:S01]  /*07f0*/  IMAD R42, R42, -0x326172a9, RZ ;  /* 0xcd9e8d572a2a7824 */ /* 0x000fe200078e02ff */
[----:B------:R-:W-:Y:S01]  /*0800*/  LOP3.LUT R43, R30, 0x3, RZ, 0xc0, !PT ;  /* 0x000000031e2b7812 */ /* 0x000fe200078ec0ff */
[----:B------:R-:W1:Y:S01]  /*0810*/  LDCU UR4, c[0x0][0x3a8] ;  /* 0x00007500ff0477ac */ /* 0x000e620008000800 */
[----:B------:R-:W-:Y:S01]  /*0820*/  LOP3.LUT R44, R44, R41, RZ, 0x3c, !PT ;  /* 0x000000292c2c7212 */ /* 0x000fe200078e3cff */
        /* <DEDUP_REMOVED lines=62> */
.L_x_99:
[----:B------:R-:W-:Y:S01]  /*0c10*/  VIADD R0, R0, 0x1 ;  /* 0x0000000100007836 */ /* 0x000fe20000000000 */
[----:B------:R-:W-:Y:S03]  /*0c20*/  BSSY.RECONVERGENT B0, `(.L_x_87) ;  /* 0x000000c000007945 */ /* 0x000fe60003800200 */
[C---:B------:R-:W-:Y:S01]  /*0c30*/  IMAD.WIDE.U32 R30, R0.reuse, -0x2daee0ad, RZ ;  /* 0xd2511f53001e7825 */ /* 0x040fe200078e00ff */
[----:B------:R-:W-:-:S13]  /*0c40*/  ISETP.NE.AND P0, PT, R0, RZ, PT ;  /* 0x000000ff0000720c */ /* 0x000fda0003f05270 */
[----:B012---:R-:W-:Y:S05]  /*0c50*/  @P0 BRA `(.L_x_88) ;  /* 0x0000000000200947 */ /* 0x007fea0003800000 */
        /* <DEDUP_REMOVED lines=8> */
.L_x_88:
[----:B0-----:R-:W-:Y:S05]  /*0ce0*/  BSYNC.RECONVERGENT B0 ;  /* 0x0000000000007941 */ /* 0x001fea0003800200 */
.L_x_87:
[----:B------:R-:W-:Y:S01]  /*0cf0*/  IMAD.WIDE.U32 R28, R36, -0x326172a9, RZ ;  /* 0xcd9e8d57241c7825 */ /* 0x000fe200078e00ff */
[----:B------:R-:W-:Y:S02]  /*0d00*/  LOP3.LUT R26, R37, R31, R23, 0x96, !PT ;  /* 0x0000001f251a7212 */ /* 0x000fe400078e9617 */
[----:B------:R-:W-:Y:S02]  /*0d10*/  ISETP.GT.AND P0, PT, R43, 0x1, PT ;  /* 0x000000012b00780c */ /* 0x000fe40003f04270 */
[----:B------:R-:W-:Y:S01]  /*0d20*/  LOP3.LUT R32, R2, R29, R22, 0x96, !PT ;  /* 0x0000001d02207212 */ /* 0x000fe200078e9616 */
[----:B------:R-:W-:Y:S01]  /*0d30*/  IMAD.WIDE.U32 R26, R26, -0x326172a9, RZ ;  /* 0xcd9e8d571a1a7825 */ /* 0x000fe200078e00ff */
[----:B------:R-:W-:Y:S02]  /*0d40*/  MOV R46, R42 ;  /* 0x0000002a002e7202 */ /* 0x000fe40000000f00 */
[----:B------:R-:W-:Y:S01]  /*0d50*/  MOV R45, R38 ;  /* 0x00000026002d7202 */ /* 0x000fe20000000f00 */
        /* <DEDUP_REMOVED lines=34> */
[----:B------:R-:W-:-:S03]  /*0f80*/  LOP3.LUT R38, R35, R30, R27, 0x96, !PT ;  /* 0x0000001e23267212 */ /* 0x000fc600078e961b */
[----:B------:R-:W-:Y:S01]  /*0f90*/  IMAD.MOV.U32 R42, RZ, RZ, R26 ;  /* 0x000000ffff2a7224 */ /* 0x000fe200078e001a */
[----:B------:R-:W-:Y:S02]  /*0fa0*/  MOV R26, R44 ;  /* 0x0000002c001a7202 */ /* 0x000fe40000000f00 */
[----:B------:R-:W-:Y:S01]  /*0fb0*/  LOP3.LUT R44, R41, R28, R29, 0x96, !PT ;  /* 0x0000001c292c7212 */ /* 0x000fe200078e961d */
[----:B------:R-:W-:Y:S06]  /*0fc0*/  @P0 BRA `(.L_x_89) ;  /* 0x0000000000240947 */ /* 0x000fec0003800000 */
[----:B------:R-:W-:Y:S01]  /*0fd0*/  ISETP.NE.AND P0, PT, R43, RZ, PT ;  /* 0x000000ff2b00720c */ /* 0x000fe20003f05270 */
[----:B------:R-:W-:Y:S01]  /*0fe0*/  IMAD.MOV.U32 R48, RZ, RZ, R32 ;  /* 0x000000ffff307224 */ /* 0x000fe200078e0020 */
[----:B------:R-:W-:-:S11]  /*0ff0*/  MOV R47, R26 ;  /* 0x0000001a002f7202 */ /* 0x000fd60000000f00 */
[----:B------:R-:W-:Y:S05]  /*1000*/  @!P0 BRA `(.L_x_90) ;  /* 0x0000000000388947 */ /* 0x000fea0003800000 */
[----:B------:R-:W-:Y:S01]  /*1010*/  MOV R45, R46 ;  /* 0x0000002e002d7202 */ /* 0x000fe20000000f00 */
[----:B------:R-:W-:Y:S01]  /*1020*/  IMAD.MOV.U32 R48, RZ, RZ, R38 ;  /* 0x000000ffff307224 */ /* 0x000fe200078e0026 */
[----:B------:R-:W-:Y:S02]  /*1030*/  MOV R47, R32 ;  /* 0x00000020002f7202 */ /* 0x000fe40000000f00 */
[----:B------:R-:W-:Y:S01]  /*1040*/  MOV R46, R26 ;  /* 0x0000001a002e7202 */ /* 0x000fe20000000f00 */
[----:B------:R-:W-:Y:S06]  /*1050*/  BRA `(.L_x_90) ;  /* 0x0000000000247947 */ /* 0x000fec0003800000 */
.L_x_89:
[----:B------:R-:W-:Y:S01]  /*1060*/  ISETP.NE.AND P0, PT, R43, 0x3, PT ;  /* 0x000000032b00780c */ /* 0x000fe20003f05270 */
[----:B------:R-:W-:Y:S01]  /*1070*/  IMAD.MOV.U32 R46, RZ, RZ, R38 ;  /* 0x000000ffff2e7224 */ /* 0x000fe200078e0026 */
[----:B------:R-:W-:Y:S02]  /*1080*/  MOV R45, R32 ;  /* 0x00000020002d7202 */ /* 0x000fe40000000f00 */
[----:B------:R-:W-:Y:S02]  /*1090*/  MOV R47, R42 ;  /* 0x0000002a002f7202 */ /* 0x000fe40000000f00 */
[----:B------:R-:W-:-:S07]  /*10a0*/  MOV R48, R44 ;  /* 0x0000002c00307202 */ /* 0x000fce0000000f00 */
[----:B------:R-:W-:Y:S01]  /*10b0*/  @P0 IMAD.MOV.U32 R45, RZ, RZ, R26 ;  /* 0x000000ffff2d0224 */ /* 0x000fe200078e001a */
[----:B------:R-:W-:Y:S01]  /*10c0*/  @P0 MOV R46, R32 ;  /* 0x00000020002e0202 */ /* 0x000fe20000000f00 */
[----:B------:R-:W-:Y:S01]  /*10d0*/  @P0 IMAD.MOV.U32 R48, RZ, RZ, R42 ;  /* 0x000000ffff300224 */ /* 0x000fe200078e002a */
[----:B------:R-:W-:-:S07]  /*10e0*/  @P0 MOV R47, R38 ;  /* 0x00000026002f0202 */ /* 0x000fce0000000f00 */
.L_x_90:
[----:B------:R-:W0:Y:S01]  /*10f0*/  LDC.64 R26, c[0x0][0x380] ;  /* 0x0000e000ff1a7b82 */ /* 0x000e220000000a00 */
[----:B------:R-:W-:-:S09]  /*1100*/  UISETP.NE.AND UP0, UPT, UR4, URZ, UPT ;  /* 0x000000ff0400728c */ /* 0x000fd2000bf05270 */
[----:B------:R-:W-:Y:S05]  /*1110*/  BRA.U UP0, `(.L_x_91) ;  /* 0x0000000100b87547 */ /* 0x000fea000b800000 */
[-C--:B0-----:R-:W-:Y:S01]  /*1120*/  ISETP.GE.U32.AND P0, PT, R21, R26.reuse, PT ;  /* 0x0000001a1500720c */ /* 0x081fe20003f06070 */
[----:B------:R-:W-:Y:S01]  /*1130*/  BSSY.RECONVERGENT B0, `(.L_x_92) ;  /* 0x0000019000007945 */ /* 0x000fe20003800200 */
[----:B------:R-:W-:Y:S02]  /*1140*/  IADD3 R29, P2, PT, R20, R21, RZ ;  /* 0x00000015141d7210 */ /* 0x000fe40007f5e0ff */
[----:B------:R-:W-:Y:S02]  /*1150*/  ISETP.GE.AND.EX P0, PT, R34, R27, PT, P0 ;  /* 0x0000001b2200720c */ /* 0x000fe40003f06300 */
[----:B------:R-:W-:Y:S02]  /*1160*/  ISETP.GE.U32.AND P1, PT, R29, R26, PT ;  /* 0x0000001a1d00720c */ /* 0x000fe40003f26070 */
[----:B------:R-:W-:-:S04]  /*1170*/  IADD3.X R26, PT, PT, RZ, R34, RZ, P2, !PT ;  /* 0x00000022ff1a7210 */ /* 0x000fc800017fe4ff */
[----:B------:R-:W-:-:S05]  /*1180*/  ISETP.GE.AND.EX P1, PT, R26, R27, PT, P1 ;  /* 0x0000001b1a00720c */ /* 0x000fca0003f26310 */
[----:B------:R-:W-:Y:S08]  /*1190*/  @P0 BRA `(.L_x_93) ;  /* 0x0000000000480947 */ /* 0x000ff00003800000 */
[----:B------:R-:W-:-:S04]  /*11a0*/  IMAD.WIDE.U32 R28, R45, -0xff00ff, RZ ;  /* 0xff00ff012d1c7825 */ /* 0x000fc800078e00ff */
[----:B------:R-:W-:-:S04]  /*11b0*/  IMAD.WIDE.U32 R30, R46, -0xff00ff, RZ ;  /* 0xff00ff012e1e7825 */ /* 0x000fc800078e00ff */
[----:B------:R-:W-:-:S04]  /*11c0*/  IMAD.WIDE.U32 R28, P0, R46, -0xff0100, R28 ;  /* 0xff00ff002e1c7825 */ /* 0x000fc8000780001c */
[----:B------:R-:W-:Y:S01]  /*11d0*/  IMAD.MOV.U32 R26, RZ, RZ, R29 ;  /* 0x000000ffff1a7224 */ /* 0x000fe200078e001d */
[----:B------:R-:W-:Y:S02]  /*11e0*/  IADD3.X R27, PT, PT, RZ, RZ, RZ, P0, !PT ;  /* 0x000000ffff1b7210 */ /* 0x000fe400007fe4ff */
[----:B------:R-:W-:-:S05]  /*11f0*/  IADD3 RZ, P0, PT, R31, R28, RZ ;  /* 0x0000001c1fff7210 */ /* 0x000fca0007f1e0ff */
[----:B------:R-:W-:-:S05]  /*1200*/  IMAD.WIDE.U32.X R26, R45, -0xff0100, R26, P0 ;  /* 0xff00ff002d1a7825 */ /* 0x000fca00000e041a */
[--C-:B------:R-:W-:Y:S02]  /*1210*/  SHF.R.U64 R29, R26, 0x8, R27.reuse ;  /* 0x000000081a1d7819 */ /* 0x100fe4000000121b */
[----:B------:R-:W-:Y:S02]  /*1220*/  SHF.R.U32.HI R28, RZ, 0x8, R27 ;  /* 0x00000008ff1c7819 */ /* 0x000fe4000001161b */
[----:B------:R-:W-:Y:S02]  /*1230*/  MOV R26, R46 ;  /* 0x0000002e001a7202 */ /* 0x000fe40000000f00 */
[----:B------:R-:W-:Y:S01]  /*1240*/  MOV R27, R45 ;  /* 0x0000002d001b7202 */ /* 0x000fe20000000f00 */
[----:B------:R-:W-:Y:S02]  /*1250*/  IMAD R28, R28, -0x101, RZ ;  /* 0xfffffeff1c1c7824 */ /* 0x000fe400078e02ff */
[----:B------:R-:W-:-:S05]  /*1260*/  IMAD.WIDE.U32 R26, R29, -0x101, R26 ;  /* 0xfffffeff1d1a7825 */ /* 0x000fca00078e001a */
[----:B------:R-:W-:Y:S02]  /*1270*/  IADD3 R27, PT, PT, R27, -R29, R28 ;  /* 0x8000001d1b1b7210 */ /* 0x000fe40007ffe01c */
[----:B------:R-:W0:Y:S02]  /*1280*/  LDC.64 R28, c[0x0][0x540] ;  /* 0x00015000ff1c7b82 */ /* 0x000e240000000a00 */
[----:B------:R-:W1:Y:S02]  /*1290*/  I2F.U64 R26, R26 ;  /* 0x0000001a001a7312 */ /* 0x000e640000301000 */
[----:B-1----:R-:W-:-:S05]  /*12a0*/  F2FP.BF16.F32.PACK_AB R27, RZ, R26 ;  /* 0x0000001aff1b723e */ /* 0x002fca00000010ff */
[----:B0-----:R0:W-:Y:S02]  /*12b0*/  STG.E.U16 desc[UR76][R28.64], R27 ;  /* 0x0000001b1c007986 */ /* 0x0011e4000c10154c */
.L_x_93:
[----:B------:R-:W-:Y:S05]  /*12c0*/  BSYNC.RECONVERGENT B0 ;  /* 0x0000000000007941 */ /* 0x000fea0003800200 */
.L_x_92:
[----:B------:R-:W-:Y:S05]  /*12d0*/  @P1 BRA `(.L_x_94) ;  /* 0x00000020005c1947 */ /* 0x000fea0003800000 */
[----:B0-----:R-:W-:Y:S01]  /*12e0*/  IMAD.WIDE.U32 R28, R47, -0xff00ff, RZ ;  /* 0xff00ff012f1c7825 */ /* 0x001fe200078e00ff */
[----:B------:R-:W-:-:S03]  /*12f0*/  MOV R46, R48 ;  /* 0x00000030002e7202 */ /* 0x000fc60000000f00 */
[----:B------:R-:W-:-:S04]  /*1300*/  IMAD.WIDE.U32 R30, R48, -0xff00ff, RZ ;  /* 0xff00ff01301e7825 */ /* 0x000fc800078e00ff */
[----:B------:R-:W-:-:S04]  /*1310*/  IMAD.WIDE.U32 R28, P0, R48, -0xff0100, R28 ;  /* 0xff00ff00301c7825 */ /* 0x000fc8000780001c */
[----:B------:R-:W-:Y:S01]  /*1320*/  IMAD.X R27, RZ, RZ, RZ, P0 ;  /* 0x000000ffff1b7224 */ /* 0x000fe200000e06ff */
[----:B------:R-:W-:Y:S02]  /*1330*/  IADD3 RZ, P0, PT, R31, R28, RZ ;  /* 0x0000001c1fff7210 */ /* 0x000fe40007f1e0ff */
[----:B------:R-:W-:-:S05]  /*1340*/  MOV R26, R29 ;  /* 0x0000001d001a7202 */ /* 0x000fca0000000f00 */
[----:B------:R-:W-:-:S05]  /*1350*/  IMAD.WIDE.U32.X R26, R47, -0xff0100, R26, P0 ;  /* 0xff00ff002f1a7825 */ /* 0x000fca00000e041a */
[--C-:B------:R-:W-:Y:S02]  /*1360*/  SHF.R.U64 R31, R26, 0x8, R27.reuse ;  /* 0x000000081a1f7819 */ /* 0x100fe4000000121b */
[----:B------:R-:W-:-:S03]  /*1370*/  SHF.R.U32.HI R26, RZ, 0x8, R27 ;  /* 0x00000008ff1a7819 */ /* 0x000fc6000001161b */
[----:B------:R-:W-:-:S04]  /*1380*/  IMAD.WIDE.U32 R28, R31, -0x101, R46 ;  /* 0xfffffeff1f1c7825 */ /* 0x000fc800078e002e */
[----:B------:R-:W-:-:S05]  /*1390*/  IMAD R26, R26, -0x101, RZ ;  /* 0xfffffeff1a1a7824 */ /* 0x000fca00078e02ff */
[----:B------:R-:W-:Y:S02]  /*13a0*/  IADD3 R29, PT, PT, R29, -R31, R26 ;  /* 0x8000001f1d1d7210 */ /* 0x000fe40007ffe01a */
[----:B------:R-:W0:Y:S02]  /*13b0*/  LDC.64 R26, c[0x0][0x540] ;  /* 0x00015000ff1a7b82 */ /* 0x000e240000000a00 */
[----:B------:R-:W1:Y:S02]  /*13c0*/  I2F.U64 R28, R28 ;  /* 0x0000001c001c7312 */ /* 0x000e640000301000 */
[----:B-1----:R-:W-:-:S05]  /*13d0*/  F2FP.BF16.F32.PACK_AB R29, RZ, R28 ;  /* 0x0000001cff1d723e */ /* 0x002fca00000010ff */
[----:B0-----:R1:W-:Y:S01]  /*13e0*/  STG.E.U16 desc[UR76][R26.64], R29 ;  /* 0x0000001d1a007986 */ /* 0x0013e2000c10154c */
[----:B------:R-:W-:Y:S05]  /*13f0*/  BRA `(.L_x_94) ;  /* 0x0000002000147947 */ /* 0x000fea0003800000 */
.L_x_91:
[----:B0-----:R-:W-:Y:S01]  /*1400*/  ISETP.GE.U32.AND P0, PT, R21, R26, PT ;  /* 0x0000001a1500720c */ /* 0x001fe20003f06070 */
        /* <DEDUP_REMOVED lines=231> */
.L_x_97:
[----:B------:R-:W-:Y:S01]  /*2280*/  IMAD.WIDE.U32 R28, R45, -0xff00ff, RZ ;  /* 0xff00ff012d1c7825 */ /* 0x000fe200078e00ff */
[----:B------:R-:W0:Y:S03]  /*2290*/  LDCU.64 UR48, c[0x0][0x540] ;  /* 0x0000a800ff3077ac */ /* 0x000e260008000a00 */
[----:B------:R-:W-:-:S04]  /*22a0*/  IMAD.WIDE.U32 R30, R46, -0xff00ff, RZ ;  /* 0xff00ff012e1e7825 */ /* 0x000fc800078e00ff */
[----:B------:R-:W-:-:S04]  /*22b0*/  IMAD.WIDE.U32 R28, P0, R46, -0xff0100, R28 ;  /* 0xff00ff002e1c7825 */ /* 0x000fc8000780001c */
[----:B------:R-:W-:Y:S01]  /*22c0*/  IMAD.X R33, RZ, RZ, RZ, P0 ;  /* 0x000000ffff217224 */ /* 0x000fe200000e06ff */
[----:B------:R-:W-:Y:S02]  /*22d0*/  IADD3 RZ, P0, PT, R31, R28, RZ ;  /* 0x0000001c1fff7210 */ /* 0x000fe40007f1e0ff */
[----:B------:R-:W-:Y:S01]  /*22e0*/  MOV R32, R29 ;  /* 0x0000001d00207202 */ /* 0x000fe20000000f00 */
[----:B------:R-:W-:Y:S01]  /*22f0*/  IMAD.MOV.U32 R29, RZ, RZ, R45 ;  /* 0x000000ffff1d7224 */ /* 0x000fe200078e002d */
[----:B------:R-:W-:-:S03]  /*2300*/  MOV R28, R46 ;  /* 0x0000002e001c7202 */ /* 0x000fc60000000f00 */
[----:B------:R-:W-:Y:S01]  /*2310*/  IMAD.WIDE.U32.X R32, R45, -0xff0100, R32, P0 ;  /* 0xff00ff002d207825 */ /* 0x000fe200000e0420 */
[----:B0-----:R-:W-:-:S04]  /*2320*/  IADD3 R30, P0, PT, R49, UR48, RZ ;  /* 0x00000030311e7c10 */ /* 0x001fc8000ff1e0ff */
[--C-:B------:R-:W-:Y:S02]  /*2330*/  SHF.R.U64 R31, R32, 0x8, R33.reuse ;  /* 0x00000008201f7819 */ /* 0x100fe40000001221 */
[----:B------:R-:W-:-:S03]  /*2340*/  SHF.R.U32.HI R32, RZ, 0x8, R33 ;  /* 0x00000008ff207819 */ /* 0x000fc60000011621 */
[----:B------:R-:W-:-:S04]  /*2350*/  IMAD.WIDE.U32 R28, R31, -0x101, R28 ;  /* 0xfffffeff1f1c7825 */ /* 0x000fc800078e001c */
[----:B------:R-:W-:-:S05]  /*2360*/  IMAD R32, R32, -0x101, RZ ;  /* 0xfffffeff20207824 */ /* 0x000fca00078e02ff */
[----:B------:R-:W-:Y:S02]  /*2370*/  IADD3 R29, PT, PT, R29, -R31, R32 ;  /* 0x8000001f1d1d7210 */ /* 0x000fe40007ffe020 */
[----:B------:R-:W-:Y:S02]  /*2380*/  IADD3.X R31, PT, PT, RZ, UR49, RZ, P0, !PT ;  /* 0x00000031ff1f7c10 */ /* 0x000fe400087fe4ff */
[----:B------:R-:W0:Y:S02]  /*2390*/  I2F.U64 R28, R28 ;  /* 0x0000001c001c7312 */ /* 0x000e240000301000 */
[----:B0-----:R-:W-:-:S05]  /*23a0*/  F2FP.BF16.F32.PACK_AB R29, RZ, R28 ;  /* 0x0000001cff1d723e */ /* 0x001fca00000010ff */
[----:B------:R0:W-:Y:S02]  /*23b0*/  STG.E.U16 desc[UR76][R30.64], R29 ;  /* 0x0000001d1e007986 */ /* 0x0001e4000c10154c */
.L_x_96:
[----:B------:R-:W-:Y:S05]  /*23c0*/  BSYNC.RECONVERGENT B0 ;  /* 0x0000000000007941 */ /* 0x000fea0003800200 */
.L_x_95:
[----:B0-----:R-:W-:-:S04]  /*23d0*/  IADD3 R29, P1, PT, R20, R21, RZ ;  /* 0x00000015141d7210 */ /* 0x001fc80007f3e0ff */
[----:B------:R-:W-:Y:S02]  /*23e0*/  ISETP.GE.U32.AND P0, PT, R29, R26, PT ;  /* 0x0000001a1d00720c */ /* 0x000fe40003f06070 */
[----:B------:R-:W-:-:S04]  /*23f0*/  IADD3.X R26, PT, PT, RZ, R34, RZ, P1, !PT ;  /* 0x00000022ff1a7210 */ /* 0x000fc80000ffe4ff */
        /* <DEDUP_REMOVED lines=242> */
.L_x_98:
[----:B------:R-:W-:Y:S01]  /*3320*/  IMAD.WIDE.U32 R28, R47, -0xff00ff, RZ ;  /* 0xff00ff012f1c7825 */ /* 0x000fe200078e00ff */
[----:B------:R-:W-:Y:S01]  /*3330*/  MOV R46, R48 ;  /* 0x00000030002e7202 */ /* 0x000fe20000000f00 */
[----:B------:R-:W0:Y:S02]  /*3340*/  LDCU.64 UR48, c[0x0][0x540] ;  /* 0x0000a800ff3077ac */ /* 0x000e240008000a00 */
[----:B------:R-:W-:-:S04]  /*3350*/  IMAD.WIDE.U32 R30, R48, -0xff00ff, RZ ;  /* 0xff00ff01301e7825 */ /* 0x000fc800078e00ff */
[----:B------:R-:W-:-:S04]  /*3360*/  IMAD.WIDE.U32 R28, P0, R48, -0xff0100, R28 ;  /* 0xff00ff00301c7825 */ /* 0x000fc8000780001c */
[----:B------:R-:W-:Y:S01]  /*3370*/  IMAD.X R27, RZ, RZ, RZ, P0 ;  /* 0x000000ffff1b7224 */ /* 0x000fe200000e06ff */
[----:B------:R-:W-:Y:S02]  /*3380*/  IADD3 RZ, P0, PT, R31, R28, RZ ;  /* 0x0000001c1fff7210 */ /* 0x000fe40007f1e0ff */
[----:B------:R-:W-:-:S05]  /*3390*/  MOV R26, R29 ;  /* 0x0000001d001a7202 */ /* 0x000fca0000000f00 */
[----:B------:R-:W-:Y:S01]  /*33a0*/  IMAD.WIDE.U32.X R26, R47, -0xff0100, R26, P0 ;  /* 0xff00ff002f1a7825 */ /* 0x000fe200000e041a */
[----:B0-----:R-:W-:-:S04]  /*33b0*/  IADD3 R32, P0, PT, R32, UR48, RZ ;  /* 0x0000003020207c10 */ /* 0x001fc8000ff1e0ff */
[--C-:B------:R-:W-:Y:S01]  /*33c0*/  SHF.R.U64 R29, R26, 0x8, R27.reuse ;  /* 0x000000081a1d7819 */ /* 0x100fe2000000121b */
[----:B------:R-:W-:Y:S01]  /*33d0*/  IMAD.X R33, RZ, RZ, UR49, P0 ;  /* 0x00000031ff217e24 */ /* 0x000fe200080e06ff */
[----:B------:R-:W-:-:S03]  /*33e0*/  SHF.R.U32.HI R28, RZ, 0x8, R27 ;  /* 0x00000008ff1c7819 */ /* 0x000fc6000001161b */
[----:B------:R-:W-:-:S04]  /*33f0*/  IMAD.WIDE.U32 R26, R29, -0x101, R46 ;  /* 0xfffffeff1d1a7825 */ /* 0x000fc800078e002e */
[----:B------:R-:W-:-:S05]  /*3400*/  IMAD R28, R28, -0x101, RZ ;  /* 0xfffffeff1c1c7824 */ /* 0x000fca00078e02ff */
[----:B------:R-:W-:-:S04]  /*3410*/  IADD3 R27, PT, PT, R27, -R29, R28 ;  /* 0x8000001d1b1b7210 */ /* 0x000fc80007ffe01c */
[----:B------:R-:W0:Y:S02]  /*3420*/  I2F.U64 R26, R26 ;  /* 0x0000001a001a7312 */ /* 0x000e240000301000 */
[----:B0-----:R-:W-:-:S05]  /*3430*/  F2FP.BF16.F32.PACK_AB R27, RZ, R26 ;  /* 0x0000001aff1b723e */ /* 0x001fca00000010ff */
[----:B------:R2:W-:Y:S02]  /*3440*/  STG.E.U16 desc[UR76][R32.64], R27 ;  /* 0x0000001b20007986 */ /* 0x0005e4000c10154c */
.L_x_94:
[----:B------:R-:W-:Y:S01]  /*3450*/  IADD3 R21, P0, PT, R40, R21, RZ ;  /* 0x0000001528157210 */ /* 0x000fe20007f1e0ff */
[----:B------:R-:W-:Y:S05]  /*3460*/  WARPSYNC.ALL ;  /* 0x0000000000007948 */ /* 0x000fea0003800000 */
[----:B------:R-:W-:Y:S01]  /*3470*/  IADD3.X R34, PT, PT, RZ, R34, RZ, P0, !PT ;  /* 0x00000022ff227210 */ /* 0x000fe200007fe4ff */
[----:B------:R-:W-:Y:S01]  /*3480*/  BAR.SYNC.DEFER_BLOCKING 0x0 ;  /* 0x0000000000007b1d */ /* 0x000fe20000010000 */
[----:B------:R-:W-:-:S04]  /*3490*/  ISETP.GE.U32.AND P0, PT, R21, R24, PT ;  /* 0x000000181500720c */ /* 0x000fc80003f06070 */
[----:B------:R-:W-:-:S13]  /*34a0*/  ISETP.GE.AND.EX P0, PT, R34, R39, PT, P0 ;  /* 0x000000272200720c */ /* 0x000fda0003f06300 */
[----:B------:R-:W-:Y:S05]  /*34b0*/  @!P0 BRA `(.L_x_99) ;  /* 0xffffffd400d48947 */ /* 0x000fea000383ffff */
[----:B------:R-:W-:Y:S05]  /*34c0*/  EXIT ;  /* 0x000000000000794d */ /* 0x000fea0003800000 */
        .weak           $__internal_6_$__cuda_sm20_div_s64
        .type           $__internal_6_$__cuda_sm20_div_s64,@function
        .size           $__internal_6_$__cuda_sm20_div_s64,(.L_x_2171 - $__internal_6_$__cuda_sm20_div_s64)
$__internal_6_$__cuda_sm20_div_s64:
[----:B------:R-:W-:-:S04]  /*34d0*/  HFMA2 R41, -RZ, RZ, 0, 0 ;  /* 0x00000000ff297431 */ /* 0x000fc800000001ff */
        /* <DEDUP_REMOVED lines=26> */
[----:B------:R-:W-:-:S03]  /*3680*/  IMAD.WIDE.U32 R24, P0, R25, R26, R24 ;  /* 0x0000001a19187225 */ /* 0x000fc60007800018 */
[----:B------:R-:W-:Y:S01]  /*3690*/  SEL R32, R32, UR5, !P1 ;  /* 0x0000000520207c07 */ /* 0x000fe2000c800000 */
[----:B------:R-:W-:-:S04]  /*36a0*/  IMAD.HI.U32 R46, R29, R26, RZ ;  /* 0x0000001a1d2e7227 */ /* 0x000fc800078e00ff */
[----:B------:R-:W-:-:S04]  /*36b0*/  IMAD.HI.U32 R24, P2, R29, R33, R24 ;  /* 0x000000211d187227 */ /* 0x000fc80007840018 */
[----:B------:R-:W-:Y:S02]  /*36c0*/  IMAD R25, R29, R26, RZ ;  /* 0x0000001a1d197224 */ /* 0x000fe400078e02ff */
[----:B------:R-:W-:-:S03]  /*36d0*/  IMAD.X R29, R46, 0x1, R29, P0 ;  /* 0x000000012e1d7824 */ /* 0x000fc600000e061d */
[----:B------:R-:W-:Y:S01]  /*36e0*/  IADD3 R26, P3, PT, R25, R24, RZ ;  /* 0x00000018191a7210 */ /* 0x000fe20007f7e0ff */
[----:B------:R-:W-:-:S03]  /*36f0*/  HFMA2 R25, -RZ, RZ, 0, 0 ;  /* 0x00000000ff197431 */ /* 0x000fc600000001ff */
[----:B------:R-:W-:Y:S01]  /*3700*/  IADD3.X R29, PT, PT, RZ, RZ, R29, P3, P2 ;  /* 0x000000ffff1d7210 */ /* 0x000fe20001fe441d */
[----:B------:R-:W-:-:S04]  /*3710*/  IMAD.HI.U32 R24, R26, R27, RZ ;  /* 0x0000001b1a187227 */ /* 0x000fc800078e00ff */
[-C--:B------:R-:W-:Y:S02]  /*3720*/  IMAD R33, R29, R32.reuse, RZ ;  /* 0x000000201d217224 */ /* 0x080fe400078e02ff */
[----:B------:R-:W-:-:S04]  /*3730*/  IMAD.WIDE.U32 R24, R26, R32, R24 ;  /* 0x000000201a187225 */ /* 0x000fc800078e0018 */
        /* <DEDUP_REMOVED lines=8> */
[----:B------:R-:W-:Y:S02]  /*37c0*/  IADD3 R24, P3, PT, R29, 0x1, RZ ;  /* 0x000000011d187810 */ /* 0x000fe40007f7e0ff */
[----:B------:R-:W-:Y:S02]  /*37d0*/  IADD3.X R32, PT, PT, ~R25, R32, RZ, P0, !PT ;  /* 0x0000002019207210 */ /* 0x000fe400007fe5ff */
[----:B------:R-:W-:Y:S02]  /*37e0*/  ISETP.GE.U32.AND P0, PT, R39, R40, PT ;  /* 0x000000282700720c */ /* 0x000fe40003f06070 */
[----:B------:R-:W-:Y:S02]  /*37f0*/  IADD3 R25, P2, PT, -R40, R39, RZ ;  /* 0x0000002728197210 */ /* 0x000fe40007f5e1ff */
[----:B------:R-:W-:-:S02]  /*3800*/  ISETP.GE.U32.AND.EX P0, PT, R32, RZ, PT, P0 ;  /* 0x000000ff2000720c */ /* 0x000fc40003f06100 */
[----:B------:R-:W-:Y:S02]  /*3810*/  IADD3.X R27, PT, PT, R32, -0x1, RZ, P2, !PT ;  /* 0xffffffff201b7810 */ /* 0x000fe400017fe4ff */
[----:B------:R-:W-:Y:S02]  /*3820*/  SEL R25, R25, R39, P0 ;  /* 0x0000002719197207 */ /* 0x000fe40000000000 */
[----:B------:R-:W-:Y:S02]  /*3830*/  IADD3.X R26, PT, PT, RZ, R33, RZ, P3, !PT ;  /* 0x00000021ff1a7210 */ /* 0x000fe40001ffe4ff */
[----:B------:R-:W-:Y:S02]  /*3840*/  SEL R29, R24, R29, P0 ;  /* 0x0000001d181d7207 */ /* 0x000fe40000000000 */
[----:B------:R-:W-:Y:S02]  /*3850*/  SEL R27, R27, R32, P0 ;  /* 0x000000201b1b7207 */ /* 0x000fe40000000000 */
[----:B------:R-:W-:-:S02]  /*3860*/  ISETP.GE.U32.AND P2, PT, R25, R40, PT ;  /* 0x000000281900720c */ /* 0x000fc40003f46070 */
[----:B------:R-:W-:Y:S02]  /*3870*/  SEL R24, R26, R33, P0 ;  /* 0x000000211a187207 */ /* 0x000fe40000000000 */
[----:B------:R-:W-:Y:S02]  /*3880*/  IADD3 R26, P3, PT, R29, 0x1, RZ ;  /* 0x000000011d1a7810 */ /* 0x000fe40007f7e0ff */
[----:B------:R-:W-:-:S03]  /*3890*/  ISETP.GE.U32.AND.EX P0, PT, R27, RZ, PT, P2 ;  /* 0x000000ff1b00720c */ /* 0x000fc60003f06120 */
[----:B------:R-:W-:Y:S01]  /*38a0*/  IMAD.X R27, RZ, RZ, R24, P3 ;  /* 0x000000ffff1b7224 */ /* 0x000fe200018e0618 */
[----:B------:R-:W-:Y:S02]  /*38b0*/  SEL R26, R26, R29, P0 ;  /* 0x0000001d1a1a7207 */ /* 0x000fe40000000000 */
[----:B------:R-:W-:Y:S02]  /*38c0*/  MOV R29, 0x0 ;  /* 0x00000000001d7802 */ /* 0x000fe40000000f00 */
[----:B------:R-:W-:Y:S02]  /*38d0*/  SEL R27, R27, R24, P0 ;  /* 0x000000181b1b7207 */ /* 0x000fe40000000000 */
[----:B------:R-:W-:Y:S02]  /*38e0*/  IADD3 R25, P2, PT, RZ, -R26, RZ ;  /* 0x8000001aff197210 */ /* 0x000fe40007f5e0ff */
[----:B------:R-:W-:Y:S02]  /*38f0*/  ISETP.NE.U32.AND P0, PT, R40, RZ, PT ;  /* 0x000000ff2800720c */ /* 0x000fe40003f05070 */
[----:B------:R-:W-:-:S02]  /*3900*/  IADD3.X R24, PT, PT, RZ, ~R27, RZ, P2, !PT ;  /* 0x8000001bff187210 */ /* 0x000fc400017fe4ff */
[----:B------:R-:W-:Y:S02]  /*3910*/  ISETP.NE.AND.EX P0, PT, RZ, RZ, PT, P0 ;  /* 0x000000ffff00720c */ /* 0x000fe40003f05300 */
[----:B------:R-:W-:Y:S02]  /*3920*/  SEL R26, R25, R26, !P1 ;  /* 0x0000001a191a7207 */ /* 0x000fe40004800000 */
[----:B------:R-:W-:Y:S02]  /*3930*/  SEL R27, R24, R27, !P1 ;  /* 0x0000001b181b7207 */ /* 0x000fe40004800000 */
[----:B------:R-:W-:Y:S02]  /*3940*/  SEL R26, R26, 0xffffffff, P0 ;  /* 0xffffffff1a1a7807 */ /* 0x000fe40000000000 */
[----:B------:R-:W-:Y:S01]  /*3950*/  SEL R27, R27, 0xffffffff, P0 ;  /* 0xffffffff1b1b7807 */ /* 0x000fe20000000000 */
[----:B------:R-:W-:Y:S06]  /*3960*/  RET.REL.NODEC R28 `(_ZN2at6native60_GLOBAL__N__fdc43544_27_DistributionRandomKernel_cu_f88cee4443distribution_elementwise_grid_stride_kernelImLi2EZZZNS0_9templates4cuda13random_kernelIPNS_17CUDAGeneratorImplEEEvRNS_18TensorIteratorBaseET_ENKUlvE_clEvENKUlvE7_clEvEUlP24curandStatePhilox4_32_10E_ZNS1_27distribution_nullary_kernelIN3c108BFloat16Em10ulonglong2S7_SF_ZZZS5_IS7_EvS9_SA_ENKSB_clEvENKSC_clEvEUlmE_EEvS9_T2_RKT3_T4_EUlimE0_EEvlNS_15PhiloxCudaStateET1_SL_) ;  /* 0xffffffc41ca47950 */ /* 0x000fec0003c3ffff */
.L_x_100:
        /* <DEDUP_REMOVED lines=9> */
.L_x_2171:


//--------------------- .text._ZN2at6native60_GLOBAL__N__fdc43544_27_DistributionRandomKernel_cu_f88cee4443distribution_elementwise_grid_stride_kernelImLi2EZZZNS0_9templates4cuda13random_kernelIPNS_17CUDAGeneratorImplEEEvRNS_18TensorIteratorBaseET_ENKUlvE_clEvENKUlvE7_clEvEUlP24curandStatePhilox4_32_10E_ZNS1_27distribution_nullary_kernelIN3c108BFloat16Em10ulonglong2S7_SF_ZZZS5_IS7_EvS9_SA_ENKSB_clEvENKSC_clEvEUlmE_EEvS9_T2_RKT3_T4_EUlimE_EEvlNS_15PhiloxCudaStateET1_SL_ --------------------------
	.section	.text._ZN2at6native60_GLOBAL__N__fdc43544_27_DistributionRandomKernel_cu_f88cee4443distribution_elementwise_grid_stride_kernelImLi2EZZZNS0_9templates4cuda13random_kernelIPNS_17CUDAGeneratorImplEEEvRNS_18TensorIteratorBaseET_ENKUlvE_clEvENKUlvE7_clEvEUlP24curandStatePhilox4_32_10E_ZNS1_27distribution_nullary_kernelIN3c108BFloat16Em10ulonglong2S7_SF_ZZZS5_IS7_EvS9_SA_ENKSB_clEvENKSC_clEvEUlmE_EEvS9_T2_RKT3_T4_EUlimE_EEvlNS_15PhiloxCudaStateET1_SL_,"ax",@progbits
	.align	128
.text._ZN2at6native60_GLOBAL__N__fdc43544_27_DistributionRandomKernel_cu_f88cee4443distribution_elementwise_grid_stride_kernelImLi2EZZZNS0_9templates4cuda13random_kernelIPNS_17CUDAGeneratorImplEEEvRNS_18TensorIteratorBaseET_ENKUlvE_clEvENKUlvE7_clEvEUlP24curandStatePhilox4_32_10E_ZNS1_27distribution_nullary_kernelIN3c108BFloat16Em10ulonglong2S7_SF_ZZZS5_IS7_EvS9_SA_ENKSB_clEvENKSC_clEvEUlmE_EEvS9_T2_RKT3_T4_EUlimE_EEvlNS_15PhiloxCudaStateET1_SL_:
        .type           _ZN2at6native60_GLOBAL__N__fdc43544_27_DistributionRandomKernel_cu_f88cee4443distribution_elementwise_grid_stride_kernelImLi2EZZZNS0_9templates4cuda13random_kernelIPNS_17CUDAGeneratorImplEEEvRNS_18TensorIteratorBaseET_ENKUlvE_clEvENKUlvE7_clEvEUlP24curandStatePhilox4_32_10E_ZNS1_27distribution_nullary_kernelIN3c108BFloat16Em10ulonglong2S7_SF_ZZZS5_IS7_EvS9_SA_ENKSB_clEvENKSC_clEvEUlmE_EEvS9_T2_RKT3_T4_EUlimE_EEvlNS_15PhiloxCudaStateET1_SL_,@function
        .size           _ZN2at6native60_GLOBAL__N__fdc43544_27_DistributionRandomKernel_cu_f88cee4443distribution_elementwise_grid_stride_kernelImLi2EZZZNS0_9templates4cuda13random_kernelIPNS_17CUDAGeneratorImplEEEvRNS_18TensorIteratorBaseET_ENKUlvE_clEvENKUlvE7_clEvEUlP24curandStatePhilox4_32_10E_ZNS1_27distribution_nullary_kernelIN3c108BFloat16Em10ulonglong2S7_SF_ZZZS5_IS7_EvS9_SA_ENKSB_clEvENKSC_clEvEUlmE_EEvS9_T2_RKT3_T4_EUlimE_EEvlNS_15PhiloxCudaStateET1_SL_,(.L_x_2173 - _ZN2at6native60_GLOBAL__N__fdc43544_27_DistributionRandomKernel_cu_f88cee4443distribution_elementwise_grid_stride_kernelImLi2EZZZNS0_9templates4cuda13random_kernelIPNS_17CUDAGeneratorImplEEEvRNS_18TensorIteratorBaseET_ENKUlvE_clEvENKUlvE7_clEvEUlP24curandStatePhilox4_32_10E_ZNS1_27distribution_nullary_kernelIN3c108BFloat16Em10ulonglong2S7_SF_ZZZS5_IS7_EvS9_SA_ENKSB_clEvENKSC_clEvEUlmE_EEvS9_T2_RKT3_T4_EUlimE_EEvlNS_15PhiloxCudaStateET1_SL_)
        .other          _ZN2at6native60_GLOBAL__N__fdc43544_27_DistributionRandomKernel_cu_f88cee4443distribution_elementwise_grid_stride_kernelImLi2EZZZNS0_9templates4cuda13random_kernelIPNS_17CUDAGeneratorImplEEEvRNS_18TensorIteratorBaseET_ENKUlvE_clEvENKUlvE7_clEvEUlP24curandStatePhilox4_32_10E_ZNS1_27distribution_nullary_kernelIN3c108BFloat16Em10ulonglong2S7_SF_ZZZS5_IS7_EvS9_SA_ENKSB_clEvENKSC_clEvEUlmE_EEvS9_T2_RKT3_T4_EUlimE_EEvlNS_15PhiloxCudaStateET1_SL_,@"STO_CUDA_ENTRY STV_DEFAULT"
_ZN2at6native60_GLOBAL__N__fdc43544_27_DistributionRandomKernel_cu_f88cee4443distribution_elementwise_grid_stride_kernelImLi2EZZZNS0_9templates4cuda13random_kernelIPNS_17CUDAGeneratorImplEEEvRNS_18TensorIteratorBaseET_ENKUlvE_clEvENKUlvE7_clEvEUlP24curandStatePhilox4_32_10E_ZNS1_27distribution_nullary_kernelIN3c108BFloat16Em10ulonglong2S7_SF_ZZZS5_IS7_EvS9_SA_ENKSB_clEvENKSC_clEvEUlmE_EEvS9_T2_RKT3_T4_EUlimE_EEvlNS_15PhiloxCudaStateET1_SL_:
        /* <DEDUP_REMOVED lines=12> */
[----:B0-----:R-:W-:Y:S01]  /*00c0*/  MOV R20, UR4 ;  /* 0x0000000400147c02 */ /* 0x001fe20008000f00 */
[----:B------:R-:W-:-:S06]  /*00d0*/  IMAD.U32 R21, RZ, RZ, UR5 ;  /* 0x00000005ff157e24 */ /* 0x000fcc000f8e00ff */
[----:B------:R-:W2:Y:S01]  /*00e0*/  @P0 LDG.E.64 R20, desc[UR6][R20.64] ;  /* 0x0000000614140981 */ /* 0x000ea2000c1e1b00 */
[----:B------:R-:W0:Y:S01]  /*00f0*/  S2UR UR4, SR_CTAID.X ;  /* 0x00000000000479c3 */ /* 0x000e220000002500 */
[----:B------:R-:W-:Y:S01]  /*0100*/  HFMA2 R39, -RZ, RZ, 0, 0 ;  /* 0x00000000ff277431 */ /* 0x000fe200000001ff */
[----:B------:R-:W0:Y:S06]  /*0110*/  S2R R38, SR_TID.X ;  /* 0x0000000000267919 */ /* 0x000e2c0000002100 */
[----:B------:R-:W3:Y:S01]  /*0120*/  LDC R28, c[0x0][0x360] ;  /* 0x0000d800ff1c7b82 */ /* 0x000ee20000000800 */
[----:B------:R-:W3:Y:S02]  /*0130*/  LDCU UR8, c[0x0][0x370] ;  /* 0x00006e00ff0877ac */ /* 0x000ee40008000800 */
[----:B---3--:R-:W-:-:S02]  /*0140*/  IMAD R34, R28, UR8, RZ ;  /* 0x000000081c227c24 */ /* 0x008fc4000f8e02ff */
[----:B0-----:R-:W-:Y:S01]  /*0150*/  IMAD.WIDE.U32 R38, R28, UR4, R38 ;  /* 0x000000041c267c25 */ /* 0x001fe2000f8e0026 */
[----:B------:R-:W0:Y:S03]  /*0160*/  LDCU.64 UR4, c[0x0][0x380] ;  /* 0x00007000ff0477ac */ /* 0x000e260008000a00 */
[----:B------:R-:W-:Y:S01]  /*0170*/  IMAD.MOV.U32 R35, RZ, RZ, R38 ;  /* 0x000000ffff237224 */ /* 0x000fe200078e0026 */
[----:B------:R-:W-:Y:S01]  /*0180*/  MOV R36, R39 ;  /* 0x0000002700247202 */ /* 0x000fe20000000f00 */
[----:B------:R-:W-:-:S04]  /*0190*/  IMAD.WIDE.U32 R8, R38, -0x326172a9, RZ ;  /* 0xcd9e8d5726087825 */ /* 0x000fc800078e00ff */
[----:B------:R-:W-:Y:S01]  /*01a0*/  IMAD.SHL.U32 R40, R34, 0x2, RZ ;  /* 0x0000000222287824 */ /* 0x000fe200078e00ff */
        /* <DEDUP_REMOVED lines=41> */
[----:B------:R-:W-:Y:S01]  /*0440*/  IADD3 R14, PT, PT, R21, 0x646e171e, RZ ;  /* 0x646e171e150e7810 */ /* 0x000fe20007ffe0ff */
[C---:B------:R-:W-:Y:S01]  /*0450*/  VIADD R12, R20.reuse, 0x1715609d ;  /* 0x1715609d140c7836 */ /* 0x040fe20000000000 */
[----:B------:R-:W-:Y:S01]  /*0460*/  IADD3 R17, PT, PT, R20, -0xe443238, RZ ;  /* 0xf1bbcdc814117810 */ /* 0x000fe20007ffe0ff */
        /* <DEDUP_REMOVED lines=16> */
[----:B------:R-:W-:-:S04]  /*0570*/  LOP3.LUT R50, R18, R50, R33, 0x96, !PT ;  /* 0x0000003212327212 */ /* 0x000fc800078e9621 */
[----:B------:R-:W-:Y:S01]  /*0580*/  LOP3.LUT R32, R32, R23, RZ, 0x3c, !PT ;  /* 0x0000001720207212 */ /* 0x000fe200078e3cff */
[----:B------:R-:W-:-:S05]  /*0590*/  IMAD.HI.U32 R51, R50, -0x326172a9, RZ ;  /* 0xcd9e8d5732337827 */ /* 0x000fca00078e00ff */
[----:B------:R-:W-:Y:S01]  /*05a0*/  LOP3.LUT R51, R37, R22, R51, 0x96, !PT ;  /* 0x0000001625337212 */ /* 0x000fe200078e9633 */
        /* <DEDUP_REMOVED lines=8> */
[----:B0-----:R-:W-:Y:S01]  /*0630*/  MOV R22, RZ ;  /* 0x000000ff00167202 */ /* 0x001fe20000000f00 */
[----:B-1----:R-:W-:-:S04]  /*0640*/  IMAD R25, R25, R23, RZ ;  /* 0x0000001719197224 */ /* 0x002fc800078e02ff */
[----:B------:R-:W-:-:S06]  /*0650*/  IMAD.HI.U32 R23, R23, R25, R22 ;  /* 0x0000001917177227 */ /* 0x000fcc00078e0016 */
[----:B------:R-:W-:-:S04]  /*0660*/  IMAD.HI.U32 R26, R23, UR4, RZ ;  /* 0x00000004171a7c27 */ /* 0x000fc8000f8e00ff */
[----:B------:R-:W-:-:S04]  /*0670*/  IMAD.MOV R23, RZ, RZ, -R26 ;  /* 0x000000ffff177224 */ /* 0x000fc800078e0a1a */
[----:B------:R-:W-:-:S05]  /*0680*/  IMAD R23, R40, R23, UR4 ;  /* 0x0000000428177e24 */ /* 0x000fca000f8e0217 */
[----:B------:R-:W-:-:S13]  /*0690*/  ISETP.GE.U32.AND P0, PT, R23, R40, PT ;  /* 0x000000281700720c */ /* 0x000fda0003f06070 */
[----:B------:R-:W-:Y:S01]  /*06a0*/  @P0 IMAD.IADD R23, R23, 0x1, -R40 ;  /* 0x0000000117170824 */ /* 0x000fe200078e0a28 */
[----:B------:R-:W-:-:S04]  /*06b0*/  @P0 IADD3 R26, PT, PT, R26, 0x1, RZ ;  /* 0x000000011a1a0810 */ /* 0x000fc80007ffe0ff */
[----:B------:R-:W-:-:S13]  /*06c0*/  ISETP.GE.U32.AND P1, PT, R23, R40, PT ;  /* 0x000000281700720c */ /* 0x000fda0003f26070 */
[----:B------:R-:W-:Y:S01]  /*06d0*/  @P1 VIADD R26, R26, 0x1 ;  /* 0x000000011a1a1836 */ /* 0x000fe20000000000 */
[----:B------:R-:W-:Y:S01]  /*06e0*/  @!P2 LOP3.LUT R26, RZ, R40, RZ, 0x33, !PT ;  /* 0x00000028ff1aa212 */ /* 0x000fe200078e33ff */
[----:B------:R-:W-:Y:S06]  /*06f0*/  BRA `(.L_x_102) ;  /* 0x0000000000087947 */ /* 0x000fec0003800000 */
.L_x_101:
[----:B------:R-:W-:-:S07]  /*0700*/  MOV R30, 0x720 ;  /* 0x00000720001e7802 */ /* 0x000fce0000000f00 */
[----:B------:R-:W-:Y:S05]  /*0710*/  CALL.REL.NOINC `($__internal_7_$__cuda_sm20_div_s64) ;  /* 0x00000008004c7944 */ /* 0x000fea0003c00000 */
.L_x_102:
        /* <DEDUP_REMOVED lines=16> */
.L_x_110:
[----:B------:R-:W-:Y:S01]  /*0820*/  VIADD R0, R0, 0x1 ;  /* 0x0000000100007836 */ /* 0x000fe20000000000 */
[----:B------:R-:W-:Y:S03]  /*0830*/  BSSY.RECONVERGENT B0, `(.L_x_103) ;  /* 0x000000c000007945 */ /* 0x000fe60003800200 */
[C---:B------:R-:W-:Y:S01]  /*0840*/  IMAD.WIDE.U32 R44, R0.reuse, -0x2daee0ad, RZ ;  /* 0xd2511f53002c7825 */ /* 0x040fe200078e00ff */
[----:B------:R-:W-:-:S13]  /*0850*/  ISETP.NE.AND P0, PT, R0, RZ, PT ;  /* 0x000000ff0000720c */ /* 0x000fda0003f05270 */
[----:B01----:R-:W-:Y:S05]  /*0860*/  @P0 BRA `(.L_x_104) ;  /* 0x0000000000200947 */ /* 0x003fea0003800000 */
[----:B------:R-:W-:-:S04]  /*0870*/  IADD3 R2, PT, PT, R2, 0x1, RZ ;  /* 0x0000000102027810 */ /* 0x000fc80007ffe0ff */
[----:B------:R-:W-:-:S13]  /*0880*/  ISETP.NE.AND P0, PT, R2, RZ, PT ;  /* 0x000000ff0200720c */ /* 0x000fda0003f05270 */
[----:B------:R-:W-:Y:S02]  /*0890*/  @!P0 VIADD R38, R38, 0x1 ;  /* 0x0000000126268836 */ /* 0x000fe40000000000 */
[----:B------:R-:W-:Y:S02]  /*08a0*/  @!P0 VIADD R26, R39, 0x1 ;  /* 0x00000001271a8836 */ /* 0x000fe40000000000 */
[----:B------:R-:W-:Y:S01]  /*08b0*/  @!P0 IMAD.MOV.U32 R2, RZ, RZ, RZ ;  /* 0x000000ffff028224 */ /* 0x000fe200078e00ff */
[----:B------:R-:W-:-:S13]  /*08c0*/  ISETP.NE.AND P1, PT, R38, RZ, !P0 ;  /* 0x000000ff2600720c */ /* 0x000fda0004725270 */
[----:B------:R-:W-:-:S05]  /*08d0*/  @P1 IADD3 R26, PT, PT, R39, RZ, RZ ;  /* 0x000000ff271a1210 */ /* 0x000fca0007ffe0ff */
[----:B------:R-:W-:-:S07]  /*08e0*/  @!P0 IMAD.MOV.U32 R39, RZ, RZ, R26 ;  /* 0x000000ffff278224 */ /* 0x000fce00078e001a */
.L_x_104:
[----:B-12---:R-:W-:Y:S05]  /*08f0*/  BSYNC.RECONVERGENT B0 ;  /* 0x0000000000007941 */ /* 0x006fea0003800200 */
.L_x_103:
        /* <DEDUP_REMOVED lines=51> */
.L_x_105:
[----:B------:R-:W-:Y:S01]  /*0c30*/  ISETP.NE.AND P0, PT, R42, 0x3, PT ;  /* 0x000000032a00780c */ /* 0x000fe20003f05270 */
[----:B------:R-:W-:Y:S01]  /*0c40*/  IMAD.MOV.U32 R50, RZ, RZ, R44 ;  /* 0x000000ffff327224 */ /* 0x000fe200078e002c */
[----:B------:R-:W-:Y:S01]  /*0c50*/  MOV R51, R31 ;  /* 0x0000001f00337202 */ /* 0x000fe20000000f00 */
[----:B------:R-:W-:Y:S01]  /*0c60*/  IMAD.MOV.U32 R47, RZ, RZ, R26 ;  /* 0x000000ffff2f7224 */ /* 0x000fe200078e001a */
[----:B------:R-:W-:-:S09]  /*0c70*/  MOV R46, R45 ;  /* 0x0000002d002e7202 */ /* 0x000fd20000000f00 */
[----:B------:R-:W-:Y:S01]  /*0c80*/  @P0 IMAD.MOV.U32 R51, RZ, RZ, R32 ;  /* 0x000000ffff330224 */ /* 0x000fe200078e0020 */
[----:B------:R-:W-:Y:S01]  /*0c90*/  @P0 MOV R47, R44 ;  /* 0x0000002c002f0202 */ /* 0x000fe20000000f00 */
[----:B------:R-:W-:Y:S02]  /*0ca0*/  @P0 IMAD.MOV.U32 R50, RZ, RZ, R31 ;  /* 0x000000ffff320224 */ /* 0x000fe400078e001f */
[----:B------:R-:W-:-:S07]  /*0cb0*/  @P0 IMAD.MOV.U32 R46, RZ, RZ, R26 ;  /* 0x000000ffff2e0224 */ /* 0x000fce00078e001a */
.L_x_106:
[-C--:B0-----:R-:W-:Y:S01]  /*0cc0*/  ISETP.GE.U32.AND P0, PT, R35, R24.reuse, PT ;  /* 0x000000182300720c */ /* 0x081fe20003f06070 */
[----:B------:R-:W-:Y:S01]  /*0cd0*/  BSSY.RECONVERGENT B0, `(.L_x_107) ;  /* 0x0000019000007945 */ /* 0x000fe20003800200 */
[----:B------:R-:W-:Y:S02]  /*0ce0*/  IADD3 R49, P2, PT, R34, R35, RZ ;  /* 0x0000002322317210 */ /* 0x000fe40007f5e0ff */
[----:B------:R-:W-:Y:S02]  /*0cf0*/  ISETP.GE.AND.EX P0, PT, R36, R25, PT, P0 ;  /* 0x000000192400720c */ /* 0x000fe40003f06300 */
[----:B------:R-:W-:Y:S01]  /*0d00*/  ISETP.GE.U32.AND P1, PT, R49, R24, PT ;  /* 0x000000183100720c */ /* 0x000fe20003f26070 */
[----:B------:R-:W-:-:S05]  /*0d10*/  IMAD.X R28, RZ, RZ, R36, P2 ;  /* 0x000000ffff1c7224 */ /* 0x000fca00010e0624 */
        /* <DEDUP_REMOVED lines=10> */
[----:B------:R-:W-:-:S03]  /*0dc0*/  SHF.R.U32.HI R28, RZ, 0x8, R31 ;  /* 0x00000008ff1c7819 */ /* 0x000fc6000001161f */
[----:B------:R-:W-:-:S04]  /*0dd0*/  IMAD.WIDE.U32 R30, R29, -0x101, R50 ;  /* 0xfffffeff1d1e7825 */ /* 0x000fc800078e0032 */
[----:B------:R-:W-:-:S05]  /*0de0*/  IMAD R28, R28, -0x101, RZ ;  /* 0xfffffeff1c1c7824 */ /* 0x000fca00078e02ff */
[----:B------:R-:W-:Y:S01]  /*0df0*/  IADD3 R31, PT, PT, R31, -R29, R28 ;  /* 0x8000001d1f1f7210 */ /* 0x000fe20007ffe01c */
[----:B------:R-:W-:-:S03]  /*0e00*/  IMAD R29, R35, UR4, RZ ;  /* 0x00000004231d7c24 */ /* 0x000fc6000f8e02ff */
[----:B------:R-:W0:Y:S02]  /*0e10*/  I2F.U64 R30, R30 ;  /* 0x0000001e001e7312 */ /* 0x000e240000301000 */
[----:B------:R-:W-:-:S04]  /*0e20*/  IADD3 R28, P0, PT, R29, UR8, RZ ;  /* 0x000000081d1c7c10 */ /* 0x000fc8000ff1e0ff */
[----:B------:R-:W-:Y:S02]  /*0e30*/  LEA.HI.X.SX32 R29, R29, UR9, 0x1, P0 ;  /* 0x000000091d1d7c11 */ /* 0x000fe400080f0eff */
[----:B0-----:R-:W-:-:S05]  /*0e40*/  F2FP.BF16.F32.PACK_AB R31, RZ, R30 ;  /* 0x0000001eff1f723e */ /* 0x001fca00000010ff */
[----:B------:R0:W-:Y:S02]  /*0e50*/  STG.E.U16 desc[UR6][R28.64], R31 ;  /* 0x0000001f1c007986 */ /* 0x0001e4000c101506 */
.L_x_108:
[----:B------:R-:W-:Y:S05]  /*0e60*/  BSYNC.RECONVERGENT B0 ;  /* 0x0000000000007941 */ /* 0x000fea0003800200 */
.L_x_107:
[----:B------:R-:W-:Y:S05]  /*0e70*/  @P1 BRA `(.L_x_109) ;  /* 0x0000000000481947 */ /* 0x000fea0003800000 */
[----:B0-----:R-:W-:-:S04]  /*0e80*/  IMAD.WIDE.U32 R28, R47, -0xff00ff, RZ ;  /* 0xff00ff012f1c7825 */ /* 0x001fc800078e00ff */
[----:B------:R-:W-:-:S04]  /*0e90*/  IMAD.WIDE.U32 R30, R46, -0xff00ff, RZ ;  /* 0xff00ff012e1e7825 */ /* 0x000fc800078e00ff */
[----:B------:R-:W-:-:S04]  /*0ea0*/  IMAD.WIDE.U32 R28, P0, R46, -0xff0100, R28 ;  /* 0xff00ff002e1c7825 */ /* 0x000fc8000780001c */
[----:B------:R-:W-:Y:S01]  /*0eb0*/  IMAD.X R33, RZ, RZ, RZ, P0 ;  /* 0x000000ffff217224 */ /* 0x000fe200000e06ff */
[----:B------:R-:W-:Y:S01]  /*0ec0*/  IADD3 RZ, P0, PT, R31, R28, RZ ;  /* 0x0000001c1fff7210 */ /* 0x000fe20007f1e0ff */
[----:B------:R-:W-:Y:S01]  /*0ed0*/  IMAD R49, R49, UR4, RZ ;  /* 0x0000000431317c24 */ /* 0x000fe2000f8e02ff */
[----:B------:R-:W-:-:S05]  /*0ee0*/  MOV R32, R29 ;  /* 0x0000001d00207202 */ /* 0x000fca0000000f00 */
[----:B------:R-:W-:Y:S01]  /*0ef0*/  IMAD.WIDE.U32.X R32, R47, -0xff0100, R32, P0 ;  /* 0xff00ff002f207825 */ /* 0x000fe200000e0420 */
[----:B------:R-:W-:-:S04]  /*0f00*/  IADD3 R30, P0, PT, R49, UR8, RZ ;  /* 0x00000008311e7c10 */ /* 0x000fc8000ff1e0ff */
[--C-:B------:R-:W-:Y:S02]  /*0f10*/  SHF.R.U64 R31, R32, 0x8, R33.reuse ;  /* 0x00000008201f7819 */ /* 0x100fe40000001221 */
[----:B------:R-:W-:-:S03]  /*0f20*/  SHF.R.U32.HI R32, RZ, 0x8, R33 ;  /* 0x00000008ff207819 */ /* 0x000fc60000011621 */
[----:B------:R-:W-:-:S04]  /*0f30*/  IMAD.WIDE.U32 R28, R31, -0x101, R46 ;  /* 0xfffffeff1f1c7825 */ /* 0x000fc800078e002e */
[----:B------:R-:W-:-:S05]  /*0f40*/  IMAD R32, R32, -0x101, RZ ;  /* 0xfffffeff20207824 */ /* 0x000fca00078e02ff */
[----:B------:R-:W-:Y:S02]  /*0f50*/  IADD3 R29, PT, PT, R29, -R31, R32 ;  /* 0x8000001f1d1d7210 */ /* 0x000fe40007ffe020 */
[----:B------:R-:W-:Y:S02]  /*0f60*/  LEA.HI.X.SX32 R31, R49, UR9, 0x1, P0 ;  /* 0x00000009311f7c11 */ /* 0x000fe400080f0eff */
[----:B------:R-:W0:Y:S02]  /*0f70*/  I2F.U64 R28, R28 ;  /* 0x0000001c001c7312 */ /* 0x000e240000301000 */
[----:B0-----:R-:W-:-:S05]  /*0f80*/  F2FP.BF16.F32.PACK_AB R29, RZ, R28 ;  /* 0x0000001cff1d723e */ /* 0x001fca00000010ff */
[----:B------:R1:W-:Y:S02]  /*0f90*/  STG.E.U16 desc[UR6][R30.64], R29 ;  /* 0x0000001d1e007986 */ /* 0x0003e4000c101506 */
.L_x_109:
[----:B------:R-:W-:Y:S01]  /*0fa0*/  IADD3 R35, P0, PT, R40, R35, RZ ;  /* 0x0000002328237210 */ /* 0x000fe20007f1e0ff */
[----:B------:R-:W-:Y:S05]  /*0fb0*/  WARPSYNC.ALL ;  /* 0x0000000000007948 */ /* 0x000fea0003800000 */
[----:B------:R-:W-:Y:S01]  /*0fc0*/  IMAD.X R36, RZ, RZ, R36, P0 ;  /* 0x000000ffff247224 */ /* 0x000fe200000e0624 */
[----:B------:R-:W-:Y:S01]  /*0fd0*/  BAR.SYNC.DEFER_BLOCKING 0x0 ;  /* 0x0000000000007b1d */ /* 0x000fe20000010000 */
[----:B------:R-:W-:Y:S01]  /*0fe0*/  ISETP.GE.U32.AND P0, PT, R35, R22, PT ;  /* 0x000000162300720c */ /* 0x000fe20003f06070 */
[----:B------:R-:W-:Y:S01]  /*0ff0*/  IMAD.MOV.U32 R50, RZ, RZ, R26 ;  /* 0x000000ffff327224 */ /* 0x000fe200078e001a */
[----:B------:R-:W-:Y:S01]  /*1000*/  MOV R51, R44 ;  /* 0x0000002c00337202 */ /* 0x000fe20000000f00 */
[----:B------:R-:W-:Y:S01]  /*1010*/  IMAD.MOV.U32 R32, RZ, RZ, R45 ;  /* 0x000000ffff207224 */ /* 0x000fe200078e002d */
[----:B------:R-:W-:-:S13]  /*1020*/  ISETP.GE.AND.EX P0, PT, R36, R43, PT, P0 ;  /* 0x0000002b2400720c */ /* 0x000fda0003f06300 */
[----:B------:R-:W-:Y:S05]  /*1030*/  @!P0 BRA `(.L_x_110) ;  /* 0xfffffff400f88947 */ /* 0x000fea000383ffff */
[----:B------:R-:W-:Y:S05]  /*1040*/  EXIT ;  /* 0x000000000000794d */ /* 0x000fea0003800000 */
        .weak           $__internal_7_$__cuda_sm20_div_s64
        .type           $__internal_7_$__cuda_sm20_div_s64,@function
        .size           $__internal_7_$__cuda_sm20_div_s64,(.L_x_2173 - $__internal_7_$__cuda_sm20_div_s64)
$__internal_7_$__cuda_sm20_div_s64:
        /* <DEDUP_REMOVED lines=25> */
[----:B------:R-:W-:Y:S02]  /*11e0*/  SEL R25, R25, UR4, !P1 ;  /* 0x0000000419197c07 */ /* 0x000fe4000c800000 */
[----:B------:R-:W-:Y:S01]  /*11f0*/  IADD3.X R26, PT, PT, RZ, ~UR5, RZ, P4, !PT ;  /* 0x80000005ff1a7c10 */ /* 0x000fe2000a7fe4ff */
[----:B------:R-:W-:-:S04]  /*1200*/  IMAD.X R24, RZ, RZ, ~R24, P0 ;  /* 0x000000ffff187224 */ /* 0x000fc800000e0e18 */
        /* <DEDUP_REMOVED lines=32> */
[----:B------:R-:W-:Y:S01]  /*1410*/  HFMA2 R31, -RZ, RZ, 0, 0 ;  /* 0x00000000ff1f7431 */ /* 0x000fe200000001ff */
[----:B------:R-:W-:-:S02]  /*1420*/  IADD3 R26, P3, PT, R29, 0x1, RZ ;  /* 0x000000011d1a7810 */ /* 0x000fc40007f7e0ff */
[----:B------:R-:W-:Y:S02]  /*1430*/  ISETP.GE.U32.AND.EX P0, PT, R25, RZ, PT, P2 ;  /* 0x000000ff1900720c */ /* 0x000fe40003f06120 */
[-C--:B------:R-:W-:Y:S02]  /*1440*/  IADD3.X R27, PT, PT, RZ, R22.reuse, RZ, P3, !PT ;  /* 0x00000016ff1b7210 */ /* 0x080fe40001ffe4ff */
[----:B------:R-:W-:Y:S02]  /*1450*/  SEL R26, R26, R29, P0 ;  /* 0x0000001d1a1a7207 */ /* 0x000fe40000000000 */
[----:B------:R-:W-:Y:S02]  /*1460*/  SEL R27, R27, R22, P0 ;  /* 0x000000161b1b7207 */ /* 0x000fe40000000000 */
[----:B------:R-:W-:Y:S02]  /*1470*/  IADD3 R23, P2, PT, RZ, -R26, RZ ;  /* 0x8000001aff177210 */ /* 0x000fe40007f5e0ff */
[----:B------:R-:W-:-:S02]  /*1480*/  ISETP.NE.U32.AND P0, PT, R40, RZ, PT ;  /* 0x000000ff2800720c */ /* 0x000fc40003f05070 */
[----:B------:R-:W-:Y:S01]  /*1490*/  SEL R26, R23, R26, !P1 ;  /* 0x0000001a171a7207 */ /* 0x000fe20004800000 */
[----:B------:R-:W-:Y:S01]  /*14a0*/  IMAD.X R22, RZ, RZ, ~R27, P2 ;  /* 0x000000ffff167224 */ /* 0x000fe200010e0e1b */
[----:B------:R-:W-:-:S04]  /*14b0*/  ISETP.NE.AND.EX P0, PT, RZ, RZ, PT, P0 ;  /* 0x000000ffff00720c */ /* 0x000fc80003f05300 */
[----:B------:R-:W-:Y:S02]  /*14c0*/  SEL R27, R22, R27, !P1 ;  /* 0x0000001b161b7207 */ /* 0x000fe40004800000 */
[----:B------:R-:W-:Y:S02]  /*14d0*/  SEL R26, R26, 0xffffffff, P0 ;  /* 0xffffffff1a1a7807 */ /* 0x000fe40000000000 */
[----:B------:R-:W-:Y:S01]  /*14e0*/  SEL R27, R27, 0xffffffff, P0 ;  /* 0xffffffff1b1b7807 */ /* 0x000fe20000000000 */
[----:B------:R-:W-:Y:S06]  /*14f0*/  RET.REL.NODEC R30 `(_ZN2at6native60_GLOBAL__N__fdc43544_27_DistributionRandomKernel_cu_f88cee4443distribution_elementwise_grid_stride_kernelImLi2EZZZNS0_9templates4cuda13random_kernelIPNS_17CUDAGeneratorImplEEEvRNS_18TensorIteratorBaseET_ENKUlvE_clEvENKUlvE7_clEvEUlP24curandStatePhilox4_32_10E_ZNS1_27distribution_nullary_kernelIN3c108BFloat16Em10ulonglong2S7_SF_ZZZS5_IS7_EvS9_SA_ENKSB_clEvENKSC_clEvEUlmE_EEvS9_T2_RKT3_T4_EUlimE_EEvlNS_15PhiloxCudaStateET1_SL_) ;  /* 0xffffffe81ec07950 */ /* 0x000fec0003c3ffff */
.L_x_111:
        /* <DEDUP_REMOVED lines=16> */
.L_x_2173:


//--------------------- .text._ZN2at6native60_GLOBAL__N__fdc43544_27_DistributionRandomKernel_cu_f88cee4443distribution_elementwise_grid_stride_kernelIjLi4EZZZNS0_9templates4cuda13random_kernelIPNS_17CUDAGeneratorImplEEEvRNS_18TensorIteratorBaseET_ENKUlvE_clEvENKUlvE6_clEvEUlP24curandStatePhilox4_32_10E0_ZNS1_27distribution_nullary_kernelIN3c104HalfEj5uint4S7_SF_ZZZS5_IS7_EvS9_SA_ENKSB_clEvENKSC_clEvEUljE_EEvS9_T2_RKT3_T4_EUlijE0_EEvlNS_15PhiloxCudaStateET1_SL_ --------------------------
	.section	.text._ZN2at6native60_GLOBAL__N__fdc43544_27_DistributionRandomKernel_cu_f88cee4443distribution_elementwise_grid_stride_kernelIjLi4EZZZNS0_9templates4cuda13random_kernelIPNS_17CUDAGeneratorImplEEEvRNS_18TensorIteratorBaseET_ENKUlvE_clEvENKUlvE6_clEvEUlP24curandStatePhilox4_32_10E0_ZNS1_27distribution_nullary_kernelIN3c104HalfEj5uint4S7_SF_ZZZS5_IS7_EvS9_SA_ENKSB_clEvENKSC_clEvEUljE_EEvS9_T2_RKT3_T4_EUlijE0_EEvlNS_15PhiloxCudaStateET1_SL_,"ax",@progbits
	.align	128
.text._ZN2at6native60_GLOBAL__N__fdc43544_27_DistributionRandomKernel_cu_f88cee4443distribution_elementwise_grid_stride_kernelIjLi4EZZZNS0_9templates4cuda13random_kernelIPNS_17CUDAGeneratorImplEEEvRNS_18TensorIteratorBaseET_ENKUlvE_clEvENKUlvE6_clEvEUlP24curandStatePhilox4_32_10E0_ZNS1_27distribution_nullary_kernelIN3c104HalfEj5uint4S7_SF_ZZZS5_IS7_EvS9_SA_ENKSB_clEvENKSC_clEvEUljE_EEvS9_T2_RKT3_T4_EUlijE0_EEvlNS_15PhiloxCudaStateET1_SL_:
        .type           _ZN2at6native60_GLOBAL__N__fdc43544_27_DistributionRandomKernel_cu_f88cee4443distribution_elementwise_grid_stride_kernelIjLi4EZZZNS0_9templates4cuda13random_kernelIPNS_17CUDAGeneratorImplEEEvRNS_18TensorIteratorBaseET_ENKUlvE_clEvENKUlvE6_clEvEUlP24curandStatePhilox4_32_10E0_ZNS1_27distribution_nullary_kernelIN3c104HalfEj5uint4S7_SF_ZZZS5_IS7_EvS9_SA_ENKSB_clEvENKSC_clEvEUljE_EEvS9_T2_RKT3_T4_EUlijE0_EEvlNS_15PhiloxCudaStateET1_SL_,@function
        .size           _ZN2at6native60_GLOBAL__N__fdc43544_27_DistributionRandomKernel_cu_f88cee4443distribution_elementwise_grid_stride_kernelIjLi4EZZZNS0_9templates4cuda13random_kernelIPNS_17CUDAGeneratorImplEEEvRNS_18TensorIteratorBaseET_ENKUlvE_clEvENKUlvE6_clEvEUlP24curandStatePhilox4_32_10E0_ZNS1_27distribution_nullary_kernelIN3c104HalfEj5uint4S7_SF_ZZZS5_IS7_EvS9_SA_ENKSB_clEvENKSC_clEvEUljE_EEvS9_T2_RKT3_T4_EUlijE0_EEvlNS_15PhiloxCudaStateET1_SL_,(.L_x_2175 - _ZN2at6native60_GLOBAL__N__fdc43544_27_DistributionRandomKernel_cu_f88cee4443distribution_elementwise_grid_stride_kernelIjLi4EZZZNS0_9templates4cuda13random_kernelIPNS_17CUDAGeneratorImplEEEvRNS_18TensorIteratorBaseET_ENKUlvE_clEvENKUlvE6_clEvEUlP24curandStatePhilox4_32_10E0_ZNS1_27distribution_nullary_kernelIN3c104HalfEj5uint4S7_SF_ZZZS5_IS7_EvS9_SA_ENKSB_clEvENKSC_clEvEUljE_EEvS9_T2_RKT3_T4_EUlijE0_EEvlNS_15PhiloxCudaStateET1_SL_)
        .other          _ZN2at6native60_GLOBAL__N__fdc43544_27_DistributionRandomKernel_cu_f88cee4443distribution_elementwise_grid_stride_kernelIjLi4EZZZNS0_9templates4cuda13random_kernelIPNS_17CUDAGeneratorImplEEEvRNS_18TensorIteratorBaseET_ENKUlvE_clEvENKUlvE6_clEvEUlP24curandStatePhilox4_32_10E0_ZNS1_27distribution_nullary_kernelIN3c104HalfEj5uint4S7_SF_ZZZS5_IS7_EvS9_SA_ENKSB_clEvENKSC_clEvEUljE_EEvS9_T2_RKT3_T4_EUlijE0_EEvlNS_15PhiloxCudaStateET1_SL_,@"STO_CUDA_ENTRY STV_DEFAULT"
_ZN2at6native60_GLOBAL__N__fdc43544_27_DistributionRandomKernel_cu_f88cee4443distribution_elementwise_grid_stride_kernelIjLi4EZZZNS0_9templates4cuda13random_kernelIPNS_17CUDAGeneratorImplEEEvRNS_18TensorIteratorBaseET_ENKUlvE_clEvENKUlvE6_clEvEUlP24curandStatePhilox4_32_10E0_ZNS1_27distribution_nullary_kernelIN3c104HalfEj5uint4S7_SF_ZZZS5_IS7_EvS9_SA_ENKSB_clEvENKSC_clEvEUljE_EEvS9_T2_RKT3_T4_EUlijE0_EEvlNS_15PhiloxCudaStateET1_SL_:
        /* <DEDUP_REMOVED lines=112> */
.L_x_112:
[----:B------:R-:W-:-:S07]  /*0700*/  MOV R28, 0x720 ;  /* 0x00000720001c7802 */ /* 0x000fce0000000f00 */
[----:B------:R-:W-:Y:S05]  /*0710*/  CALL.REL.NOINC `($__internal_8_$__cuda_sm20_div_s64) ;  /* 0x0000004c00387944 */ /* 0x000fea0003c00000 */
.L_x_113:
        /* <DEDUP_REMOVED lines=81> */
.L_x_130:
        /* <DEDUP_REMOVED lines=13> */
.L_x_115:
[----:B0-----:R-:W-:Y:S05]  /*0d00*/  BSYNC.RECONVERGENT B0 ;  /* 0x0000000000007941 */ /* 0x001fea0003800200 */
.L_x_114:
        /* <DEDUP_REMOVED lines=62> */
.L_x_116:
        /* <DEDUP_REMOVED lines=9> */
.L_x_117:
        /* <DEDUP_REMOVED lines=13> */
[----:B------:R-:W-:Y:S01]  /*1250*/  @!P2 IMAD.HI.U32 R45, R38, 0x3ff801, RZ ;  /* 0x003ff801262da827 */ /* 0x000fe200078e00ff */
[----:B------:R-:W0:Y:S03]  /*1260*/  @!P2 LDC.64 R24, c[0x0][0x540] ;  /* 0x00015000ff18ab82 */ /* 0x000e260000000a00 */
[----:B------:R-:W-:Y:S01]  /*1270*/  @!P1 IMAD.HI.U32 R43, R40, 0x3ff801, RZ ;  /* 0x003ff801282b9827 */ /* 0x000fe200078e00ff */
[----:B------:R-:W-:-:S03]  /*1280*/  @!P2 SHF.R.U32.HI R45, RZ, 0x1, R45 ;  /* 0x00000001ff2da819 */ /* 0x000fc6000001162d */
[----:B------:R-:W-:Y:S01]  /*1290*/  @!P0 IMAD.HI.U32 R44, R41, 0x3ff801, RZ ;  /* 0x003ff801292c8827 */ /* 0x000fe200078e00ff */
        /* <DEDUP_REMOVED lines=9> */
[----:B------:R-:W-:Y:S02]  /*1330*/  @!P2 F2FP.F16.F32.PACK_AB R45, RZ, R45 ;  /* 0x0000002dff2da23e */ /* 0x000fe400000000ff */
[----:B------:R-:W-:Y:S02]  /*1340*/  @!P0 I2FP.F32.U32 R44, R44 ;  /* 0x0000002c002c8245 */ /* 0x000fe40000201000 */
[----:B------:R-:W-:Y:S01]  /*1350*/  @!P1 F2FP.F16.F32.PACK_AB R43, RZ, R43 ;  /* 0x0000002bff2b923e */ /* 0x000fe200000000ff */
[----:B0-----:R3:W-:Y:S01]  /*1360*/  @!P2 STG.E.U16 desc[UR76][R24.64], R45 ;  /* 0x0000002d1800a986 */ /* 0x0017e2000c10154c */
[----:B------:R-:W-:-:S03]  /*1370*/  @!P0 F2FP.F16.F32.PACK_AB R44, RZ, R44 ;  /* 0x0000002cff2c823e */ /* 0x000fc600000000ff */
[----:B-1----:R3:W-:Y:S01]  /*1380*/  @!P1 STG.E.U16 desc[UR76][R26.64], R43 ;  /* 0x0000002b1a009986 */ /* 0x0027e2000c10154c */
[----:B------:R-:W-:-:S03]  /*1390*/  IADD3 R38, P1, PT, R39, R16, RZ ;  /* 0x0000001027267210 */ /* 0x000fc60007f3e0ff */
[----:B--2---:R3:W-:Y:S01]  /*13a0*/  @!P0 STG.E.U16 desc[UR76][R28.64], R44 ;  /* 0x0000002c1c008986 */ /* 0x0047e2000c10154c */
[----:B------:R-:W-:Y:S02]  /*13b0*/  ISETP.GE.U32.AND P0, PT, R38, UR48, PT ;  /* 0x0000003026007c0c */ /* 0x000fe4000bf06070 */
[----:B------:R-:W-:-:S04]  /*13c0*/  IADD3.X R38, PT, PT, RZ, R17, RZ, P1, !PT ;  /* 0x00000011ff267210 */ /* 0x000fc80000ffe4ff */
[----:B------:R-:W-:-:S13]  /*13d0*/  ISETP.GE.AND.EX P0, PT, R38, UR49, PT, P0 ;  /* 0x0000003126007c0c */ /* 0x000fda000bf06300 */
[----:B---3--:R-:W-:Y:S05]  /*13e0*/  @P0 BRA `(.L_x_119) ;  /* 0x0000003c00d80947 */ /* 0x008fea0003800000 */
[----:B------:R-:W-:Y:S01]  /*13f0*/  IMAD.HI.U32 R26, R42, 0x3ff801, RZ ;  /* 0x003ff8012a1a7827 */ /* 0x000fe200078e00ff */
[----:B------:R-:W0:Y:S04]  /*1400*/  LDC.64 R24, c[0x0][0x540] ;  /* 0x00015000ff187b82 */ /* 0x000e280000000a00 */
[----:B------:R-:W-:-:S05]  /*1410*/  SHF.R.U32.HI R27, RZ, 0x1, R26 ;  /* 0x00000001ff1b7819 */ /* 0x000fca000001161a */
[----:B------:R-:W-:-:S05]  /*1420*/  IMAD R27, R27, -0x801, R42 ;  /* 0xfffff7ff1b1b7824 */ /* 0x000fca00078e022a */
[----:B------:R-:W-:-:S04]  /*1430*/  I2FP.F32.U32 R27, R27 ;  /* 0x0000001b001b7245 */ /* 0x000fc80000201000 */
[----:B------:R-:W-:-:S05]  /*1440*/  F2FP.F16.F32.PACK_AB R27, RZ, R27 ;  /* 0x0000001bff1b723e */ /* 0x000fca00000000ff */
[----:B0-----:R1:W-:Y:S01]  /*1450*/  STG.E.U16 desc[UR76][R24.64], R27 ;  /* 0x0000001b18007986 */ /* 0x0013e2000c10154c */
[----:B------:R-:W-:Y:S05]  /*1460*/  BRA `(.L_x_119) ;  /* 0x0000003c00b87947 */ /* 0x000fea0003800000 */
.L_x_118:
        /* <DEDUP_REMOVED lines=233> */
.L_x_122:
[----:B------:R-:W0:Y:S01]  /*2300*/  LDCU.64 UR48, c[0x0][0x540] ;  /* 0x0000a800ff3077ac */ /* 0x000e220008000a00 */
[----:B------:R-:W-:-:S05]  /*2310*/  IMAD.HI.U32 R24, R38, 0x3ff801, RZ ;  /* 0x003ff80126187827 */ /* 0x000fca00078e00ff */
[----:B------:R-:W-:-:S05]  /*2320*/  SHF.R.U32.HI R25, RZ, 0x1, R24 ;  /* 0x00000001ff197819 */ /* 0x000fca0000011618 */
[----:B------:R-:W-:-:S05]  /*2330*/  IMAD R25, R25, -0x801, R38 ;  /* 0xfffff7ff19197824 */ /* 0x000fca00078e0226 */
[----:B------:R-:W-:Y:S02]  /*2340*/  I2FP.F32.U32 R25, R25 ;  /* 0x0000001900197245 */ /* 0x000fe40000201000 */
[----:B0-----:R-:W-:Y:S02]  /*2350*/  IADD3 R26, P0, PT, R26, UR48, RZ ;  /* 0x000000301a1a7c10 */ /* 0x001fe4000ff1e0ff */
[----:B------:R-:W-:Y:S02]  /*2360*/  F2FP.F16.F32.PACK_AB R25, RZ, R25 ;  /* 0x00000019ff19723e */ /* 0x000fe400000000ff */
[----:B------:R-:W-:-:S05]  /*2370*/  IADD3.X R27, PT, PT, RZ, UR49, RZ, P0, !PT ;  /* 0x00000031ff1b7c10 */ /* 0x000fca00087fe4ff */
[----:B------:R0:W-:Y:S04]  /*2380*/  STG.E.U16 desc[UR76][R26.64], R25 ;  /* 0x000000191a007986 */ /* 0x0001e8000c10154c */
.L_x_121:
[----:B------:R-:W-:Y:S05]  /*2390*/  BSYNC.RECONVERGENT B0 ;  /* 0x0000000000007941 */ /* 0x000fea0003800200 */
.L_x_120:
        /* <DEDUP_REMOVED lines=245> */
.L_x_125:
        /* <DEDUP_REMOVED lines=9> */
.L_x_124:
[----:B------:R-:W-:Y:S05]  /*3380*/  BSYNC.RECONVERGENT B0 ;  /* 0x0000000000007941 */ /* 0x000fea0003800200 */
.L_x_123:
        /* <DEDUP_REMOVED lines=245> */
.L_x_128:
[----:B------:R-:W0:Y:S01]  /*42e0*/  LDCU.64 UR48, c[0x0][0x540] ;  /* 0x0000a800ff3077ac */ /* 0x000e220008000a00 */
[----:B------:R-:W-:-:S05]  /*42f0*/  IMAD.HI.U32 R24, R41, 0x3ff801, RZ ;  /* 0x003ff80129187827 */ /* 0x000fca00078e00ff */
[----:B------:R-:W-:-:S05]  /*4300*/  SHF.R.U32.HI R24, RZ, 0x1, R24 ;  /* 0x00000001ff187819 */ /* 0x000fca0000011618 */
[----:B------:R-:W-:-:S05]  /*4310*/  IMAD R24, R24, -0x801, R41 ;  /* 0xfffff7ff18187824 */ /* 0x000fca00078e0229 */
[----:B------:R-:W-:Y:S02]  /*4320*/  I2FP.F32.U32 R24, R24 ;  /* 0x0000001800187245 */ /* 0x000fe40000201000 */
[----:B0-----:R-:W-:Y:S02]  /*4330*/  IADD3 R26, P0, PT, R26, UR48, RZ ;  /* 0x000000301a1a7c10 */ /* 0x001fe4000ff1e0ff */
[----:B------:R-:W-:-:S03]  /*4340*/  F2FP.F16.F32.PACK_AB R24, RZ, R24 ;  /* 0x00000018ff18723e */ /* 0x000fc600000000ff */
[----:B------:R-:W-:-:S05]  /*4350*/  IMAD.X R27, RZ, RZ, UR49, P0 ;  /* 0x00000031ff1b7e24 */ /* 0x000fca00080e06ff */
[----:B------:R0:W-:Y:S03]  /*4360*/  STG.E.U16 desc[UR76][R26.64], R24 ;  /* 0x000000181a007986 */ /* 0x0001e6000c10154c */
.L_x_127:
[----:B------:R-:W-:Y:S05]  /*4370*/  BSYNC.RECONVERGENT B0 ;  /* 0x0000000000007941 */ /* 0x000fea0003800200 */
.L_x_126:
        /* <DEDUP_REMOVED lines=244> */
.L_x_129:
        /* <DEDUP_REMOVED lines=9> */
.L_x_119:
        /* <DEDUP_REMOVED lines=11> */
        .weak           $__internal_8_$__cuda_sm20_div_s64
        .type           $__internal_8_$__cuda_sm20_div_s64,@function
        .size           $__internal_8_$__cuda_sm20_div_s64,(.L_x_2175 - $__internal_8_$__cuda_sm20_div_s64)
$__internal_8_$__cuda_sm20_div_s64:
        /* <DEDUP_REMOVED lines=74> */
[----:B------:R-:W-:Y:S06]  /*58a0*/  RET.REL.NODEC R28 `(_ZN2at6native60_GLOBAL__N__fdc43544_27_DistributionRandomKernel_cu_f88cee4443distribution_elementwise_grid_stride_kernelIjLi4EZZZNS0_9templates4cuda13random_kernelIPNS_17CUDAGeneratorImplEEEvRNS_18TensorIteratorBaseET_ENKUlvE_clEvENKUlvE6_clEvEUlP24curandStatePhilox4_32_10E0_ZNS1_27distribution_nullary_kernelIN3c104HalfEj5uint4S7_SF_ZZZS5_IS7_EvS9_SA_ENKSB_clEvENKSC_clEvEUljE_EEvS9_T2_RKT3_T4_EUlijE0_EEvlNS_15PhiloxCudaStateET1_SL_) ;  /* 0xffffffa41cd47950 */ /* 0x000fec0003c3ffff */
.L_x_131:
        /* <DEDUP_REMOVED lines=13> */
.L_x_2175:


//--------------------- .text._ZN2at6native60_GLOBAL__N__fdc43544_27_DistributionRandomKernel_cu_f88cee4443distribution_elementwise_grid_stride_kernelIjLi4EZZZNS0_9templates4cuda13random_kernelIPNS_17CUDAGeneratorImplEEEvRNS_18TensorIteratorBaseET_ENKUlvE_clEvENKUlvE6_clEvEUlP24curandStatePhilox4_32_10E0_ZNS1_27distribution_nullary_kernelIN3c104HalfEj5uint4S7_SF_ZZZS5_IS7_EvS9_SA_ENKSB_clEvENKSC_clEvEUljE_EEvS9_T2_RKT3_T4_EUlijE_EEvlNS_15PhiloxCudaStateET1_SL_ --------------------------
	.section	.text._ZN2at6native60_GLOBAL__N__fdc43544_27_DistributionRandomKernel_cu_f88cee4443distribution_elementwise_grid_stride_kernelIjLi4EZZZNS0_9templates4cuda13random_kernelIPNS_17CUDAGeneratorImplEEEvRNS_18TensorIteratorBaseET_ENKUlvE_clEvENKUlvE6_clEvEUlP24curandStatePhilox4_32_10E0_ZNS1_27distribution_nullary_kernelIN3c104HalfEj5uint4S7_SF_ZZZS5_IS7_EvS9_SA_ENKSB_clEvENKSC_clEvEUljE_EEvS9_T2_RKT3_T4_EUlijE_EEvlNS_15PhiloxCudaStateET1_SL_,"ax",@progbits
	.align	128
.text._ZN2at6native60_GLOBAL__N__fdc43544_27_DistributionRandomKernel_cu_f88cee4443distribution_elementwise_grid_stride_kernelIjLi4EZZZNS0_9templates4cuda13random_kernelIPNS_17CUDAGeneratorImplEEEvRNS_18TensorIteratorBaseET_ENKUlvE_clEvENKUlvE6_clEvEUlP24curandStatePhilox4_32_10E0_ZNS1_27distribution_nullary_kernelIN3c104HalfEj5uint4S7_SF_ZZZS5_IS7_EvS9_SA_ENKSB_clEvENKSC_clEvEUljE_EEvS9_T2_RKT3_T4_EUlijE_EEvlNS_15PhiloxCudaStateET1_SL_:
        .type           _ZN2at6native60_GLOBAL__N__fdc43544_27_DistributionRandomKernel_cu_f88cee4443distribution_elementwise_grid_stride_kernelIjLi4EZZZNS0_9templates4cuda13random_kernelIPNS_17CUDAGeneratorImplEEEvRNS_18TensorIteratorBaseET_ENKUlvE_clEvENKUlvE6_clEvEUlP24curandStatePhilox4_32_10E0_ZNS1_27distribution_nullary_kernelIN3c104HalfEj5uint4S7_SF_ZZZS5_IS7_EvS9_SA_ENKSB_clEvENKSC_clEvEUljE_EEvS9_T2_RKT3_T4_EUlijE_EEvlNS_15PhiloxCudaStateET1_SL_,@function
        .size           _ZN2at6native60_GLOBAL__N__fdc43544_27_DistributionRandomKernel_cu_f88cee4443distribution_elementwise_grid_stride_kernelIjLi4EZZZNS0_9templates4cuda13random_kernelIPNS_17CUDAGeneratorImplEEEvRNS_18TensorIteratorBaseET_ENKUlvE_clEvENKUlvE6_clEvEUlP24curandStatePhilox4_32_10E0_ZNS1_27distribution_nullary_kernelIN3c104HalfEj5uint4S7_SF_ZZZS5_IS7_EvS9_SA_ENKSB_clEvENKSC_clEvEUljE_EEvS9_T2_RKT3_T4_EUlijE_EEvlNS_15PhiloxCudaStateET1_SL_,(.L_x_2177 - _ZN2at6native60_GLOBAL__N__fdc43544_27_DistributionRandomKernel_cu_f88cee4443distribution_elementwise_grid_stride_kernelIjLi4EZZZNS0_9templates4cuda13random_kernelIPNS_17CUDAGeneratorImplEEEvRNS_18TensorIteratorBaseET_ENKUlvE_clEvENKUlvE6_clEvEUlP24curandStatePhilox4_32_10E0_ZNS1_27distribution_nullary_kernelIN3c104HalfEj5uint4S7_SF_ZZZS5_IS7_EvS9_SA_ENKSB_clEvENKSC_clEvEUljE_EEvS9_T2_RKT3_T4_EUlijE_EEvlNS_15PhiloxCudaStateET1_SL_)
        .other          _ZN2at6native60_GLOBAL__N__fdc43544_27_DistributionRandomKernel_cu_f88cee4443distribution_elementwise_grid_stride_kernelIjLi4EZZZNS0_9templates4cuda13random_kernelIPNS_17CUDAGeneratorImplEEEvRNS_18TensorIteratorBaseET_ENKUlvE_clEvENKUlvE6_clEvEUlP24curandStatePhilox4_32_10E0_ZNS1_27distribution_nullary_kernelIN3c104HalfEj5uint4S7_SF_ZZZS5_IS7_EvS9_SA_ENKSB_clEvENKSC_clEvEUljE_EEvS9_T2_RKT3_T4_EUlijE_EEvlNS_15PhiloxCudaStateET1_SL_,@"STO_CUDA_ENTRY STV_DEFAULT"
_ZN2at6native60_GLOBAL__N__fdc43544_27_DistributionRandomKernel_cu_f88cee4443distribution_elementwise_grid_stride_kernelIjLi4EZZZNS0_9templates4cuda13random_kernelIPNS_17CUDAGeneratorImplEEEvRNS_18TensorIteratorBaseET_ENKUlvE_clEvENKUlvE6_clEvEUlP24curandStatePhilox4_32_10E0_ZNS1_27distribution_nullary_kernelIN3c104HalfEj5uint4S7_SF_ZZZS5_IS7_EvS9_SA_ENKSB_clEvENKSC_clEvEUljE_EEvS9_T2_RKT3_T4_EUlijE_EEvlNS_15PhiloxCudaStateET1_SL_:
        /* <DEDUP_REMOVED lines=114> */
.L_x_132:
[----:B------:R-:W-:-:S07]  /*0720*/  MOV R32, 0x740 ;  /* 0x0000074000207802 */ /* 0x000fce0000000f00 */
[----:B------:R-:W-:Y:S05]  /*0730*/  CALL.REL.NOINC `($__internal_9_$__cuda_sm20_div_s64) ;  /* 0x0000000800887944 */ /* 0x000fea0003c00000 */
.L_x_133:
        /* <DEDUP_REMOVED lines=16> */
.L_x_145:
        /* <DEDUP_REMOVED lines=13> */
.L_x_135:
[----:B-12---:R-:W-:Y:S05]  /*0910*/  BSYNC.RECONVERGENT B0 ;  /* 0x0000000000007941 */ /* 0x006fea0003800200 */
.L_x_134:
        /* <DEDUP_REMOVED lines=51> */
.L_x_136:
        /* <DEDUP_REMOVED lines=9> */
.L_x_137:
        /* <DEDUP_REMOVED lines=17> */
[----:B------:R-:W-:-:S04]  /*0df0*/  IMAD.HI.U32 R28, R38, 0x3ff801, RZ ;  /* 0x003ff801261c7827 */ /* 0x000fc800078e00ff */
[----:B------:R-:W-:Y:S01]  /*0e00*/  IMAD R48, R34, UR4, RZ ;  /* 0x0000000422307c24 */ /* 0x000fe2000f8e02ff */
[----:B------:R-:W-:-:S04]  /*0e10*/  SHF.R.U32.HI R29, RZ, 0x1, R28 ;  /* 0x00000001ff1d7819 */ /* 0x000fc8000001161c */
[----:B------:R-:W-:Y:S01]  /*0e20*/  IADD3 R28, P2, PT, R48, UR8, RZ ;  /* 0x00000008301c7c10 */ /* 0x000fe2000ff5e0ff */
[----:B------:R-:W-:-:S05]  /*0e30*/  IMAD R29, R29, -0x801, R38 ;  /* 0xfffff7ff1d1d7824 */ /* 0x000fca00078e0226 */
[----:B------:R-:W-:-:S04]  /*0e40*/  I2FP.F32.U32 R29, R29 ;  /* 0x0000001d001d7245 */ /* 0x000fc80000201000 */
[----:B------:R-:W-:Y:S02]  /*0e50*/  F2FP.F16.F32.PACK_AB R38, RZ, R29 ;  /* 0x0000001dff26723e */ /* 0x000fe400000000ff */
[----:B------:R-:W-:-:S05]  /*0e60*/  LEA.HI.X.SX32 R29, R48, UR9, 0x1, P2 ;  /* 0x00000009301d7c11 */ /* 0x000fca00090f0eff */
[----:B------:R0:W-:Y:S02]  /*0e70*/  STG.E.U16 desc[UR6][R28.64], R38 ;  /* 0x000000261c007986 */ /* 0x0001e4000c101506 */
.L_x_139:
[----:B------:R-:W-:Y:S05]  /*0e80*/  BSYNC.RECONVERGENT B0 ;  /* 0x0000000000007941 */ /* 0x000fea0003800200 */
.L_x_138:
[----:B------:R-:W-:Y:S04]  /*0e90*/  BSSY.RECONVERGENT B0, `(.L_x_140) ;  /* 0x000000b000007945 */ /* 0x000fe80003800200 */
[----:B------:R-:W-:Y:S05]  /*0ea0*/  @P0 BRA `(.L_x_141) ;  /* 0x0000000000240947 */ /* 0x000fea0003800000 */
[----:B0-----:R-:W-:-:S04]  /*0eb0*/  IMAD.HI.U32 R28, R44, 0x3ff801, RZ ;  /* 0x003ff8012c1c7827 */ /* 0x001fc800078e00ff */
        /* <DEDUP_REMOVED lines=8> */
.L_x_141:
[----:B------:R-:W-:Y:S05]  /*0f40*/  BSYNC.RECONVERGENT B0 ;  /* 0x0000000000007941 */ /* 0x000fea0003800200 */
.L_x_140:
[----:B------:R-:W-:Y:S04]  /*0f50*/  BSSY.RECONVERGENT B0, `(.L_x_142) ;  /* 0x000000b000007945 */ /* 0x000fe80003800200 */
[----:B------:R-:W-:Y:S05]  /*0f60*/  @P3 BRA `(.L_x_143) ;  /* 0x0000000000243947 */ /* 0x000fea0003800000 */
[----:B01----:R-:W-:-:S04]  /*0f70*/  IMAD.HI.U32 R28, R33, 0x3ff801, RZ ;  /* 0x003ff801211c7827 */ /* 0x003fc800078e00ff */
[----:B------:R-:W-:Y:S01]  /*0f80*/  IMAD R47, R47, UR4, RZ ;  /* 0x000000042f2f7c24 */ /* 0x000fe2000f8e02ff */
[----:B------:R-:W-:-:S05]  /*0f90*/  SHF.R.U32.HI R28, RZ, 0x1, R28 ;  /* 0x00000001ff1c7819 */ /* 0x000fca000001161c */
[----:B------:R-:W-:-:S05]  /*0fa0*/  IMAD R28, R28, -0x801, R33 ;  /* 0xfffff7ff1c1c7824 */ /* 0x000fca00078e0221 */
[----:B------:R-:W-:Y:S02]  /*0fb0*/  I2FP.F32.U32 R29, R28 ;  /* 0x0000001c001d7245 */ /* 0x000fe40000201000 */
[C---:B------:R-:W-:Y:S02]  /*0fc0*/  IADD3 R28, P0, PT, R47.reuse, UR8, RZ ;  /* 0x000000082f1c7c10 */ /* 0x040fe4000ff1e0ff */
[----:B------:R-:W-:Y:S02]  /*0fd0*/  F2FP.F16.F32.PACK_AB R33, RZ, R29 ;  /* 0x0000001dff21723e */ /* 0x000fe400000000ff */
[----:B------:R-:W-:-:S05]  /*0fe0*/  LEA.HI.X.SX32 R29, R47, UR9, 0x1, P0 ;  /* 0x000000092f1d7c11 */ /* 0x000fca00080f0eff */
[----:B------:R2:W-:Y:S04]  /*0ff0*/  STG.E.U16 desc[UR6][R28.64], R33 ;  /* 0x000000211c007986 */ /* 0x0005e8000c101506 */
.L_x_143:
[----:B------:R-:W-:Y:S05]  /*1000*/  BSYNC.RECONVERGENT B0 ;  /* 0x0000000000007941 */ /* 0x000fea0003800200 */
.L_x_142:
[----:B------:R-:W-:Y:S05]  /*1010*/  @P1 BRA `(.L_x_144) ;  /* 0x0000000000241947 */ /* 0x000fea0003800000 */
[----:B012---:R-:W-:-:S04]  /*1020*/  IMAD.HI.U32 R28, R31, 0x3ff801, RZ ;  /* 0x003ff8011f1c7827 */ /* 0x007fc800078e00ff */
        /* <DEDUP_REMOVED lines=8> */
.L_x_144:
        /* <DEDUP_REMOVED lines=11> */
        .weak           $__internal_9_$__cuda_sm20_div_s64
        .type           $__internal_9_$__cuda_sm20_div_s64,@function
        .size           $__internal_9_$__cuda_sm20_div_s64,(.L_x_2177 - $__internal_9_$__cuda_sm20_div_s64)
$__internal_9_$__cuda_sm20_div_s64:
        /* <DEDUP_REMOVED lines=74> */
[----:B------:R-:W-:Y:S06]  /*1600*/  RET.REL.NODEC R32 `(_ZN2at6native60_GLOBAL__N__fdc43544_27_DistributionRandomKernel_cu_f88cee4443distribution_elementwise_grid_stride_kernelIjLi4EZZZNS0_9templates4cuda13random_kernelIPNS_17CUDAGeneratorImplEEEvRNS_18TensorIteratorBaseET_ENKUlvE_clEvENKUlvE6_clEvEUlP24curandStatePhilox4_32_10E0_ZNS1_27distribution_nullary_kernelIN3c104HalfEj5uint4S7_SF_ZZZS5_IS7_EvS9_SA_ENKSB_clEvENKSC_clEvEUljE_EEvS9_T2_RKT3_T4_EUlijE_EEvlNS_15PhiloxCudaStateET1_SL_) ;  /* 0xffffffe8207c7950 */ /* 0x000fec0003c3ffff */
.L_x_146:
        /* <DEDUP_REMOVED lines=15> */
.L_x_2177:


//--------------------- .text._ZN2at6native60_GLOBAL__N__fdc43544_27_DistributionRandomKernel_cu_f88cee4443distribution_elementwise_grid_stride_kernelImLi2EZZZNS0_9templates4cuda13random_kernelIPNS_17CUDAGeneratorImplEEEvRNS_18TensorIteratorBaseET_ENKUlvE_clEvENKUlvE6_clEvEUlP24curandStatePhilox4_32_10E_ZNS1_27distribution_nullary_kernelIN3c104HalfEm10ulonglong2S7_SF_ZZZS5_IS7_EvS9_SA_ENKSB_clEvENKSC_clEvEUlmE_EEvS9_T2_RKT3_T4_EUlimE0_EEvlNS_15PhiloxCudaStateET1_SL_ --------------------------
	.section	.text._ZN2at6native60_GLOBAL__N__fdc43544_27_DistributionRandomKernel_cu_f88cee4443distribution_elementwise_grid_stride_kernelImLi2EZZZNS0_9templates4cuda13random_kernelIPNS_17CUDAGeneratorImplEEEvRNS_18TensorIteratorBaseET_ENKUlvE_clEvENKUlvE6_clEvEUlP24curandStatePhilox4_32_10E_ZNS1_27distribution_nullary_kernelIN3c104HalfEm10ulonglong2S7_SF_ZZZS5_IS7_EvS9_SA_ENKSB_clEvENKSC_clEvEUlmE_EEvS9_T2_RKT3_T4_EUlimE0_EEvlNS_15PhiloxCudaStateET1_SL_,"ax",@progbits
	.align	128
.text._ZN2at6native60_GLOBAL__N__fdc43544_27_DistributionRandomKernel_cu_f88cee4443distribution_elementwise_grid_stride_kernelImLi2EZZZNS0_9templates4cuda13random_kernelIPNS_17CUDAGeneratorImplEEEvRNS_18TensorIteratorBaseET_ENKUlvE_clEvENKUlvE6_clEvEUlP24curandStatePhilox4_32_10E_ZNS1_27distribution_nullary_kernelIN3c104HalfEm10ulonglong2S7_SF_ZZZS5_IS7_EvS9_SA_ENKSB_clEvENKSC_clEvEUlmE_EEvS9_T2_RKT3_T4_EUlimE0_EEvlNS_15PhiloxCudaStateET1_SL_:
        .type           _ZN2at6native60_GLOBAL__N__fdc43544_27_DistributionRandomKernel_cu_f88cee4443distribution_elementwise_grid_stride_kernelImLi2EZZZNS0_9templates4cuda13random_kernelIPNS_17CUDAGeneratorImplEEEvRNS_18TensorIteratorBaseET_ENKUlvE_clEvENKUlvE6_clEvEUlP24curandStatePhilox4_32_10E_ZNS1_27distribution_nullary_kernelIN3c104HalfEm10ulonglong2S7_SF_ZZZS5_IS7_EvS9_SA_ENKSB_clEvENKSC_clEvEUlmE_EEvS9_T2_RKT3_T4_EUlimE0_EEvlNS_15PhiloxCudaStateET1_SL_,@function
        .size           _ZN2at6native60_GLOBAL__N__fdc43544_27_DistributionRandomKernel_cu_f88cee4443distribution_elementwise_grid_stride_kernelImLi2EZZZNS0_9templates4cuda13random_kernelIPNS_17CUDAGeneratorImplEEEvRNS_18TensorIteratorBaseET_ENKUlvE_clEvENKUlvE6_clEvEUlP24curandStatePhilox4_32_10E_ZNS1_27distribution_nullary_kernelIN3c104HalfEm10ulonglong2S7_SF_ZZZS5_IS7_EvS9_SA_ENKSB_clEvENKSC_clEvEUlmE_EEvS9_T2_RKT3_T4_EUlimE0_EEvlNS_15PhiloxCudaStateET1_SL_,(.L_x_2179 - _ZN2at6native60_GLOBAL__N__fdc43544_27_DistributionRandomKernel_cu_f88cee4443distribution_elementwise_grid_stride_kernelImLi2EZZZNS0_9templates4cuda13random_kernelIPNS_17CUDAGeneratorImplEEEvRNS_18TensorIteratorBaseET_ENKUlvE_clEvENKUlvE6_clEvEUlP24curandStatePhilox4_32_10E_ZNS1_27distribution_nullary_kernelIN3c104HalfEm10ulonglong2S7_SF_ZZZS5_IS7_EvS9_SA_ENKSB_clEvENKSC_clEvEUlmE_EEvS9_T2_RKT3_T4_EUlimE0_EEvlNS_15PhiloxCudaStateET1_SL_)
        .other          _ZN2at6native60_GLOBAL__N__fdc43544_27_DistributionRandomKernel_cu_f88cee4443distribution_elementwise_grid_stride_kernelImLi2EZZZNS0_9templates4cuda13random_kernelIPNS_17CUDAGeneratorImplEEEvRNS_18TensorIteratorBaseET_ENKUlvE_clEvENKUlvE6_clEvEUlP24curandStatePhilox4_32_10E_ZNS1_27distribution_nullary_kernelIN3c104HalfEm10ulonglong2S7_SF_ZZZS5_IS7_EvS9_SA_ENKSB_clEvENKSC_clEvEUlmE_EEvS9_T2_RKT3_T4_EUlimE0_EEvlNS_15PhiloxCudaStateET1_SL_,@"STO_CUDA_ENTRY STV_DEFAULT"
_ZN2at6native60_GLOBAL__N__fdc43544_27_DistributionRandomKernel_cu_f88cee4443distribution_elementwise_grid_stride_kernelImLi2EZZZNS0_9templates4cuda13random_kernelIPNS_17CUDAGeneratorImplEEEvRNS_18TensorIteratorBaseET_ENKUlvE_clEvENKUlvE6_clEvEUlP24curandStatePhilox4_32_10E_ZNS1_27distribution_nullary_kernelIN3c104HalfEm10ulonglong2S7_SF_ZZZS5_IS7_EvS9_SA_ENKSB_clEvENKSC_clEvEUlmE_EEvS9_T2_RKT3_T4_EUlimE0_EEvlNS_15PhiloxCudaStateET1_SL_:
        /* <DEDUP_REMOVED lines=111> */
.L_x_147:
[----:B------:R-:W-:-:S07]  /*06f0*/  MOV R28, 0x710 ;  /* 0x00000710001c7802 */ /* 0x000fce0000000f00 */
[----:B------:R-:W-:Y:S05]  /*0700*/  CALL.REL.NOINC `($__internal_10_$__cuda_sm20_div_s64) ;  /* 0x0000002c00707944 */ /* 0x000fea0003c00000 */
[----:B------:R-:W-:Y:S02]  /*0710*/  MOV R28, R26 ;  /* 0x0000001a001c7202 */ /* 0x000fe40000000f00 */
[----:B------:R-:W-:-:S07]  /*0720*/  MOV R29, R27 ;  /* 0x0000001b001d7202 */ /* 0x000fce0000000f00 */
.L_x_148:
        /* <DEDUP_REMOVED lines=78> */
.L_x_161:
        /* <DEDUP_REMOVED lines=13> */
.L_x_150:
[----:B0-----:R-:W-:Y:S05]  /*0ce0*/  BSYNC.RECONVERGENT B0 ;  /* 0x0000000000007941 */ /* 0x001fea0003800200 */
.L_x_149:
        /* <DEDUP_REMOVED lines=55> */
.L_x_151:
        /* <DEDUP_REMOVED lines=9> */
.L_x_152:
        /* <DEDUP_REMOVED lines=27> */
[----:B-1----:R-:W-:-:S05]  /*12a0*/  F2FP.F16.F32.PACK_AB R27, RZ, R26 ;  /* 0x0000001aff1b723e */ /* 0x002fca00000000ff */
[----:B0-----:R0:W-:Y:S02]  /*12b0*/  STG.E.U16 desc[UR76][R28.64], R27 ;  /* 0x0000001b1c007986 */ /* 0x0011e4000c10154c */
.L_x_155:
[----:B------:R-:W-:Y:S05]  /*12c0*/  BSYNC.RECONVERGENT B0 ;  /* 0x0000000000007941 */ /* 0x000fea0003800200 */
.L_x_154:
        /* <DEDUP_REMOVED lines=16> */
[----:B-1----:R-:W-:-:S05]  /*13d0*/  F2FP.F16.F32.PACK_AB R29, RZ, R28 ;  /* 0x0000001cff1d723e */ /* 0x002fca00000000ff */
[----:B0-----:R1:W-:Y:S01]  /*13e0*/  STG.E.U16 desc[UR76][R26.64], R29 ;  /* 0x0000001d1a007986 */ /* 0x0013e2000c10154c */
[----:B------:R-:W-:Y:S05]  /*13f0*/  BRA `(.L_x_156) ;  /* 0x0000002000147947 */ /* 0x000fea0003800000 */
.L_x_153:
        /* <DEDUP_REMOVED lines=232> */
.L_x_159:
        /* <DEDUP_REMOVED lines=18> */
[----:B0-----:R-:W-:-:S05]  /*23a0*/  F2FP.F16.F32.PACK_AB R29, RZ, R28 ;  /* 0x0000001cff1d723e */ /* 0x001fca00000000ff */
[----:B------:R0:W-:Y:S02]  /*23b0*/  STG.E.U16 desc[UR76][R30.64], R29 ;  /* 0x0000001d1e007986 */ /* 0x0001e4000c10154c */
.L_x_158:
[----:B------:R-:W-:Y:S05]  /*23c0*/  BSYNC.RECONVERGENT B0 ;  /* 0x0000000000007941 */ /* 0x000fea0003800200 */
.L_x_157:
        /* <DEDUP_REMOVED lines=245> */
.L_x_160:
        /* <DEDUP_REMOVED lines=17> */
[----:B0-----:R-:W-:-:S05]  /*3430*/  F2FP.F16.F32.PACK_AB R27, RZ, R26 ;  /* 0x0000001aff1b723e */ /* 0x001fca00000000ff */
[----:B------:R2:W-:Y:S02]  /*3440*/  STG.E.U16 desc[UR76][R32.64], R27 ;  /* 0x0000001b20007986 */ /* 0x0005e4000c10154c */
.L_x_156:
        /* <DEDUP_REMOVED lines=8> */
        .weak           $__internal_10_$__cuda_sm20_div_s64
        .type           $__internal_10_$__cuda_sm20_div_s64,@function
        .size           $__internal_10_$__cuda_sm20_div_s64,(.L_x_2179 - $__internal_10_$__cuda_sm20_div_s64)
$__internal_10_$__cuda_sm20_div_s64:
        /* <DEDUP_REMOVED lines=73> */
[----:B------:R-:W-:Y:S06]  /*3960*/  RET.REL.NODEC R28 `(_ZN2at6native60_GLOBAL__N__fdc43544_27_DistributionRandomKernel_cu_f88cee4443distribution_elementwise_grid_stride_kernelImLi2EZZZNS0_9templates4cuda13random_kernelIPNS_17CUDAGeneratorImplEEEvRNS_18TensorIteratorBaseET_ENKUlvE_clEvENKUlvE6_clEvEUlP24curandStatePhilox4_32_10E_ZNS1_27distribution_nullary_kernelIN3c104HalfEm10ulonglong2S7_SF_ZZZS5_IS7_EvS9_SA_ENKSB_clEvENKSC_clEvEUlmE_EEvS9_T2_RKT3_T4_EUlimE0_EEvlNS_15PhiloxCudaStateET1_SL_) ;  /* 0xffffffc41ca47950 */ /* 0x000fec0003c3ffff */
.L_x_162:
        /* <DEDUP_REMOVED lines=9> */
.L_x_2179:


//--------------------- .text._ZN2at6native60_GLOBAL__N__fdc43544_27_DistributionRandomKernel_cu_f88cee4443distribution_elementwise_grid_stride_kernelImLi2EZZZNS0_9templates4cuda13random_kernelIPNS_17CUDAGeneratorImplEEEvRNS_18TensorIteratorBaseET_ENKUlvE_clEvENKUlvE6_clEvEUlP24curandStatePhilox4_32_10E_ZNS1_27distribution_nullary_kernelIN3c104HalfEm10ulonglong2S7_SF_ZZZS5_IS7_EvS9_SA_ENKSB_clEvENKSC_clEvEUlmE_EEvS9_T2_RKT3_T4_EUlimE_EEvlNS_15PhiloxCudaStateET1_SL_ --------------------------
	.section	.text._ZN2at6native60_GLOBAL__N__fdc43544_27_DistributionRandomKernel_cu_f88cee4443distribution_elementwise_grid_stride_kernelImLi2EZZZNS0_9templates4cuda13random_kernelIPNS_17CUDAGeneratorImplEEEvRNS_18TensorIteratorBaseET_ENKUlvE_clEvENKUlvE6_clEvEUlP24curandStatePhilox4_32_10E_ZNS1_27distribution_nullary_kernelIN3c104HalfEm10ulonglong2S7_SF_ZZZS5_IS7_EvS9_SA_ENKSB_clEvENKSC_clEvEUlmE_EEvS9_T2_RKT3_T4_EUlimE_EEvlNS_15PhiloxCudaStateET1_SL_,"ax",@progbits
	.align	128
.text._ZN2at6native60_GLOBAL__N__fdc43544_27_DistributionRandomKernel_cu_f88cee4443distribution_elementwise_grid_stride_kernelImLi2EZZZNS0_9templates4cuda13random_kernelIPNS_17CUDAGeneratorImplEEEvRNS_18TensorIteratorBaseET_ENKUlvE_clEvENKUlvE6_clEvEUlP24curandStatePhilox4_32_10E_ZNS1_27distribution_nullary_kernelIN3c104HalfEm10ulonglong2S7_SF_ZZZS5_IS7_EvS9_SA_ENKSB_clEvENKSC_clEvEUlmE_EEvS9_T2_RKT3_T4_EUlimE_EEvlNS_15PhiloxCudaStateET1_SL_:
        .type           _ZN2at6native60_GLOBAL__N__fdc43544_27_DistributionRandomKernel_cu_f88cee4443distribution_elementwise_grid_stride_kernelImLi2EZZZNS0_9templates4cuda13random_kernelIPNS_17CUDAGeneratorImplEEEvRNS_18TensorIteratorBaseET_ENKUlvE_clEvENKUlvE6_clEvEUlP24curandStatePhilox4_32_10E_ZNS1_27distribution_nullary_kernelIN3c104HalfEm10ulonglong2S7_SF_ZZZS5_IS7_EvS9_SA_ENKSB_clEvENKSC_clEvEUlmE_EEvS9_T2_RKT3_T4_EUlimE_EEvlNS_15PhiloxCudaStateET1_SL_,@function
        .size           _ZN2at6native60_GLOBAL__N__fdc43544_27_DistributionRandomKernel_cu_f88cee4443distribution_elementwise_grid_stride_kernelImLi2EZZZNS0_9templates4cuda13random_kernelIPNS_17CUDAGeneratorImplEEEvRNS_18TensorIteratorBaseET_ENKUlvE_clEvENKUlvE6_clEvEUlP24curandStatePhilox4_32_10E_ZNS1_27distribution_nullary_kernelIN3c104HalfEm10ulonglong2S7_SF_ZZZS5_IS7_EvS9_SA_ENKSB_clEvENKSC_clEvEUlmE_EEvS9_T2_RKT3_T4_EUlimE_EEvlNS_15PhiloxCudaStateET1_SL_,(.L_x_2181 - _ZN2at6native60_GLOBAL__N__fdc43544_27_DistributionRandomKernel_cu_f88cee4443distribution_elementwise_grid_stride_kernelImLi2EZZZNS0_9templates4cuda13random_kernelIPNS_17CUDAGeneratorImplEEEvRNS_18TensorIteratorBaseET_ENKUlvE_clEvENKUlvE6_clEvEUlP24curandStatePhilox4_32_10E_ZNS1_27distribution_nullary_kernelIN3c104HalfEm10ulonglong2S7_SF_ZZZS5_IS7_EvS9_SA_ENKSB_clEvENKSC_clEvEUlmE_EEvS9_T2_RKT3_T4_EUlimE_EEvlNS_15PhiloxCudaStateET1_SL_)
        .other          _ZN2at6native60_GLOBAL__N__fdc43544_27_DistributionRandomKernel_cu_f88cee4443distribution_elementwise_grid_stride_kernelImLi2EZZZNS0_9templates4cuda13random_kernelIPNS_17CUDAGeneratorImplEEEvRNS_18TensorIteratorBaseET_ENKUlvE_clEvENKUlvE6_clEvEUlP24curandStatePhilox4_32_10E_ZNS1_27distribution_nullary_kernelIN3c104HalfEm10ulonglong2S7_SF_ZZZS5_IS7_EvS9_SA_ENKSB_clEvENKSC_clEvEUlmE_EEvS9_T2_RKT3_T4_EUlimE_EEvlNS_15PhiloxCudaStateET1_SL_,@"STO_CUDA_ENTRY STV_DEFAULT"
_ZN2at6native60_GLOBAL__N__fdc43544_27_DistributionRandomKernel_cu_f88cee4443distribution_elementwise_grid_stride_kernelImLi2EZZZNS0_9templates4cuda13random_kernelIPNS_17CUDAGeneratorImplEEEvRNS_18TensorIteratorBaseET_ENKUlvE_clEvENKUlvE6_clEvEUlP24curandStatePhilox4_32_10E_ZNS1_27distribution_nullary_kernelIN3c104HalfEm10ulonglong2S7_SF_ZZZS5_IS7_EvS9_SA_ENKSB_clEvENKSC_clEvEUlmE_EEvS9_T2_RKT3_T4_EUlimE_EEvlNS_15PhiloxCudaStateET1_SL_:
        /* <DEDUP_REMOVED lines=112> */
.L_x_163:
[----:B------:R-:W-:-:S07]  /*0700*/  MOV R30, 0x720 ;  /* 0x00000720001e7802 */ /* 0x000fce0000000f00 */
[----:B------:R-:W-:Y:S05]  /*0710*/  CALL.REL.NOINC `($__internal_11_$__cuda_sm20_div_s64) ;  /* 0x00000008004c7944 */ /* 0x000fea0003c00000 */
.L_x_164:
        /* <DEDUP_REMOVED lines=16> */
.L_x_172:
        /* <DEDUP_REMOVED lines=13> */
.L_x_166:
[----:B-12---:R-:W-:Y:S05]  /*08f0*/  BSYNC.RECONVERGENT B0 ;  /* 0x0000000000007941 */ /* 0x006fea0003800200 */
.L_x_165:
        /* <DEDUP_REMOVED lines=51> */
.L_x_167:
        /* <DEDUP_REMOVED lines=9> */
.L_x_168:
        /* <DEDUP_REMOVED lines=24> */
[----:B0-----:R-:W-:-:S05]  /*0e40*/  F2FP.F16.F32.PACK_AB R31, RZ, R30 ;  /* 0x0000001eff1f723e */ /* 0x001fca00000000ff */
[----:B------:R0:W-:Y:S02]  /*0e50*/  STG.E.U16 desc[UR6][R28.64], R31 ;  /* 0x0000001f1c007986 */ /* 0x0001e4000c101506 */
.L_x_170:
[----:B------:R-:W-:Y:S05]  /*0e60*/  BSYNC.RECONVERGENT B0 ;  /* 0x0000000000007941 */ /* 0x000fea0003800200 */
.L_x_169:
        /* <DEDUP_REMOVED lines=17> */
[----:B0-----:R-:W-:-:S05]  /*0f80*/  F2FP.F16.F32.PACK_AB R29, RZ, R28 ;  /* 0x0000001cff1d723e */ /* 0x001fca00000000ff */
[----:B------:R1:W-:Y:S02]  /*0f90*/  STG.E.U16 desc[UR6][R30.64], R29 ;  /* 0x0000001d1e007986 */ /* 0x0003e4000c101506 */
.L_x_171:
        /* <DEDUP_REMOVED lines=11> */
        .weak           $__internal_11_$__cuda_sm20_div_s64
        .type           $__internal_11_$__cuda_sm20_div_s64,@function
        .size           $__internal_11_$__cuda_sm20_div_s64,(.L_x_2181 - $__internal_11_$__cuda_sm20_div_s64)
$__internal_11_$__cuda_sm20_div_s64:
        /* <DEDUP_REMOVED lines=74> */
[----:B------:R-:W-:Y:S06]  /*14f0*/  RET.REL.NODEC R30 `(_ZN2at6native60_GLOBAL__N__fdc43544_27_DistributionRandomKernel_cu_f88cee4443distribution_elementwise_grid_stride_kernelImLi2EZZZNS0_9templates4cuda13random_kernelIPNS_17CUDAGeneratorImplEEEvRNS_18TensorIteratorBaseET_ENKUlvE_clEvENKUlvE6_clEvEUlP24curandStatePhilox4_32_10E_ZNS1_27distribution_nullary_kernelIN3c104HalfEm10ulonglong2S7_SF_ZZZS5_IS7_EvS9_SA_ENKSB_clEvENKSC_clEvEUlmE_EEvS9_T2_RKT3_T4_EUlimE_EEvlNS_15PhiloxCudaStateET1_SL_) ;  /* 0xffffffe81ec07950 */ /* 0x000fec0003c3ffff */
.L_x_173:
        /* <DEDUP_REMOVED lines=16> */
.L_x_2181:


//--------------------- .text._ZN2at6native60_GLOBAL__N__fdc43544_27_DistributionRandomKernel_cu_f88cee4443distribution_elementwise_grid_stride_kernelIjLi4EZZZNS0_9templates4cuda13random_kernelIPNS_17CUDAGeneratorImplEEEvRNS_18TensorIteratorBaseET_ENKUlvE_clEvENKUlvE5_clEvEUlP24curandStatePhilox4_32_10E0_ZNS1_27distribution_nullary_kernelIfj5uint4S7_SF_ZZZS5_IS7_EvS9_SA_ENKSB_clEvENKSC_clEvEUljE_EEvS9_T2_RKT3_T4_EUlijE0_EEvlNS_15PhiloxCudaStateET1_SJ_ --------------------------
	.section	.text._ZN2at6native60_GLOBAL__N__fdc43544_27_DistributionRandomKernel_cu_f88cee4443distribution_elementwise_grid_stride_kernelIjLi4EZZZNS0_9templates4cuda13random_kernelIPNS_17CUDAGeneratorImplEEEvRNS_18TensorIteratorBaseET_ENKUlvE_clEvENKUlvE5_clEvEUlP24curandStatePhilox4_32_10E0_ZNS1_27distribution_nullary_kernelIfj5uint4S7_SF_ZZZS5_IS7_EvS9_SA_ENKSB_clEvENKSC_clEvEUljE_EEvS9_T2_RKT3_T4_EUlijE0_EEvlNS_15PhiloxCudaStateET1_SJ_,"ax",@progbits
	.align	128
.text._ZN2at6native60_GLOBAL__N__fdc43544_27_DistributionRandomKernel_cu_f88cee4443distribution_elementwise_grid_stride_kernelIjLi4EZZZNS0_9templates4cuda13random_kernelIPNS_17CUDAGeneratorImplEEEvRNS_18TensorIteratorBaseET_ENKUlvE_clEvENKUlvE5_clEvEUlP24curandStatePhilox4_32_10E0_ZNS1_27distribution_nullary_kernelIfj5uint4S7_SF_ZZZS5_IS7_EvS9_SA_ENKSB_clEvENKSC_clEvEUljE_EEvS9_T2_RKT3_T4_EUlijE0_EEvlNS_15PhiloxCudaStateET1_SJ_:
        .type           _ZN2at6native60_GLOBAL__N__fdc43544_27_DistributionRandomKernel_cu_f88cee4443distribution_elementwise_grid_stride_kernelIjLi4EZZZNS0_9templates4cuda13random_kernelIPNS_17CUDAGeneratorImplEEEvRNS_18TensorIteratorBaseET_ENKUlvE_clEvENKUlvE5_clEvEUlP24curandStatePhilox4_32_10E0_ZNS1_27distribution_nullary_kernelIfj5uint4S7_SF_ZZZS5_IS7_EvS9_SA_ENKSB_clEvENKSC_clEvEUljE_EEvS9_T2_RKT3_T4_EUlijE0_EEvlNS_15PhiloxCudaStateET1_SJ_,@function
        .size           _ZN2at6native60_GLOBAL__N__fdc43544_27_DistributionRandomKernel_cu_f88cee4443distribution_elementwise_grid_stride_kernelIjLi4EZZZNS0_9templates4cuda13random_kernelIPNS_17CUDAGeneratorImplEEEvRNS_18TensorIteratorBaseET_ENKUlvE_clEvENKUlvE5_clEvEUlP24curandStatePhilox4_32_10E0_ZNS1_27distribution_nullary_kernelIfj5uint4S7_SF_ZZZS5_IS7_EvS9_SA_ENKSB_clEvENKSC_clEvEUljE_EEvS9_T2_RKT3_T4_EUlijE0_EEvlNS_15PhiloxCudaStateET1_SJ_,(.L_x_2183 - _ZN2at6native60_GLOBAL__N__fdc43544_27_DistributionRandomKernel_cu_f88cee4443distribution_elementwise_grid_stride_kernelIjLi4EZZZNS0_9templates4cuda13random_kernelIPNS_17CUDAGeneratorImplEEEvRNS_18TensorIteratorBaseET_ENKUlvE_clEvENKUlvE5_clEvEUlP24curandStatePhilox4_32_10E0_ZNS1_27distribution_nullary_kernelIfj5uint4S7_SF_ZZZS5_IS7_EvS9_SA_ENKSB_clEvENKSC_clEvEUljE_EEvS9_T2_RKT3_T4_EUlijE0_EEvlNS_15PhiloxCudaStateET1_SJ_)
        .other          _ZN2at6native60_GLOBAL__N__fdc43544_27_DistributionRandomKernel_cu_f88cee4443distribution_elementwise_grid_stride_kernelIjLi4EZZZNS0_9templates4cuda13random_kernelIPNS_17CUDAGeneratorImplEEEvRNS_18TensorIteratorBaseET_ENKUlvE_clEvENKUlvE5_clEvEUlP24curandStatePhilox4_32_10E0_ZNS1_27distribution_nullary_kernelIfj5uint4S7_SF_ZZZS5_IS7_EvS9_SA_ENKSB_clEvENKSC_clEvEUljE_EEvS9_T2_RKT3_T4_EUlijE0_EEvlNS_15PhiloxCudaStateET1_SJ_,@"STO_CUDA_ENTRY STV_DEFAULT"
_ZN2at6native60_GLOBAL__N__fdc43544_27_DistributionRandomKernel_cu_f88cee4443distribution_elementwise_grid_stride_kernelIjLi4EZZZNS0_9templates4cuda13random_kernelIPNS_17CUDAGeneratorImplEEEvRNS_18TensorIteratorBaseET_ENKUlvE_clEvENKUlvE5_clEvEUlP24curandStatePhilox4_32_10E0_ZNS1_27distribution_nullary_kernelIfj5uint4S7_SF_ZZZS5_IS7_EvS9_SA_ENKSB_clEvENKSC_clEvEUljE_EEvS9_T2_RKT3_T4_EUlijE0_EEvlNS_15PhiloxCudaStateET1_SJ_:
        /* <DEDUP_REMOVED lines=112> */
.L_x_174:
[----:B------:R-:W-:-:S07]  /*0700*/  MOV R28, 0x720 ;  /* 0x00000720001c7802 */ /* 0x000fce0000000f00 */
[----:B------:R-:W-:Y:S05]  /*0710*/  CALL.REL.NOINC `($__internal_12_$__cuda_sm20_div_s64) ;  /* 0x0000004c00187944 */ /* 0x000fea0003c00000 */
.L_x_175:
        /* <DEDUP_REMOVED lines=81> */
.L_x_192:
        /* <DEDUP_REMOVED lines=13> */
.L_x_177:
[----:B0-----:R-:W-:Y:S05]  /*0d00*/  BSYNC.RECONVERGENT B0 ;  /* 0x0000000000007941 */ /* 0x001fea0003800200 */
.L_x_176:
        /* <DEDUP_REMOVED lines=62> */
.L_x_178:
        /* <DEDUP_REMOVED lines=9> */
.L_x_179:
        /* <DEDUP_REMOVED lines=14> */
[----:B------:R-:W-:-:S04]  /*1260*/  @!P2 IMAD.HI.U32 R45, R38, -0xff, RZ ;  /* 0xffffff01262da827 */ /* 0x000fc800078e00ff */
[----:B------:R-:W-:Y:S01]  /*1270*/  @!P1 IMAD.HI.U32 R43, R40, -0xff, RZ ;  /* 0xffffff01282b9827 */ /* 0x000fe200078e00ff */
[----:B------:R-:W-:Y:S02]  /*1280*/  @!P2 SHF.R.U32.HI R45, RZ, 0x18, R45 ;  /* 0x00000018ff2da819 */ /* 0x000fe4000001162d */
[----:B------:R-:W1:Y:S01]  /*1290*/  @!P1 LDC.64 R26, c[0x0][0x540] ;  /* 0x00015000ff1a9b82 */ /* 0x000e620000000a00 */
[----:B------:R-:W-:Y:S01]  /*12a0*/  @!P0 IMAD.HI.U32 R44, R41, -0xff, RZ ;  /* 0xffffff01292c8827 */ /* 0x000fe200078e00ff */
[----:B------:R-:W-:-:S03]  /*12b0*/  @!P1 SHF.R.U32.HI R43, RZ, 0x18, R43 ;  /* 0x00000018ff2b9819 */ /* 0x000fc6000001162b */
[----:B------:R-:W-:Y:S01]  /*12c0*/  @!P2 IMAD R45, R45, -0x1000001, R38 ;  /* 0xfeffffff2d2da824 */ /* 0x000fe200078e0226 */
[----:B------:R-:W-:Y:S01]  /*12d0*/  @!P0 SHF.R.U32.HI R44, RZ, 0x18, R44 ;  /* 0x00000018ff2c8819 */ /* 0x000fe2000001162c */
[----:B------:R-:W-:Y:S01]  /*12e0*/  @!P1 IMAD R43, R43, -0x1000001, R40 ;  /* 0xfeffffff2b2b9824 */ /* 0x000fe200078e0228 */
[----:B------:R-:W2:Y:S02]  /*12f0*/  @!P0 LDC.64 R28, c[0x0][0x540] ;  /* 0x00015000ff1c8b82 */ /* 0x000ea40000000a00 */
[----:B------:R-:W-:Y:S01]  /*1300*/  @!P2 I2FP.F32.U32 R45, R45 ;  /* 0x0000002d002da245 */ /* 0x000fe20000201000 */
[----:B------:R-:W-:Y:S01]  /*1310*/  @!P0 IMAD R44, R44, -0x1000001, R41 ;  /* 0xfeffffff2c2c8824 */ /* 0x000fe200078e0229 */
[----:B------:R-:W-:-:S04]  /*1320*/  @!P1 I2FP.F32.U32 R43, R43 ;  /* 0x0000002b002b9245 */ /* 0x000fc80000201000 */
[----:B------:R-:W-:Y:S01]  /*1330*/  @!P0 I2FP.F32.U32 R41, R44 ;  /* 0x0000002c00298245 */ /* 0x000fe20000201000 */
[----:B0-----:R3:W-:Y:S04]  /*1340*/  @!P2 STG.E desc[UR76][R24.64], R45 ;  /* 0x0000002d1800a986 */ /* 0x0017e8000c10194c */
[----:B-1----:R3:W-:Y:S01]  /*1350*/  @!P1 STG.E desc[UR76][R26.64], R43 ;  /* 0x0000002b1a009986 */ /* 0x0027e2000c10194c */
[----:B------:R-:W-:-:S03]  /*1360*/  IADD3 R38, P1, PT, R39, R16, RZ ;  /* 0x0000001027267210 */ /* 0x000fc60007f3e0ff */
[----:B--2---:R3:W-:Y:S01]  /*1370*/  @!P0 STG.E desc[UR76][R28.64], R41 ;  /* 0x000000291c008986 */ /* 0x0047e2000c10194c */
[----:B------:R-:W-:Y:S02]  /*1380*/  ISETP.GE.U32.AND P0, PT, R38, UR48, PT ;  /* 0x0000003026007c0c */ /* 0x000fe4000bf06070 */
[----:B------:R-:W-:-:S04]  /*1390*/  IADD3.X R38, PT, PT, RZ, R17, RZ, P1, !PT ;  /* 0x00000011ff267210 */ /* 0x000fc80000ffe4ff */
[----:B------:R-:W-:-:S13]  /*13a0*/  ISETP.GE.AND.EX P0, PT, R38, UR49, PT, P0 ;  /* 0x0000003126007c0c */ /* 0x000fda000bf06300 */
[----:B---3--:R-:W-:Y:S05]  /*13b0*/  @P0 BRA `(.L_x_181) ;  /* 0x0000003c00c40947 */ /* 0x008fea0003800000 */
[----:B------:R-:W0:Y:S01]  /*13c0*/  LDC.64 R24, c[0x0][0x540] ;  /* 0x00015000ff187b82 */ /* 0x000e220000000a00 */
[----:B------:R-:W-:-:S05]  /*13d0*/  IMAD.HI.U32 R26, R42, -0xff, RZ ;  /* 0xffffff012a1a7827 */ /* 0x000fca00078e00ff */
[----:B------:R-:W-:-:S05]  /*13e0*/  SHF.R.U32.HI R27, RZ, 0x18, R26 ;  /* 0x00000018ff1b7819 */ /* 0x000fca000001161a */
[----:B------:R-:W-:-:S05]  /*13f0*/  IMAD R27, R27, -0x1000001, R42 ;  /* 0xfeffffff1b1b7824 */ /* 0x000fca00078e022a */
[----:B------:R-:W-:-:S05]  /*1400*/  I2FP.F32.U32 R27, R27 ;  /* 0x0000001b001b7245 */ /* 0x000fca0000201000 */
[----:B0-----:R1:W-:Y:S01]  /*1410*/  STG.E desc[UR76][R24.64], R27 ;  /* 0x0000001b18007986 */ /* 0x0013e2000c10194c */
[----:B------:R-:W-:Y:S05]  /*1420*/  BRA `(.L_x_181) ;  /* 0x0000003c00a87947 */ /* 0x000fea0003800000 */
.L_x_180:
        /* <DEDUP_REMOVED lines=233> */
.L_x_184:
[----:B------:R-:W0:Y:S01]  /*22c0*/  LDCU.64 UR48, c[0x0][0x540] ;  /* 0x0000a800ff3077ac */ /* 0x000e220008000a00 */
[----:B------:R-:W-:-:S05]  /*22d0*/  IMAD.HI.U32 R24, R38, -0xff, RZ ;  /* 0xffffff0126187827 */ /* 0x000fca00078e00ff */
[----:B------:R-:W-:-:S05]  /*22e0*/  SHF.R.U32.HI R25, RZ, 0x18, R24 ;  /* 0x00000018ff197819 */ /* 0x000fca0000011618 */
[----:B------:R-:W-:-:S05]  /*22f0*/  IMAD R25, R25, -0x1000001, R38 ;  /* 0xfeffffff19197824 */ /* 0x000fca00078e0226 */
[----:B------:R-:W-:Y:S02]  /*2300*/  I2FP.F32.U32 R25, R25 ;  /* 0x0000001900197245 */ /* 0x000fe40000201000 */
[----:B0-----:R-:W-:-:S04]  /*2310*/  IADD3 R26, P0, PT, R26, UR48, RZ ;  /* 0x000000301a1a7c10 */ /* 0x001fc8000ff1e0ff */
[----:B------:R-:W-:-:S05]  /*2320*/  IADD3.X R27, PT, PT, RZ, UR49, RZ, P0, !PT ;  /* 0x00000031ff1b7c10 */ /* 0x000fca00087fe4ff */
[----:B------:R0:W-:Y:S04]  /*2330*/  STG.E desc[UR76][R26.64], R25 ;  /* 0x000000191a007986 */ /* 0x0001e8000c10194c */
.L_x_183:
[----:B------:R-:W-:Y:S05]  /*2340*/  BSYNC.RECONVERGENT B0 ;  /* 0x0000000000007941 */ /* 0x000fea0003800200 */
.L_x_182:
        /* <DEDUP_REMOVED lines=245> */
.L_x_187:
        /* <DEDUP_REMOVED lines=8> */
.L_x_186:
[----:B------:R-:W-:Y:S05]  /*3320*/  BSYNC.RECONVERGENT B0 ;  /* 0x0000000000007941 */ /* 0x000fea0003800200 */
.L_x_185:
        /* <DEDUP_REMOVED lines=245> */
.L_x_190:
        /* <DEDUP_REMOVED lines=8> */
.L_x_189:
[----:B------:R-:W-:Y:S05]  /*4300*/  BSYNC.RECONVERGENT B0 ;  /* 0x0000000000007941 */ /* 0x000fea0003800200 */
.L_x_188:
[----:B0-----:R-:W-:-:S04]  /*4310*/  IADD3 R25, P1, PT, R39, R16, RZ ;  /* 0x0000001027197210 */ /* 0x001fc80007f3e0ff */
[----:B------:R-:W-:Y:S02]  /*4320*/  ISETP.GE.U32.AND P0, PT, R25, R22, PT ;  /* 0x000000161900720c */ /* 0x000fe40003f06070 */
[----:B------:R-:W-:-:S04]  /*4330*/  IADD3.X R24, PT, PT, RZ, R17, RZ, P1, !PT ;  /* 0x00000011ff187210 */ /* 0x000fc80000ffe4ff */
[----:B------:R-:W-:-:S13]  /*4340*/  ISETP.GE.AND.EX P0, PT, R24, R23, PT, P0 ;  /* 0x000000171800720c */ /* 0x000fda0003f06300 */
[----:B------:R-:W-:Y:S05]  /*4350*/  @P0 BRA `(.L_x_181) ;  /* 0x0000000c00dc0947 */ /* 0x000fea0003800000 */
[----:B------:R-:W-:Y:S01]  /*4360*/  MOV R24, RZ ;  /* 0x000000ff00187202 */ /* 0x000fe20000000f00 */
[----:B------:R-:W-:-:S04]  /*4370*/  UISETP.NE.AND UP0, UPT, UR74, URZ, UPT ;  /* 0x000000ff4a00728c */ /* 0x000fc8000bf05270 */
[----:B------:R-:W-:-:S05]  /*4380*/  IMAD.HI.U32 R24, R25, UR32, R24 ;  /* 0x0000002019187c27 */ /* 0x000fca000f8e0018 */
[----:B------:R-:W-:-:S05]  /*4390*/  SHF.R.U32.HI R27, RZ, UR33, R24 ;  /* 0x00000021ff1b7c19 */ /* 0x000fca0008011618 */
[----:B------:R-:W-:-:S04]  /*43a0*/  IMAD.MOV R26, RZ, RZ, -R27 ;  /* 0x000000ffff1a7224 */ /* 0x000fc800078e0a1b */
[----:B------:R-:W-:-:S04]  /*43b0*/  IMAD R26, R26, UR72, R25 ;  /* 0x000000481a1a7c24 */ /* 0x000fc8000f8e0219 */
[----:B------:R-:W-:Y:S01]  /*43c0*/  IMAD R26, R26, UR71, RZ ;  /* 0x000000471a1a7c24 */ /* 0x000fe2000f8e02ff */
[----:B------:R-:W-:Y:S06]  /*43d0*/  BRA.U !UP0, `(.L_x_191) ;  /* 0x0000000d089c7547 */ /* 0x000fec000b800000 */
[----:B------:R-:W-:Y:S01]  /*43e0*/  HFMA2 R24, -RZ, RZ, 0, 0 ;  /* 0x00000000ff187431 */ /* 0x000fe200000001ff */
[----:B------:R-:W-:Y:S01]  /*43f0*/  MOV R25, R27 ;  /* 0x0000001b00197202 */ /* 0x000fe20000000f00 */
        /* <DEDUP_REMOVED lines=229> */
.L_x_191:
        /* <DEDUP_REMOVED lines=8> */
.L_x_181:
        /* <DEDUP_REMOVED lines=11> */
        .weak           $__internal_12_$__cuda_sm20_div_s64
        .type           $__internal_12_$__cuda_sm20_div_s64,@function
        .size           $__internal_12_$__cuda_sm20_div_s64,(.L_x_2183 - $__internal_12_$__cuda_sm20_div_s64)
$__internal_12_$__cuda_sm20_div_s64:
        /* <DEDUP_REMOVED lines=74> */
[----:B------:R-:W-:Y:S06]  /*5820*/  RET.REL.NODEC R28 `(_ZN2at6native60_GLOBAL__N__fdc43544_27_DistributionRandomKernel_cu_f88cee4443distribution_elementwise_grid_stride_kernelIjLi4EZZZNS0_9templates4cuda13random_kernelIPNS_17CUDAGeneratorImplEEEvRNS_18TensorIteratorBaseET_ENKUlvE_clEvENKUlvE5_clEvEUlP24curandStatePhilox4_32_10E0_ZNS1_27distribution_nullary_kernelIfj5uint4S7_SF_ZZZS5_IS7_EvS9_SA_ENKSB_clEvENKSC_clEvEUljE_EEvS9_T2_RKT3_T4_EUlijE0_EEvlNS_15PhiloxCudaStateET1_SJ_) ;  /* 0xffffffa41cf47950 */ /* 0x000fec0003c3ffff */
.L_x_193:
        /* <DEDUP_REMOVED lines=13> */
.L_x_2183:


//--------------------- .text._ZN2at6native60_GLOBAL__N__fdc43544_27_DistributionRandomKernel_cu_f88cee4443distribution_elementwise_grid_stride_kernelIjLi4EZZZNS0_9templates4cuda13random_kernelIPNS_17CUDAGeneratorImplEEEvRNS_18TensorIteratorBaseET_ENKUlvE_clEvENKUlvE5_clEvEUlP24curandStatePhilox4_32_10E0_ZNS1_27distribution_nullary_kernelIfj5uint4S7_SF_ZZZS5_IS7_EvS9_SA_ENKSB_clEvENKSC_clEvEUljE_EEvS9_T2_RKT3_T4_EUlijE_EEvlNS_15PhiloxCudaStateET1_SJ_ --------------------------
	.section	.text._ZN2at6native60_GLOBAL__N__fdc43544_27_DistributionRandomKernel_cu_f88cee4443distribution_elementwise_grid_stride_kernelIjLi4EZZZNS0_9templates4cuda13random_kernelIPNS_17CUDAGeneratorImplEEEvRNS_18TensorIteratorBaseET_ENKUlvE_clEvENKUlvE5_clEvEUlP24curandStatePhilox4_32_10E0_ZNS1_27distribution_nullary_kernelIfj5uint4S7_SF_ZZZS5_IS7_EvS9_SA_ENKSB_clEvENKSC_clEvEUljE_EEvS9_T2_RKT3_T4_EUlijE_EEvlNS_15PhiloxCudaStateET1_SJ_,"ax",@progbits
	.align	128
.text._ZN2at6native60_GLOBAL__N__fdc43544_27_DistributionRandomKernel_cu_f88cee4443distribution_elementwise_grid_stride_kernelIjLi4EZZZNS0_9templates4cuda13random_kernelIPNS_17CUDAGeneratorImplEEEvRNS_18TensorIteratorBaseET_ENKUlvE_clEvENKUlvE5_clEvEUlP24curandStatePhilox4_32_10E0_ZNS1_27distribution_nullary_kernelIfj5uint4S7_SF_ZZZS5_IS7_EvS9_SA_ENKSB_clEvENKSC_clEvEUljE_EEvS9_T2_RKT3_T4_EUlijE_EEvlNS_15PhiloxCudaStateET1_SJ_:
        .type           _ZN2at6native60_GLOBAL__N__fdc43544_27_DistributionRandomKernel_cu_f88cee4443distribution_elementwise_grid_stride_kernelIjLi4EZZZNS0_9templates4cuda13random_kernelIPNS_17CUDAGeneratorImplEEEvRNS_18TensorIteratorBaseET_ENKUlvE_clEvENKUlvE5_clEvEUlP24curandStatePhilox4_32_10E0_ZNS1_27distribution_nullary_kernelIfj5uint4S7_SF_ZZZS5_IS7_EvS9_SA_ENKSB_clEvENKSC_clEvEUljE_EEvS9_T2_RKT3_T4_EUlijE_EEvlNS_15PhiloxCudaStateET1_SJ_,@function
        .size           _ZN2at6native60_GLOBAL__N__fdc43544_27_DistributionRandomKernel_cu_f88cee4443distribution_elementwise_grid_stride_kernelIjLi4EZZZNS0_9templates4cuda13random_kernelIPNS_17CUDAGeneratorImplEEEvRNS_18TensorIteratorBaseET_ENKUlvE_clEvENKUlvE5_clEvEUlP24curandStatePhilox4_32_10E0_ZNS1_27distribution_nullary_kernelIfj5uint4S7_SF_ZZZS5_IS7_EvS9_SA_ENKSB_clEvENKSC_clEvEUljE_EEvS9_T2_RKT3_T4_EUlijE_EEvlNS_15PhiloxCudaStateET1_SJ_,(.L_x_2185 - _ZN2at6native60_GLOBAL__N__fdc43544_27_DistributionRandomKernel_cu_f88cee4443distribution_elementwise_grid_stride_kernelIjLi4EZZZNS0_9templates4cuda13random_kernelIPNS_17CUDAGeneratorImplEEEvRNS_18TensorIteratorBaseET_ENKUlvE_clEvENKUlvE5_clEvEUlP24curandStatePhilox4_32_10E0_ZNS1_27distribution_nullary_kernelIfj5uint4S7_SF_ZZZS5_IS7_EvS9_SA_ENKSB_clEvENKSC_clEvEUljE_EEvS9_T2_RKT3_T4_EUlijE_EEvlNS_15PhiloxCudaStateET1_SJ_)
        .other          _ZN2at6native60_GLOBAL__N__fdc43544_27_DistributionRandomKernel_cu_f88cee4443distribution_elementwise_grid_stride_kernelIjLi4EZZZNS0_9templates4cuda13random_kernelIPNS_17CUDAGeneratorImplEEEvRNS_18TensorIteratorBaseET_ENKUlvE_clEvENKUlvE5_clEvEUlP24curandStatePhilox4_32_10E0_ZNS1_27distribution_nullary_kernelIfj5uint4S7_SF_ZZZS5_IS7_EvS9_SA_ENKSB_clEvENKSC_clEvEUljE_EEvS9_T2_RKT3_T4_EUlijE_EEvlNS_15PhiloxCudaStateET1_SJ_,@"STO_CUDA_ENTRY STV_DEFAULT"
_ZN2at6native60_GLOBAL__N__fdc43544_27_DistributionRandomKernel_cu_f88cee4443distribution_elementwise_grid_stride_kernelIjLi4EZZZNS0_9templates4cuda13random_kernelIPNS_17CUDAGeneratorImplEEEvRNS_18TensorIteratorBaseET_ENKUlvE_clEvENKUlvE5_clEvEUlP24curandStatePhilox4_32_10E0_ZNS1_27distribution_nullary_kernelIfj5uint4S7_SF_ZZZS5_IS7_EvS9_SA_ENKSB_clEvENKSC_clEvEUljE_EEvS9_T2_RKT3_T4_EUlijE_EEvlNS_15PhiloxCudaStateET1_SJ_:
        /* <DEDUP_REMOVED lines=114> */
.L_x_194:
[----:B------:R-:W-:-:S07]  /*0720*/  MOV R32, 0x740 ;  /* 0x0000074000207802 */ /* 0x000fce0000000f00 */
[----:B------:R-:W-:Y:S05]  /*0730*/  CALL.REL.NOINC `($__internal_13_$__cuda_sm20_div_s64) ;  /* 0x0000000800787944 */ /* 0x000fea0003c00000 */
.L_x_195:
        /* <DEDUP_REMOVED lines=16> */
.L_x_207:
[----:B------:R-:W-:Y:S01]  /*0840*/  VIADD R0, R0, 0x1 ;  /* 0x0000000100007836 */ /* 0x000fe20000000000 */
[----:B------:R-:W-:Y:S03]  /*0850*/  BSSY.RECONVERGENT B0, `(.L_x_196) ;  /* 0x000000c000007945 */ /* 0x000fe60003800200 */
[C---:B--23--:R-:W-:Y:S01]  /*0860*/  IMAD.WIDE.U32 R32, R0.reuse, -0x2daee0ad, RZ ;  /* 0xd2511f5300207825 */ /* 0x04cfe200078e00ff */
        /* <DEDUP_REMOVED lines=10> */
.L_x_197:
[----:B-12---:R-:W-:Y:S05]  /*0910*/  BSYNC.RECONVERGENT B0 ;  /* 0x0000000000007941 */ /* 0x006fea0003800200 */
.L_x_196:
        /* <DEDUP_REMOVED lines=51> */
.L_x_198:
        /* <DEDUP_REMOVED lines=9> */
.L_x_199:
        /* <DEDUP_REMOVED lines=21> */
[----:B------:R-:W-:-:S03]  /*0e30*/  IMAD R38, R29, -0x1000001, R38 ;  /* 0xfeffffff1d267824 */ /* 0x000fc600078e0226 */
[----:B------:R-:W-:Y:S02]  /*0e40*/  LEA.HI.X.SX32 R29, R48, UR9, 0x1, P2 ;  /* 0x00000009301d7c11 */ /* 0x000fe400090f0eff */
[----:B------:R-:W-:-:S05]  /*0e50*/  I2FP.F32.U32 R51, R38 ;  /* 0x0000002600337245 */ /* 0x000fca0000201000 */
[----:B------:R0:W-:Y:S02]  /*0e60*/  STG.E desc[UR6][R28.64], R51 ;  /* 0x000000331c007986 */ /* 0x0001e4000c101906 */
.L_x_201:
[----:B------:R-:W-:Y:S05]  /*0e70*/  BSYNC.RECONVERGENT B0 ;  /* 0x0000000000007941 */ /* 0x000fea0003800200 */
.L_x_200:
[----:B------:R-:W-:Y:S04]  /*0e80*/  BSSY.RECONVERGENT B0, `(.L_x_202) ;  /* 0x000000a000007945 */ /* 0x000fe80003800200 */
[----:B------:R-:W-:Y:S05]  /*0e90*/  @P0 BRA `(.L_x_203) ;  /* 0x0000000000200947 */ /* 0x000fea0003800000 */
[----:B0-----:R-:W-:-:S04]  /*0ea0*/  IMAD.HI.U32 R28, R44, -0xff, RZ ;  /* 0xffffff012c1c7827 */ /* 0x001fc800078e00ff */
[----:B------:R-:W-:Y:S01]  /*0eb0*/  IMAD R49, R49, UR4, RZ ;  /* 0x0000000431317c24 */ /* 0x000fe2000f8e02ff */
[----:B------:R-:W-:-:S04]  /*0ec0*/  SHF.R.U32.HI R29, RZ, 0x18, R28 ;  /* 0x00000018ff1d7819 */ /* 0x000fc8000001161c */
[----:B------:R-:W-:Y:S01]  /*0ed0*/  IADD3 R28, P0, PT, R49, UR8, RZ ;  /* 0x00000008311c7c10 */ /* 0x000fe2000ff1e0ff */
[----:B------:R-:W-:-:S03]  /*0ee0*/  IMAD R38, R29, -0x1000001, R44 ;  /* 0xfeffffff1d267824 */ /* 0x000fc600078e022c */
[----:B------:R-:W-:Y:S02]  /*0ef0*/  LEA.HI.X.SX32 R29, R49, UR9, 0x1, P0 ;  /* 0x00000009311d7c11 */ /* 0x000fe400080f0eff */
[----:B------:R-:W-:-:S05]  /*0f00*/  I2FP.F32.U32 R49, R38 ;  /* 0x0000002600317245 */ /* 0x000fca0000201000 */
[----:B------:R1:W-:Y:S02]  /*0f10*/  STG.E desc[UR6][R28.64], R49 ;  /* 0x000000311c007986 */ /* 0x0003e4000c101906 */
.L_x_203:
[----:B------:R-:W-:Y:S05]  /*0f20*/  BSYNC.RECONVERGENT B0 ;  /* 0x0000000000007941 */ /* 0x000fea0003800200 */
.L_x_202:
[----:B------:R-:W-:Y:S04]  /*0f30*/  BSSY.RECONVERGENT B0, `(.L_x_204) ;  /* 0x000000a000007945 */ /* 0x000fe80003800200 */
[----:B------:R-:W-:Y:S05]  /*0f40*/  @P3 BRA `(.L_x_205) ;  /* 0x0000000000203947 */ /* 0x000fea0003800000 */
[----:B01----:R-:W-:-:S04]  /*0f50*/  IMAD.HI.U32 R28, R33, -0xff, RZ ;  /* 0xffffff01211c7827 */ /* 0x003fc800078e00ff */
[----:B------:R-:W-:Y:S01]  /*0f60*/  IMAD R47, R47, UR4, RZ ;  /* 0x000000042f2f7c24 */ /* 0x000fe2000f8e02ff */
[----:B------:R-:W-:-:S04]  /*0f70*/  SHF.R.U32.HI R38, RZ, 0x18, R28 ;  /* 0x00000018ff267819 */ /* 0x000fc8000001161c */
[----:B------:R-:W-:Y:S01]  /*0f80*/  IADD3 R28, P0, PT, R47, UR8, RZ ;  /* 0x000000082f1c7c10 */ /* 0x000fe2000ff1e0ff */
[----:B------:R-:W-:-:S03]  /*0f90*/  IMAD R38, R38, -0x1000001, R33 ;  /* 0xfeffffff26267824 */ /* 0x000fc600078e0221 */
[----:B------:R-:W-:Y:S02]  /*0fa0*/  LEA.HI.X.SX32 R29, R47, UR9, 0x1, P0 ;  /* 0x000000092f1d7c11 */ /* 0x000fe400080f0eff */
[----:B------:R-:W-:-:S05]  /*0fb0*/  I2FP.F32.U32 R33, R38 ;  /* 0x0000002600217245 */ /* 0x000fca0000201000 */
[----:B------:R2:W-:Y:S02]  /*0fc0*/  STG.E desc[UR6][R28.64], R33 ;  /* 0x000000211c007986 */ /* 0x0005e4000c101906 */
.L_x_205:
[----:B------:R-:W-:Y:S05]  /*0fd0*/  BSYNC.RECONVERGENT B0 ;  /* 0x0000000000007941 */ /* 0x000fea0003800200 */
.L_x_204:
[----:B------:R-:W-:Y:S05]  /*0fe0*/  @P1 BRA `(.L_x_206) ;  /* 0x0000000000201947 */ /* 0x000fea0003800000 */
[----:B012---:R-:W-:-:S04]  /*0ff0*/  IMAD.HI.U32 R28, R30, -0xff, RZ ;  /* 0xffffff011e1c7827 */ /* 0x007fc800078e00ff */
[----:B------:R-:W-:Y:S01]  /*1000*/  IMAD R43, R43, UR4, RZ ;  /* 0x000000042b2b7c24 */ /* 0x000fe2000f8e02ff */
[----:B------:R-:W-:-:S04]  /*1010*/  SHF.R.U32.HI R29, RZ, 0x18, R28 ;  /* 0x00000018ff1d7819 */ /* 0x000fc8000001161c */
[----:B------:R-:W-:Y:S01]  /*1020*/  IADD3 R28, P0, PT, R43, UR8, RZ ;  /* 0x000000082b1c7c10 */ /* 0x000fe2000ff1e0ff */
[----:B------:R-:W-:-:S03]  /*1030*/  IMAD R30, R29, -0x1000001, R30 ;  /* 0xfeffffff1d1e7824 */ /* 0x000fc600078e021e */
[----:B------:R-:W-:Y:S02]  /*1040*/  LEA.HI.X.SX32 R29, R43, UR9, 0x1, P0 ;  /* 0x000000092b1d7c11 */ /* 0x000fe400080f0eff */
[----:B------:R-:W-:-:S05]  /*1050*/  I2FP.F32.U32 R33, R30 ;  /* 0x0000001e00217245 */ /* 0x000fca0000201000 */
[----:B------:R3:W-:Y:S02]  /*1060*/  STG.E desc[UR6][R28.64], R33 ;  /* 0x000000211c007986 */ /* 0x0007e4000c101906 */
.L_x_206:
        /* <DEDUP_REMOVED lines=11> */
        .weak           $__internal_13_$__cuda_sm20_div_s64
        .type           $__internal_13_$__cuda_sm20_div_s64,@function
        .size           $__internal_13_$__cuda_sm20_div_s64,(.L_x_2185 - $__internal_13_$__cuda_sm20_div_s64)
$__internal_13_$__cuda_sm20_div_s64:
        /* <DEDUP_REMOVED lines=74> */
[----:B------:R-:W-:Y:S06]  /*15c0*/  RET.REL.NODEC R32 `(_ZN2at6native60_GLOBAL__N__fdc43544_27_DistributionRandomKernel_cu_f88cee4443distribution_elementwise_grid_stride_kernelIjLi4EZZZNS0_9templates4cuda13random_kernelIPNS_17CUDAGeneratorImplEEEvRNS_18TensorIteratorBaseET_ENKUlvE_clEvENKUlvE5_clEvEUlP24curandStatePhilox4_32_10E0_ZNS1_27distribution_nullary_kernelIfj5uint4S7_SF_ZZZS5_IS7_EvS9_SA_ENKSB_clEvENKSC_clEvEUljE_EEvS9_T2_RKT3_T4_EUlijE_EEvlNS_15PhiloxCudaStateET1_SJ_) ;  /* 0xffffffe8208c7950 */ /* 0x000fec0003c3ffff */
.L_x_208:
        /* <DEDUP_REMOVED lines=11> */
.L_x_2185:


//--------------------- .text._ZN2at6native60_GLOBAL__N__fdc43544_27_DistributionRandomKernel_cu_f88cee4443distribution_elementwise_grid_stride_kernelImLi2EZZZNS0_9templates4cuda13random_kernelIPNS_17CUDAGeneratorImplEEEvRNS_18TensorIteratorBaseET_ENKUlvE_clEvENKUlvE5_clEvEUlP24curandStatePhilox4_32_10E_ZNS1_27distribution_nullary_kernelIfm10ulonglong2S7_SF_ZZZS5_IS7_EvS9_SA_ENKSB_clEvENKSC_clEvEUlmE_EEvS9_T2_RKT3_T4_EUlimE0_EEvlNS_15PhiloxCudaStateET1_SJ_ --------------------------
	.section	.text._ZN2at6native60_GLOBAL__N__fdc43544_27_DistributionRandomKernel_cu_f88cee4443distribution_elementwise_grid_stride_kernelImLi2EZZZNS0_9templates4cuda13random_kernelIPNS_17CUDAGeneratorImplEEEvRNS_18TensorIteratorBaseET_ENKUlvE_clEvENKUlvE5_clEvEUlP24curandStatePhilox4_32_10E_ZNS1_27distribution_nullary_kernelIfm10ulonglong2S7_SF_ZZZS5_IS7_EvS9_SA_ENKSB_clEvENKSC_clEvEUlmE_EEvS9_T2_RKT3_T4_EUlimE0_EEvlNS_15PhiloxCudaStateET1_SJ_,"ax",@progbits
	.align	128
.text._ZN2at6native60_GLOBAL__N__fdc43544_27_DistributionRandomKernel_cu_f88cee4443distribution_elementwise_grid_stride_kernelImLi2EZZZNS0_9templates4cuda13random_kernelIPNS_17CUDAGeneratorImplEEEvRNS_18TensorIteratorBaseET_ENKUlvE_clEvENKUlvE5_clEvEUlP24curandStatePhilox4_32_10E_ZNS1_27distribution_nullary_kernelIfm10ulonglong2S7_SF_ZZZS5_IS7_EvS9_SA_ENKSB_clEvENKSC_clEvEUlmE_EEvS9_T2_RKT3_T4_EUlimE0_EEvlNS_15PhiloxCudaStateET1_SJ_:
        .type           _ZN2at6native60_GLOBAL__N__fdc43544_27_DistributionRandomKernel_cu_f88cee4443distribution_elementwise_grid_stride_kernelImLi2EZZZNS0_9templates4cuda13random_kernelIPNS_17CUDAGeneratorImplEEEvRNS_18TensorIteratorBaseET_ENKUlvE_clEvENKUlvE5_clEvEUlP24curandStatePhilox4_32_10E_ZNS1_27distribution_nullary_kernelIfm10ulonglong2S7_SF_ZZZS5_IS7_EvS9_SA_ENKSB_clEvENKSC_clEvEUlmE_EEvS9_T2_RKT3_T4_EUlimE0_EEvlNS_15PhiloxCudaStateET1_SJ_,@function
        .size           _ZN2at6native60_GLOBAL__N__fdc43544_27_DistributionRandomKernel_cu_f88cee4443distribution_elementwise_grid_stride_kernelImLi2EZZZNS0_9templates4cuda13random_kernelIPNS_17CUDAGeneratorImplEEEvRNS_18TensorIteratorBaseET_ENKUlvE_clEvENKUlvE5_clEvEUlP24curandStatePhilox4_32_10E_ZNS1_27distribution_nullary_kernelIfm10ulonglong2S7_SF_ZZZS5_IS7_EvS9_SA_ENKSB_clEvENKSC_clEvEUlmE_EEvS9_T2_RKT3_T4_EUlimE0_EEvlNS_15PhiloxCudaStateET1_SJ_,(.L_x_2187 - _ZN2at6native60_GLOBAL__N__fdc43544_27_DistributionRandomKernel_cu_f88cee4443distribution_elementwise_grid_stride_kernelImLi2EZZZNS0_9templates4cuda13random_kernelIPNS_17CUDAGeneratorImplEEEvRNS_18TensorIteratorBaseET_ENKUlvE_clEvENKUlvE5_clEvEUlP24curandStatePhilox4_32_10E_ZNS1_27distribution_nullary_kernelIfm10ulonglong2S7_SF_ZZZS5_IS7_EvS9_SA_ENKSB_clEvENKSC_clEvEUlmE_EEvS9_T2_RKT3_T4_EUlimE0_EEvlNS_15PhiloxCudaStateET1_SJ_)
        .other          _ZN2at6native60_GLOBAL__N__fdc43544_27_DistributionRandomKernel_cu_f88cee4443distribution_elementwise_grid_stride_kernelImLi2EZZZNS0_9templates4cuda13random_kernelIPNS_17CUDAGeneratorImplEEEvRNS_18TensorIteratorBaseET_ENKUlvE_clEvENKUlvE5_clEvEUlP24curandStatePhilox4_32_10E_ZNS1_27distribution_nullary_kernelIfm10ulonglong2S7_SF_ZZZS5_IS7_EvS9_SA_ENKSB_clEvENKSC_clEvEUlmE_EEvS9_T2_RKT3_T4_EUlimE0_EEvlNS_15PhiloxCudaStateET1_SJ_,@"STO_CUDA_ENTRY STV_DEFAULT"
_ZN2at6native60_GLOBAL__N__fdc43544_27_DistributionRandomKernel_cu_f88cee4443distribution_elementwise_grid_stride_kernelImLi2EZZZNS0_9templates4cuda13random_kernelIPNS_17CUDAGeneratorImplEEEvRNS_18TensorIteratorBaseET_ENKUlvE_clEvENKUlvE5_clEvEUlP24curandStatePhilox4_32_10E_ZNS1_27distribution_nullary_kernelIfm10ulonglong2S7_SF_ZZZS5_IS7_EvS9_SA_ENKSB_clEvENKSC_clEvEUlmE_EEvS9_T2_RKT3_T4_EUlimE0_EEvlNS_15PhiloxCudaStateET1_SJ_:
        /* <DEDUP_REMOVED lines=21> */
[----:B------:R-:W1:Y:S04]  /*0150*/  LDCU.64 UR4, c[0x0][0x380] ;  /* 0x00007000ff0477ac */ /* 0x000e680008000a00 */
[----:B------:R-:W-:Y:S01]  /*0160*/  MOV R34, R37 ;  /* 0x0000002500227202 */ /* 0x000fe20000000f00 */
        /* <DEDUP_REMOVED lines=12> */
[C---:B------:R-:W-:Y:S01]  /*0230*/  IADD3 R5, PT, PT, R22.reuse, 0x3c6ef372, RZ ;  /* 0x3c6ef37216057810 */ /* 0x040fe20007ffe0ff */
[----:B------:R-:W-:Y:S01]  /*0240*/  VIADD R35, R22, 0x8ff34781 ;  /* 0x8ff3478116237836 */ /* 0x000fe20000000000 */
        /* <DEDUP_REMOVED lines=46> */
[----:B0-----:R-:W-:Y:S01]  /*0530*/  IMAD R20, R31, UR6, RZ ;  /* 0x000000061f147c24 */ /* 0x001fe2000f8e02ff */
[----:B------:R-:W-:Y:S01]  /*0540*/  LOP3.LUT R42, R18, R42, R45, 0x96, !PT ;  /* 0x0000002a122a7212 */ /* 0x000fe200078e962d */
[----:B------:R-:W-:-:S03]  /*0550*/  IMAD.HI.U32 R25, R19, -0x2daee0ad, RZ ;  /* 0xd2511f5313197827 */ /* 0x000fc600078e00ff */
[----:B------:R-:W-:Y:S01]  /*0560*/  SHF.L.U32 R40, R20, 0x1, RZ ;  /* 0x0000000114287819 */ /* 0x000fe200000006ff */
[----:B------:R-:W-:Y:S01]  /*0570*/  IMAD.HI.U32 R24, R42, -0x326172a9, RZ ;  /* 0xcd9e8d572a187827 */ /* 0x000fe200078e00ff */
[----:B------:R-:W-:-:S04]  /*0580*/  LOP3.LUT R44, R44, R25, RZ, 0x3c, !PT ;  /* 0x000000192c2c7212 */ /* 0x000fc800078e3cff */
        /* <DEDUP_REMOVED lines=18> */
[----:B------:R-:W-:-:S13]  /*06b0*/  ISETP.GE.U32.AND P1, PT, R25, R40, PT ;  /* 0x000000281900720c */ /* 0x000fda0003f26070 */
[----:B------:R-:W-:Y:S02]  /*06c0*/  @P1 IADD3 R28, PT, PT, R28, 0x1, RZ ;  /* 0x000000011c1c1810 */ /* 0x000fe40007ffe0ff */
[----:B------:R-:W-:Y:S01]  /*06d0*/  @!P2 LOP3.LUT R28, RZ, R40, RZ, 0x33, !PT ;  /* 0x00000028ff1ca212 */ /* 0x000fe200078e33ff */
[----:B------:R-:W-:Y:S06]  /*06e0*/  BRA `(.L_x_210) ;  /* 0x0000000000107947 */ /* 0x000fec0003800000 */
.L_x_209:
[----:B------:R-:W-:-:S07]  /*06f0*/  MOV R28, 0x710 ;  /* 0x00000710001c7802 */ /* 0x000fce0000000f00 */
[----:B------:R-:W-:Y:S05]  /*0700*/  CALL.REL.NOINC `($__internal_14_$__cuda_sm20_div_s64) ;  /* 0x0000002c00607944 */ /* 0x000fea0003c00000 */
[----:B------:R-:W-:Y:S02]  /*0710*/  MOV R28, R26 ;  /* 0x0000001a001c7202 */ /* 0x000fe40000000f00 */
[----:B------:R-:W-:-:S07]  /*0720*/  MOV R29, R27 ;  /* 0x0000001b001d7202 */ /* 0x000fce0000000f00 */
.L_x_210:
        /* <DEDUP_REMOVED lines=78> */
.L_x_223:
        /* <DEDUP_REMOVED lines=13> */
.L_x_212:
[----:B0-----:R-:W-:Y:S05]  /*0ce0*/  BSYNC.RECONVERGENT B0 ;  /* 0x0000000000007941 */ /* 0x001fea0003800200 */
.L_x_211:
        /* <DEDUP_REMOVED lines=55> */
.L_x_213:
        /* <DEDUP_REMOVED lines=9> */
.L_x_214:
        /* <DEDUP_REMOVED lines=13> */
[----:B------:R-:W-:-:S04]  /*11c0*/  IMAD.WIDE.U32 R28, P0, R46, 0xffff, R28 ;  /* 0x0000ffff2e1c7825 */ /* 0x000fc8000780001c */
[----:B------:R-:W-:Y:S01]  /*11d0*/  IMAD.MOV.U32 R26, RZ, RZ, R29 ;  /* 0x000000ffff1a7224 */ /* 0x000fe200078e001d */
[----:B------:R-:W-:Y:S02]  /*11e0*/  IADD3.X R27, PT, PT, RZ, RZ, RZ, P0, !PT ;  /* 0x000000ffff1b7210 */ /* 0x000fe400007fe4ff */
[----:B------:R-:W-:-:S05]  /*11f0*/  IADD3 RZ, P0, PT, R31, R28, RZ ;  /* 0x0000001c1fff7210 */ /* 0x000fca0007f1e0ff */
[----:B------:R-:W-:-:S05]  /*1200*/  IMAD.WIDE.U32.X R26, R45, 0xffff, R26, P0 ;  /* 0x0000ffff2d1a7825 */ /* 0x000fca00000e041a */
[--C-:B------:R-:W-:Y:S02]  /*1210*/  SHF.R.U64 R31, R26, 0x8, R27.reuse ;  /* 0x000000081a1f7819 */ /* 0x100fe4000000121b */
[----:B------:R-:W-:Y:S02]  /*1220*/  SHF.R.U32.HI R28, RZ, 0x8, R27 ;  /* 0x00000008ff1c7819 */ /* 0x000fe4000001161b */
[----:B------:R-:W-:Y:S02]  /*1230*/  MOV R26, R46 ;  /* 0x0000002e001a7202 */ /* 0x000fe40000000f00 */
[----:B------:R-:W-:Y:S01]  /*1240*/  MOV R27, R45 ;  /* 0x0000002d001b7202 */ /* 0x000fe20000000f00 */
[----:B------:R-:W-:Y:S02]  /*1250*/  IMAD R30, R28, -0x1000001, RZ ;  /* 0xfeffffff1c1e7824 */ /* 0x000fe400078e02ff */
[----:B------:R-:W0:Y:S01]  /*1260*/  LDC.64 R28, c[0x0][0x540] ;  /* 0x00015000ff1c7b82 */ /* 0x000e220000000a00 */
[----:B------:R-:W-:-:S05]  /*1270*/  IMAD.WIDE.U32 R26, R31, -0x1000001, R26 ;  /* 0xfeffffff1f1a7825 */ /* 0x000fca00078e001a */
[----:B------:R-:W-:-:S06]  /*1280*/  IADD3 R27, PT, PT, R27, -R31, R30 ;  /* 0x8000001f1b1b7210 */ /* 0x000fcc0007ffe01e */
[----:B------:R-:W0:Y:S02]  /*1290*/  I2F.U64 R27, R26 ;  /* 0x0000001a001b7312 */ /* 0x000e240000301000 */
[----:B0-----:R0:W-:Y:S02]  /*12a0*/  STG.E desc[UR76][R28.64], R27 ;  /* 0x0000001b1c007986 */ /* 0x0011e4000c10194c */
.L_x_217:
[----:B------:R-:W-:Y:S05]  /*12b0*/  BSYNC.RECONVERGENT B0 ;  /* 0x0000000000007941 */ /* 0x000fea0003800200 */
.L_x_216:
[----:B------:R-:W-:Y:S05]  /*12c0*/  @P1 BRA `(.L_x_218) ;  /* 0x0000002000501947 */ /* 0x000fea0003800000 */
[----:B0-----:R-:W-:Y:S01]  /*12d0*/  IMAD.WIDE.U32 R28, R47, -0xffffff, RZ ;  /* 0xff0000012f1c7825 */ /* 0x001fe200078e00ff */
[----:B------:R-:W-:-:S03]  /*12e0*/  MOV R46, R48 ;  /* 0x00000030002e7202 */ /* 0x000fc60000000f00 */
[----:B------:R-:W-:-:S04]  /*12f0*/  IMAD.WIDE.U32 R30, R48, -0xffffff, RZ ;  /* 0xff000001301e7825 */ /* 0x000fc800078e00ff */
[----:B------:R-:W-:-:S04]  /*1300*/  IMAD.WIDE.U32 R28, P0, R48, 0xffff, R28 ;  /* 0x0000ffff301c7825 */ /* 0x000fc8000780001c */
[----:B------:R-:W-:Y:S01]  /*1310*/  IMAD.X R27, RZ, RZ, RZ, P0 ;  /* 0x000000ffff1b7224 */ /* 0x000fe200000e06ff */
[----:B------:R-:W-:Y:S02]  /*1320*/  IADD3 RZ, P0, PT, R31, R28, RZ ;  /* 0x0000001c1fff7210 */ /* 0x000fe40007f1e0ff */
[----:B------:R-:W-:-:S05]  /*1330*/  MOV R26, R29 ;  /* 0x0000001d001a7202 */ /* 0x000fca0000000f00 */
[----:B------:R-:W-:-:S05]  /*1340*/  IMAD.WIDE.U32.X R26, R47, 0xffff, R26, P0 ;  /* 0x0000ffff2f1a7825 */ /* 0x000fca00000e041a */
[--C-:B------:R-:W-:Y:S02]  /*1350*/  SHF.R.U64 R31, R26, 0x8, R27.reuse ;  /* 0x000000081a1f7819 */ /* 0x100fe4000000121b */
[----:B------:R-:W-:-:S03]  /*1360*/  SHF.R.U32.HI R26, RZ, 0x8, R27 ;  /* 0x00000008ff1a7819 */ /* 0x000fc6000001161b */
[----:B------:R-:W-:-:S04]  /*1370*/  IMAD.WIDE.U32 R28, R31, -0x1000001, R46 ;  /* 0xfeffffff1f1c7825 */ /* 0x000fc800078e002e */
[----:B------:R-:W-:Y:S02]  /*1380*/  IMAD R30, R26, -0x1000001, RZ ;  /* 0xfeffffff1a1e7824 */ /* 0x000fe400078e02ff */
[----:B------:R-:W0:Y:S03]  /*1390*/  LDC.64 R26, c[0x0][0x540] ;  /* 0x00015000ff1a7b82 */ /* 0x000e260000000a00 */
[----:B------:R-:W-:-:S06]  /*13a0*/  IADD3 R29, PT, PT, R29, -R31, R30 ;  /* 0x8000001f1d1d7210 */ /* 0x000fcc0007ffe01e */
[----:B------:R-:W0:Y:S02]  /*13b0*/  I2F.U64 R29, R28 ;  /* 0x0000001c001d7312 */ /* 0x000e240000301000 */
[----:B0-----:R1:W-:Y:S01]  /*13c0*/  STG.E desc[UR76][R26.64], R29 ;  /* 0x0000001d1a007986 */ /* 0x0013e2000c10194c */
[----:B------:R-:W-:Y:S05]  /*13d0*/  BRA `(.L_x_218) ;  /* 0x00000020000c7947 */ /* 0x000fea0003800000 */
.L_x_215:
        /* <DEDUP_REMOVED lines=232> */
.L_x_221:
[----:B------:R-:W-:Y:S01]  /*2260*/  IMAD.WIDE.U32 R28, R45, -0xffffff, RZ ;  /* 0xff0000012d1c7825 */ /* 0x000fe200078e00ff */
[----:B------:R-:W0:Y:S03]  /*2270*/  LDCU.64 UR48, c[0x0][0x540] ;  /* 0x0000a800ff3077ac */ /* 0x000e260008000a00 */
[----:B------:R-:W-:-:S04]  /*2280*/  IMAD.WIDE.U32 R30, R46, -0xffffff, RZ ;  /* 0xff0000012e1e7825 */ /* 0x000fc800078e00ff */
[----:B------:R-:W-:-:S04]  /*2290*/  IMAD.WIDE.U32 R28, P0, R46, 0xffff, R28 ;  /* 0x0000ffff2e1c7825 */ /* 0x000fc8000780001c */
[----:B------:R-:W-:Y:S01]  /*22a0*/  IMAD.X R33, RZ, RZ, RZ, P0 ;  /* 0x000000ffff217224 */ /* 0x000fe200000e06ff */
[----:B------:R-:W-:Y:S02]  /*22b0*/  IADD3 RZ, P0, PT, R31, R28, RZ ;  /* 0x0000001c1fff7210 */ /* 0x000fe40007f1e0ff */
[----:B------:R-:W-:Y:S01]  /*22c0*/  MOV R32, R29 ;  /* 0x0000001d00207202 */ /* 0x000fe20000000f00 */
[----:B------:R-:W-:Y:S01]  /*22d0*/  IMAD.MOV.U32 R29, RZ, RZ, R45 ;  /* 0x000000ffff1d7224 */ /* 0x000fe200078e002d */
[----:B------:R-:W-:-:S03]  /*22e0*/  MOV R28, R46 ;  /* 0x0000002e001c7202 */ /* 0x000fc60000000f00 */
[----:B------:R-:W-:Y:S01]  /*22f0*/  IMAD.WIDE.U32.X R32, R45, 0xffff, R32, P0 ;  /* 0x0000ffff2d207825 */ /* 0x000fe200000e0420 */
[----:B0-----:R-:W-:-:S04]  /*2300*/  IADD3 R30, P0, PT, R49, UR48, RZ ;  /* 0x00000030311e7c10 */ /* 0x001fc8000ff1e0ff */
[--C-:B------:R-:W-:Y:S02]  /*2310*/  SHF.R.U64 R31, R32, 0x8, R33.reuse ;  /* 0x00000008201f7819 */ /* 0x100fe40000001221 */
[----:B------:R-:W-:-:S03]  /*2320*/  SHF.R.U32.HI R32, RZ, 0x8, R33 ;  /* 0x00000008ff207819 */ /* 0x000fc60000011621 */
[----:B------:R-:W-:-:S04]  /*2330*/  IMAD.WIDE.U32 R28, R31, -0x1000001, R28 ;  /* 0xfeffffff1f1c7825 */ /* 0x000fc800078e001c */
[----:B------:R-:W-:-:S05]  /*2340*/  IMAD R32, R32, -0x1000001, RZ ;  /* 0xfeffffff20207824 */ /* 0x000fca00078e02ff */
[----:B------:R-:W-:Y:S02]  /*2350*/  IADD3 R29, PT, PT, R29, -R31, R32 ;  /* 0x8000001f1d1d7210 */ /* 0x000fe40007ffe020 */
[----:B------:R-:W-:-:S04]  /*2360*/  IADD3.X R31, PT, PT, RZ, UR49, RZ, P0, !PT ;  /* 0x00000031ff1f7c10 */ /* 0x000fc800087fe4ff */
[----:B------:R-:W0:Y:S02]  /*2370*/  I2F.U64 R29, R28 ;  /* 0x0000001c001d7312 */ /* 0x000e240000301000 */
[----:B0-----:R0:W-:Y:S02]  /*2380*/  STG.E desc[UR76][R30.64], R29 ;  /* 0x0000001d1e007986 */ /* 0x0011e4000c10194c */
.L_x_220:
[----:B------:R-:W-:Y:S05]  /*2390*/  BSYNC.RECONVERGENT B0 ;  /* 0x0000000000007941 */ /* 0x000fea0003800200 */
.L_x_219:
        /* <DEDUP_REMOVED lines=245> */
.L_x_222:
[----:B------:R-:W-:Y:S01]  /*32f0*/  IMAD.WIDE.U32 R28, R47, -0xffffff, RZ ;  /* 0xff0000012f1c7825 */ /* 0x000fe200078e00ff */
[----:B------:R-:W-:Y:S01]  /*3300*/  MOV R46, R48 ;  /* 0x00000030002e7202 */ /* 0x000fe20000000f00 */
[----:B------:R-:W0:Y:S02]  /*3310*/  LDCU.64 UR48, c[0x0][0x540] ;  /* 0x0000a800ff3077ac */ /* 0x000e240008000a00 */
[----:B------:R-:W-:-:S04]  /*3320*/  IMAD.WIDE.U32 R30, R48, -0xffffff, RZ ;  /* 0xff000001301e7825 */ /* 0x000fc800078e00ff */
[----:B------:R-:W-:-:S04]  /*3330*/  IMAD.WIDE.U32 R28, P0, R48, 0xffff, R28 ;  /* 0x0000ffff301c7825 */ /* 0x000fc8000780001c */
[----:B------:R-:W-:Y:S01]  /*3340*/  IMAD.X R27, RZ, RZ, RZ, P0 ;  /* 0x000000ffff1b7224 */ /* 0x000fe200000e06ff */
[----:B------:R-:W-:Y:S02]  /*3350*/  IADD3 RZ, P0, PT, R31, R28, RZ ;  /* 0x0000001c1fff7210 */ /* 0x000fe40007f1e0ff */
[----:B------:R-:W-:-:S05]  /*3360*/  MOV R26, R29 ;  /* 0x0000001d001a7202 */ /* 0x000fca0000000f00 */
[----:B------:R-:W-:Y:S01]  /*3370*/  IMAD.WIDE.U32.X R26, R47, 0xffff, R26, P0 ;  /* 0x0000ffff2f1a7825 */ /* 0x000fe200000e041a */
[----:B0-----:R-:W-:-:S04]  /*3380*/  IADD3 R32, P0, PT, R32, UR48, RZ ;  /* 0x0000003020207c10 */ /* 0x001fc8000ff1e0ff */
[--C-:B------:R-:W-:Y:S01]  /*3390*/  SHF.R.U64 R29, R26, 0x8, R27.reuse ;  /* 0x000000081a1d7819 */ /* 0x100fe2000000121b */
[----:B------:R-:W-:Y:S01]  /*33a0*/  IMAD.X R33, RZ, RZ, UR49, P0 ;  /* 0x00000031ff217e24 */ /* 0x000fe200080e06ff */
[----:B------:R-:W-:-:S03]  /*33b0*/  SHF.R.U32.HI R28, RZ, 0x8, R27 ;  /* 0x00000008ff1c7819 */ /* 0x000fc6000001161b */
[----:B------:R-:W-:-:S04]  /*33c0*/  IMAD.WIDE.U32 R26, R29, -0x1000001, R46 ;  /* 0xfeffffff1d1a7825 */ /* 0x000fc800078e002e */
[----:B------:R-:W-:-:S05]  /*33d0*/  IMAD R28, R28, -0x1000001, RZ ;  /* 0xfeffffff1c1c7824 */ /* 0x000fca00078e02ff */
[----:B------:R-:W-:-:S06]  /*33e0*/  IADD3 R27, PT, PT, R27, -R29, R28 ;  /* 0x8000001d1b1b7210 */ /* 0x000fcc0007ffe01c */
[----:B------:R-:W0:Y:S02]  /*33f0*/  I2F.U64 R27, R26 ;  /* 0x0000001a001b7312 */ /* 0x000e240000301000 */
[----:B0-----:R2:W-:Y:S02]  /*3400*/  STG.E desc[UR76][R32.64], R27 ;  /* 0x0000001b20007986 */ /* 0x0015e4000c10194c */
.L_x_218:
        /* <DEDUP_REMOVED lines=8> */
        .weak           $__internal_14_$__cuda_sm20_div_s64
        .type           $__internal_14_$__cuda_sm20_div_s64,@function
        .size           $__internal_14_$__cuda_sm20_div_s64,(.L_x_2187 - $__internal_14_$__cuda_sm20_div_s64)
$__internal_14_$__cuda_sm20_div_s64:
        /* <DEDUP_REMOVED lines=73> */
[----:B------:R-:W-:Y:S06]  /*3920*/  RET.REL.NODEC R28 `(_ZN2at6native60_GLOBAL__N__fdc43544_27_DistributionRandomKernel_cu_f88cee4443distribution_elementwise_grid_stride_kernelImLi2EZZZNS0_9templates4cuda13random_kernelIPNS_17CUDAGeneratorImplEEEvRNS_18TensorIteratorBaseET_ENKUlvE_clEvENKUlvE5_clEvEUlP24curandStatePhilox4_32_10E_ZNS1_27distribution_nullary_kernelIfm10ulonglong2S7_SF_ZZZS5_IS7_EvS9_SA_ENKSB_clEvENKSC_clEvEUlmE_EEvS9_T2_RKT3_T4_EUlimE0_EEvlNS_15PhiloxCudaStateET1_SJ_) ;  /* 0xffffffc41cb47950 */ /* 0x000fec0003c3ffff */
.L_x_224:
        /* <DEDUP_REMOVED lines=13> */
.L_x_2187:


//--------------------- .text._ZN2at6native60_GLOBAL__N__fdc43544_27_DistributionRandomKernel_cu_f88cee4443distribution_elementwise_grid_stride_kernelImLi2EZZZNS0_9templates4cuda13random_kernelIPNS_17CUDAGeneratorImplEEEvRNS_18TensorIteratorBaseET_ENKUlvE_clEvENKUlvE5_clEvEUlP24curandStatePhilox4_32_10E_ZNS1_27distribution_nullary_kernelIfm10ulonglong2S7_SF_ZZZS5_IS7_EvS9_SA_ENKSB_clEvENKSC_clEvEUlmE_EEvS9_T2_RKT3_T4_EUlimE_EEvlNS_15PhiloxCudaStateET1_SJ_ --------------------------
	.section	.text._ZN2at6native60_GLOBAL__N__fdc43544_27_DistributionRandomKernel_cu_f88cee4443distribution_elementwise_grid_stride_kernelImLi2EZZZNS0_9templates4cuda13random_kernelIPNS_17CUDAGeneratorImplEEEvRNS_18TensorIteratorBaseET_ENKUlvE_clEvENKUlvE5_clEvEUlP24curandStatePhilox4_32_10E_ZNS1_27distribution_nullary_kernelIfm10ulonglong2S7_SF_ZZZS5_IS7_EvS9_SA_ENKSB_clEvENKSC_clEvEUlmE_EEvS9_T2_RKT3_T4_EUlimE_EEvlNS_15PhiloxCudaStateET1_SJ_,"ax",@progbits
	.align	128
.text._ZN2at6native60_GLOBAL__N__fdc43544_27_DistributionRandomKernel_cu_f88cee4443distribution_elementwise_grid_stride_kernelImLi2EZZZNS0_9templates4cuda13random_kernelIPNS_17CUDAGeneratorImplEEEvRNS_18TensorIteratorBaseET_ENKUlvE_clEvENKUlvE5_clEvEUlP24curandStatePhilox4_32_10E_ZNS1_27distribution_nullary_kernelIfm10ulonglong2S7_SF_ZZZS5_IS7_EvS9_SA_ENKSB_clEvENKSC_clEvEUlmE_EEvS9_T2_RKT3_T4_EUlimE_EEvlNS_15PhiloxCudaStateET1_SJ_:
        .type           _ZN2at6native60_GLOBAL__N__fdc43544_27_DistributionRandomKernel_cu_f88cee4443distribution_elementwise_grid_stride_kernelImLi2EZZZNS0_9templates4cuda13random_kernelIPNS_17CUDAGeneratorImplEEEvRNS_18TensorIteratorBaseET_ENKUlvE_clEvENKUlvE5_clEvEUlP24curandStatePhilox4_32_10E_ZNS1_27distribution_nullary_kernelIfm10ulonglong2S7_SF_ZZZS5_IS7_EvS9_SA_ENKSB_clEvENKSC_clEvEUlmE_EEvS9_T2_RKT3_T4_EUlimE_EEvlNS_15PhiloxCudaStateET1_SJ_,@function
        .size           _ZN2at6native60_GLOBAL__N__fdc43544_27_DistributionRandomKernel_cu_f88cee4443distribution_elementwise_grid_stride_kernelImLi2EZZZNS0_9templates4cuda13random_kernelIPNS_17CUDAGeneratorImplEEEvRNS_18TensorIteratorBaseET_ENKUlvE_clEvENKUlvE5_clEvEUlP24curandStatePhilox4_32_10E_ZNS1_27distribution_nullary_kernelIfm10ulonglong2S7_SF_ZZZS5_IS7_EvS9_SA_ENKSB_clEvENKSC_clEvEUlmE_EEvS9_T2_RKT3_T4_EUlimE_EEvlNS_15PhiloxCudaStateET1_SJ_,(.L_x_2189 - _ZN2at6native60_GLOBAL__N__fdc43544_27_DistributionRandomKernel_cu_f88cee4443distribution_elementwise_grid_stride_kernelImLi2EZZZNS0_9templates4cuda13random_kernelIPNS_17CUDAGeneratorImplEEEvRNS_18TensorIteratorBaseET_ENKUlvE_clEvENKUlvE5_clEvEUlP24curandStatePhilox4_32_10E_ZNS1_27distribution_nullary_kernelIfm10ulonglong2S7_SF_ZZZS5_IS7_EvS9_SA_ENKSB_clEvENKSC_clEvEUlmE_EEvS9_T2_RKT3_T4_EUlimE_EEvlNS_15PhiloxCudaStateET1_SJ_)
        .other          _ZN2at6native60_GLOBAL__N__fdc43544_27_DistributionRandomKernel_cu_f88cee4443distribution_elementwise_grid_stride_kernelImLi2EZZZNS0_9templates4cuda13random_kernelIPNS_17CUDAGeneratorImplEEEvRNS_18TensorIteratorBaseET_ENKUlvE_clEvENKUlvE5_clEvEUlP24curandStatePhilox4_32_10E_ZNS1_27distribution_nullary_kernelIfm10ulonglong2S7_SF_ZZZS5_IS7_EvS9_SA_ENKSB_clEvENKSC_clEvEUlmE_EEvS9_T2_RKT3_T4_EUlimE_EEvlNS_15PhiloxCudaStateET1_SJ_,@"STO_CUDA_ENTRY STV_DEFAULT"
_ZN2at6native60_GLOBAL__N__fdc43544_27_DistributionRandomKernel_cu_f88cee4443distribution_elementwise_grid_stride_kernelImLi2EZZZNS0_9templates4cuda13random_kernelIPNS_17CUDAGeneratorImplEEEvRNS_18TensorIteratorBaseET_ENKUlvE_clEvENKUlvE5_clEvEUlP24curandStatePhilox4_32_10E_ZNS1_27distribution_nullary_kernelIfm10ulonglong2S7_SF_ZZZS5_IS7_EvS9_SA_ENKSB_clEvENKSC_clEvEUlmE_EEvS9_T2_RKT3_T4_EUlimE_EEvlNS_15PhiloxCudaStateET1_SJ_:
        /* <DEDUP_REMOVED lines=112> */
.L_x_225:
[----:B------:R-:W-:-:S07]  /*0700*/  MOV R30, 0x720 ;  /* 0x00000720001e7802 */ /* 0x000fce0000000f00 */
[----:B------:R-:W-:Y:S05]  /*0710*/  CALL.REL.NOINC `($__internal_15_$__cuda_sm20_div_s64) ;  /* 0x0000000800447944 */ /* 0x000fea0003c00000 */
.L_x_226:
        /* <DEDUP_REMOVED lines=16> */
.L_x_234:
        /* <DEDUP_REMOVED lines=13> */
.L_x_228:
[----:B-12---:R-:W-:Y:S05]  /*08f0*/  BSYNC.RECONVERGENT B0 ;  /* 0x0000000000007941 */ /* 0x006fea0003800200 */
.L_x_227:
        /* <DEDUP_REMOVED lines=51> */
.L_x_229:
        /* <DEDUP_REMOVED lines=9> */
.L_x_230:
        /* <DEDUP_REMOVED lines=16> */
[----:B------:R-:W-:-:S03]  /*0dc0*/  SHF.R.U32.HI R28, RZ, 0x8, R31 ;  /* 0x00000008ff1c7819 */ /* 0x000fc6000001161f */
[----:B------:R-:W-:-:S04]  /*0dd0*/  IMAD.WIDE.U32 R30, R29, -0x1000001, R50 ;  /* 0xfeffffff1d1e7825 */ /* 0x000fc800078e0032 */
[----:B------:R-:W-:-:S05]  /*0de0*/  IMAD R28, R28, -0x1000001, RZ ;  /* 0xfeffffff1c1c7824 */ /* 0x000fca00078e02ff */
[----:B------:R-:W-:Y:S01]  /*0df0*/  IADD3 R31, PT, PT, R31, -R29, R28 ;  /* 0x8000001d1f1f7210 */ /* 0x000fe20007ffe01c */
[----:B------:R-:W-:-:S05]  /*0e00*/  IMAD R29, R35, UR4, RZ ;  /* 0x00000004231d7c24 */ /* 0x000fca000f8e02ff */
[----:B------:R-:W0:Y:S01]  /*0e10*/  I2F.U64 R31, R30 ;  /* 0x0000001e001f7312 */ /* 0x000e220000301000 */
[----:B------:R-:W-:-:S04]  /*0e20*/  IADD3 R28, P0, PT, R29, UR8, RZ ;  /* 0x000000081d1c7c10 */ /* 0x000fc8000ff1e0ff */
[----:B------:R-:W-:-:S05]  /*0e30*/  LEA.HI.X.SX32 R29, R29, UR9, 0x1, P0 ;  /* 0x000000091d1d7c11 */ /* 0x000fca00080f0eff */
[----:B0-----:R0:W-:Y:S04]  /*0e40*/  STG.E desc[UR6][R28.64], R31 ;  /* 0x0000001f1c007986 */ /* 0x0011e8000c101906 */
.L_x_232:
[----:B------:R-:W-:Y:S05]  /*0e50*/  BSYNC.RECONVERGENT B0 ;  /* 0x0000000000007941 */ /* 0x000fea0003800200 */
.L_x_231:
[----:B------:R-:W-:Y:S05]  /*0e60*/  @P1 BRA `(.L_x_233) ;  /* 0x0000000000441947 */ /* 0x000fea0003800000 */
[----:B0-----:R-:W-:-:S04]  /*0e70*/  IMAD.WIDE.U32 R28, R47, -0xffffff, RZ ;  /* 0xff0000012f1c7825 */ /* 0x001fc800078e00ff */
[----:B------:R-:W-:-:S04]  /*0e80*/  IMAD.WIDE.U32 R30, R46, -0xffffff, RZ ;  /* 0xff0000012e1e7825 */ /* 0x000fc800078e00ff */
[----:B------:R-:W-:-:S04]  /*0e90*/  IMAD.WIDE.U32 R28, P0, R46, 0xffff, R28 ;  /* 0x0000ffff2e1c7825 */ /* 0x000fc8000780001c */
[----:B------:R-:W-:Y:S01]  /*0ea0*/  IMAD.X R33, RZ, RZ, RZ, P0 ;  /* 0x000000ffff217224 */ /* 0x000fe200000e06ff */
[----:B------:R-:W-:Y:S01]  /*0eb0*/  IADD3 RZ, P0, PT, R31, R28, RZ ;  /* 0x0000001c1fff7210 */ /* 0x000fe20007f1e0ff */
[----:B------:R-:W-:Y:S01]  /*0ec0*/  IMAD R49, R49, UR4, RZ ;  /* 0x0000000431317c24 */ /* 0x000fe2000f8e02ff */
[----:B------:R-:W-:-:S05]  /*0ed0*/  MOV R32, R29 ;  /* 0x0000001d00207202 */ /* 0x000fca0000000f00 */
[----:B------:R-:W-:Y:S01]  /*0ee0*/  IMAD.WIDE.U32.X R32, R47, 0xffff, R32, P0 ;  /* 0x0000ffff2f207825 */ /* 0x000fe200000e0420 */
[----:B------:R-:W-:-:S04]  /*0ef0*/  IADD3 R30, P0, PT, R49, UR8, RZ ;  /* 0x00000008311e7c10 */ /* 0x000fc8000ff1e0ff */
[--C-:B------:R-:W-:Y:S02]  /*0f00*/  SHF.R.U64 R31, R32, 0x8, R33.reuse ;  /* 0x00000008201f7819 */ /* 0x100fe40000001221 */
[----:B------:R-:W-:-:S03]  /*0f10*/  SHF.R.U32.HI R32, RZ, 0x8, R33 ;  /* 0x00000008ff207819 */ /* 0x000fc60000011621 */
[----:B------:R-:W-:-:S04]  /*0f20*/  IMAD.WIDE.U32 R28, R31, -0x1000001, R46 ;  /* 0xfeffffff1f1c7825 */ /* 0x000fc800078e002e */
[----:B------:R-:W-:-:S05]  /*0f30*/  IMAD R32, R32, -0x1000001, RZ ;  /* 0xfeffffff20207824 */ /* 0x000fca00078e02ff */
[----:B------:R-:W-:Y:S02]  /*0f40*/  IADD3 R29, PT, PT, R29, -R31, R32 ;  /* 0x8000001f1d1d7210 */ /* 0x000fe40007ffe020 */
[----:B------:R-:W-:-:S04]  /*0f50*/  LEA.HI.X.SX32 R31, R49, UR9, 0x1, P0 ;  /* 0x00000009311f7c11 */ /* 0x000fc800080f0eff */
[----:B------:R-:W0:Y:S02]  /*0f60*/  I2F.U64 R29, R28 ;  /* 0x0000001c001d7312 */ /* 0x000e240000301000 */
[----:B0-----:R1:W-:Y:S02]  /*0f70*/  STG.E desc[UR6][R30.64], R29 ;  /* 0x0000001d1e007986 */ /* 0x0013e4000c101906 */
.L_x_233:
        /* <DEDUP_REMOVED lines=11> */
        .weak           $__internal_15_$__cuda_sm20_div_s64
        .type           $__internal_15_$__cuda_sm20_div_s64,@function
        .size           $__internal_15_$__cuda_sm20_div_s64,(.L_x_2189 - $__internal_15_$__cuda_sm20_div_s64)
$__internal_15_$__cuda_sm20_div_s64:
        /* <DEDUP_REMOVED lines=74> */
[----:B------:R-:W-:Y:S06]  /*14d0*/  RET.REL.NODEC R30 `(_ZN2at6native60_GLOBAL__N__fdc43544_27_DistributionRandomKernel_cu_f88cee4443distribution_elementwise_grid_stride_kernelImLi2EZZZNS0_9templates4cuda13random_kernelIPNS_17CUDAGeneratorImplEEEvRNS_18TensorIteratorBaseET_ENKUlvE_clEvENKUlvE5_clEvEUlP24curandStatePhilox4_32_10E_ZNS1_27distribution_nullary_kernelIfm10ulonglong2S7_SF_ZZZS5_IS7_EvS9_SA_ENKSB_clEvENKSC_clEvEUlmE_EEvS9_T2_RKT3_T4_EUlimE_EEvlNS_15PhiloxCudaStateET1_SJ_) ;  /* 0xffffffe81ec87950 */ /* 0x000fec0003c3ffff */
.L_x_235:
        /* <DEDUP_REMOVED lines=10> */
.L_x_2189:


//--------------------- .text._ZN2at6native60_GLOBAL__N__fdc43544_27_DistributionRandomKernel_cu_f88cee4443distribution_elementwise_grid_stride_kernelIjLi4EZZZNS0_9templates4cuda13random_kernelIPNS_17CUDAGeneratorImplEEEvRNS_18TensorIteratorBaseET_ENKUlvE_clEvENKUlvE4_clEvEUlP24curandStatePhilox4_32_10E0_ZNS1_27distribution_nullary_kernelIdj5uint4S7_SF_ZZZS5_IS7_EvS9_SA_ENKSB_clEvENKSC_clEvEUljE_EEvS9_T2_RKT3_T4_EUlijE0_EEvlNS_15PhiloxCudaStateET1_SJ_ --------------------------
	.section	.text._ZN2at6native60_GLOBAL__N__fdc43544_27_DistributionRandomKernel_cu_f88cee4443distribution_elementwise_grid_stride_kernelIjLi4EZZZNS0_9templates4cuda13random_kernelIPNS_17CUDAGeneratorImplEEEvRNS_18TensorIteratorBaseET_ENKUlvE_clEvENKUlvE4_clEvEUlP24curandStatePhilox4_32_10E0_ZNS1_27distribution_nullary_kernelIdj5uint4S7_SF_ZZZS5_IS7_EvS9_SA_ENKSB_clEvENKSC_clEvEUljE_EEvS9_T2_RKT3_T4_EUlijE0_EEvlNS_15PhiloxCudaStateET1_SJ_,"ax",@progbits
	.align	128
.text._ZN2at6native60_GLOBAL__N__fdc43544_27_DistributionRandomKernel_cu_f88cee4443distribution_elementwise_grid_stride_kernelIjLi4EZZZNS0_9templates4cuda13random_kernelIPNS_17CUDAGeneratorImplEEEvRNS_18TensorIteratorBaseET_ENKUlvE_clEvENKUlvE4_clEvEUlP24curandStatePhilox4_32_10E0_ZNS1_27distribution_nullary_kernelIdj5uint4S7_SF_ZZZS5_IS7_EvS9_SA_ENKSB_clEvENKSC_clEvEUljE_EEvS9_T2_RKT3_T4_EUlijE0_EEvlNS_15PhiloxCudaStateET1_SJ_:
        .type           _ZN2at6native60_GLOBAL__N__fdc43544_27_DistributionRandomKernel_cu_f88cee4443distribution_elementwise_grid_stride_kernelIjLi4EZZZNS0_9templates4cuda13random_kernelIPNS_17CUDAGeneratorImplEEEvRNS_18TensorIteratorBaseET_ENKUlvE_clEvENKUlvE4_clEvEUlP24curandStatePhilox4_32_10E0_ZNS1_27distribution_nullary_kernelIdj5uint4S7_SF_ZZZS5_IS7_EvS9_SA_ENKSB_clEvENKSC_clEvEUljE_EEvS9_T2_RKT3_T4_EUlijE0_EEvlNS_15PhiloxCudaStateET1_SJ_,@function
        .size           _ZN2at6native60_GLOBAL__N__fdc43544_27_DistributionRandomKernel_cu_f88cee4443distribution_elementwise_grid_stride_kernelIjLi4EZZZNS0_9templates4cuda13random_kernelIPNS_17CUDAGeneratorImplEEEvRNS_18TensorIteratorBaseET_ENKUlvE_clEvENKUlvE4_clEvEUlP24curandStatePhilox4_32_10E0_ZNS1_27distribution_nullary_kernelIdj5uint4S7_SF_ZZZS5_IS7_EvS9_SA_ENKSB_clEvENKSC_clEvEUljE_EEvS9_T2_RKT3_T4_EUlijE0_EEvlNS_15PhiloxCudaStateET1_SJ_,(.L_x_2191 - _ZN2at6native60_GLOBAL__N__fdc43544_27_DistributionRandomKernel_cu_f88cee4443distribution_elementwise_grid_stride_kernelIjLi4EZZZNS0_9templates4cuda13random_kernelIPNS_17CUDAGeneratorImplEEEvRNS_18TensorIteratorBaseET_ENKUlvE_clEvENKUlvE4_clEvEUlP24curandStatePhilox4_32_10E0_ZNS1_27distribution_nullary_kernelIdj5uint4S7_SF_ZZZS5_IS7_EvS9_SA_ENKSB_clEvENKSC_clEvEUljE_EEvS9_T2_RKT3_T4_EUlijE0_EEvlNS_15PhiloxCudaStateET1_SJ_)
        .other          _ZN2at6native60_GLOBAL__N__fdc43544_27_DistributionRandomKernel_cu_f88cee4443distribution_elementwise_grid_stride_kernelIjLi4EZZZNS0_9templates4cuda13random_kernelIPNS_17CUDAGeneratorImplEEEvRNS_18TensorIteratorBaseET_ENKUlvE_clEvENKUlvE4_clEvEUlP24curandStatePhilox4_32_10E0_ZNS1_27distribution_nullary_kernelIdj5uint4S7_SF_ZZZS5_IS7_EvS9_SA_ENKSB_clEvENKSC_clEvEUljE_EEvS9_T2_RKT3_T4_EUlijE0_EEvlNS_15PhiloxCudaStateET1_SJ_,@"STO_CUDA_ENTRY STV_DEFAULT"
_ZN2at6native60_GLOBAL__N__fdc43544_27_DistributionRandomKernel_cu_f88cee4443distribution_elementwise_grid_stride_kernelIjLi4EZZZNS0_9templates4cuda13random_kernelIPNS_17CUDAGeneratorImplEEEvRNS_18TensorIteratorBaseET_ENKUlvE_clEvENKUlvE4_clEvEUlP24curandStatePhilox4_32_10E0_ZNS1_27distribution_nullary_kernelIdj5uint4S7_SF_ZZZS5_IS7_EvS9_SA_ENKSB_clEvENKSC_clEvEUljE_EEvS9_T2_RKT3_T4_EUlijE0_EEvlNS_15PhiloxCudaStateET1_SJ_:
        /* <DEDUP_REMOVED lines=21> */
[----:B------:R-:W1:Y:S02]  /*0150*/  LDCU.64 UR4, c[0x0][0x380] ;  /* 0x00007000ff0477ac */ /* 0x000e640008000a00 */
[----:B-1----:R-:W-:-:S04]  /*0160*/  UIADD3 UR4, UP0, UPT, UR4, -0x1, URZ ;  /* 0xffffffff04047890 */ /* 0x002fc8000ff1e0ff */
[----:B------:R-:W-:-:S04]  /*0170*/  UIADD3.X UR5, UPT, UPT, UR5, -0x1, URZ, UP0, !UPT ;  /* 0xffffffff05057890 */ /* 0x000fc800087fe4ff */
[----:B------:R-:W-:Y:S01]  /*0180*/  UISETP.NE.U32.AND UP0, UPT, UR5, URZ, UPT ;  /* 0x000000ff0500728c */ /* 0x000fe2000bf05070 */
[----:B---3--:R-:W-:Y:S01]  /*0190*/  @P0 IADD3 R0, P1, PT, R2, R5, RZ ;  /* 0x0000000502000210 */ /* 0x008fe20007f3e0ff */
[----:B------:R-:W-:-:S03]  /*01a0*/  IMAD.WIDE.U32 R4, R8, -0x326172a9, RZ ;  /* 0xcd9e8d5708047825 */ /* 0x000fc600078e00ff */
[----:B------:R-:W-:-:S04]  /*01b0*/  @P0 IADD3.X R43, PT, PT, RZ, R3, RZ, P1, !PT ;  /* 0x00000003ff2b0210 */ /* 0x000fc80000ffe4ff */
[--C-:B------:R-:W-:Y:S01]  /*01c0*/  SHF.R.U64 R44, R0, 0x2, R43.reuse ;  /* 0x00000002002c7819 */ /* 0x100fe2000000122b */
[C---:B--2---:R-:W-:Y:S01]  /*01d0*/  VIADD R40, R14.reuse, 0x3c6ef372 ;  /* 0x3c6ef3720e287836 */ /* 0x044fe20000000000 */
[----:B------:R-:W-:Y:S01]  /*01e0*/  SHF.R.U32.HI R43, RZ, 0x2, R43 ;  /* 0x00000002ff2b7819 */ /* 0x000fe2000001162b */
[----:B------:R-:W-:Y:S01]  /*01f0*/  VIADD R37, R14, 0xdaa66d2b ;  /* 0xdaa66d2b0e257836 */ /* 0x000fe20000000000 */
[----:B------:R-:W-:Y:S01]  /*0200*/  IADD3 R42, PT, PT, R15, -0x4498517b, RZ ;  /* 0xbb67ae850f2a7810 */ /* 0x000fe20007ffe0ff */
[----:B------:R-:W-:Y:S01]  /*0210*/  IMAD.WIDE.U32 R2, R44, -0x2daee0ad, RZ ;  /* 0xd2511f532c027825 */ /* 0x000fe200078e00ff */
[----:B------:R-:W-:Y:S02]  /*0220*/  LOP3.LUT R10, R43, R5, R14, 0x96, !PT ;  /* 0x000000052b0a7212 */ /* 0x000fe400078e960e */
[----:B------:R-:W-:Y:S01]  /*0230*/  IADD3 R41, PT, PT, R14, -0x61c88647, RZ ;  /* 0x9e3779b90e297810 */ /* 0x000fe20007ffe0ff */
[C---:B------:R-:W-:Y:S01]  /*0240*/  VIADD R34, R15.reuse, 0xa9066899 ;  /* 0xa90668990f227836 */ /* 0x040fe20000000000 */
[C---:B------:R-:W-:Y:S01]  /*0250*/  LOP3.LUT R12, R15.reuse, R3, R9, 0x96, !PT ;  /* 0x000000030f0c7212 */ /* 0x040fe200078e9609 */
[----:B------:R-:W-:Y:S01]  /*0260*/  IMAD.WIDE.U32 R10, R10, -0x2daee0ad, RZ ;  /* 0xd2511f530a0a7825 */ /* 0x000fe200078e00ff */
[----:B------:R-:W-:-:S02]  /*0270*/  IADD3 R39, PT, PT, R15, 0x76cf5d0a, RZ ;  /* 0x76cf5d0a0f277810 */ /* 0x000fc40007ffe0ff */
[C---:B------:R-:W-:Y:S01]  /*0280*/  IADD3 R38, PT, PT, R15.reuse, 0x32370b8f, RZ ;  /* 0x32370b8f0f267810 */ /* 0x040fe20007ffe0ff */
[----:B------:R-:W-:Y:S01]  /*0290*/  IMAD.WIDE.U32 R12, R12, -0x326172a9, RZ ;  /* 0xcd9e8d570c0c7825 */ /* 0x000fe200078e00ff */
[----:B------:R-:W-:Y:S02]  /*02a0*/  LOP3.LUT R16, R42, R2, R11, 0x96, !PT ;  /* 0x000000022a107212 */ /* 0x000fe400078e960b */
[----:B------:R-:W-:Y:S01]  /*02b0*/  IADD3 R36, PT, PT, R14, 0x78dde6e4, RZ ;  /* 0x78dde6e40e247810 */ /* 0x000fe20007ffe0ff */
[----:B------:R-:W-:Y:S01]  /*02c0*/  VIADD R7, R15, 0x646e171e ;  /* 0x646e171e0f077836 */ /* 0x000fe20000000000 */
[----:B------:R-:W-:Y:S01]  /*02d0*/  LOP3.LUT R2, R41, R4, R13, 0x96, !PT ;  /* 0x0000000429027212 */ /* 0x000fe200078e960d */
[----:B------:R-:W-:Y:S01]  /*02e0*/  IMAD.WIDE.U32 R16, R16, -0x326172a9, RZ ;  /* 0xcd9e8d5710107825 */ /* 0x000fe200078e00ff */
[----:B------:R-:W-:Y:S02]  /*02f0*/  IADD3 R35, PT, PT, R15, -0x126145ec, RZ ;  /* 0xed9eba140f237810 */ /* 0x000fe40007ffe0ff */
[----:B------:R-:W-:Y:S01]  /*0300*/  IADD3 R33, PT, PT, R14, 0x1715609d, RZ ;  /* 0x1715609d0e217810 */ /* 0x000fe20007ffe0ff */
[----:B------:R-:W-:Y:S01]  /*0310*/  IMAD.WIDE.U32 R2, R2, -0x2daee0ad, RZ ;  /* 0xd2511f5302027825 */ /* 0x000fe200078e00ff */
[----:B------:R-:W-:-:S02]  /*0320*/  LOP3.LUT R4, R40, R12, R17, 0x96, !PT ;  /* 0x0000000c28047212 */ /* 0x000fc400078e9611 */
[----:B------:R-:W-:Y:S02]  /*0330*/  IADD3 R32, PT, PT, R14, -0x4ab325aa, RZ ;  /* 0xb54cda560e207810 */ /* 0x000fe40007ffe0ff */
        /* <DEDUP_REMOVED lines=11> */
[----:B------:R-:W-:Y:S02]  /*03f0*/  LOP3.LUT R3, R34, R16, R11, 0x96, !PT ;  /* 0x0000001022037212 */ /* 0x000fe400078e960b */
[----:B------:R-:W-:Y:S02]  /*0400*/  IADD3 R11, PT, PT, R15, -0x24c28bd8, RZ ;  /* 0xdb3d74280f0b7810 */ /* 0x000fe40007ffe0ff */
        /* <DEDUP_REMOVED lines=13> */
[----:B------:R-:W-:-:S03]  /*04e0*/  MOV R13, R8 ;  /* 0x00000008000d7202 */ /* 0x000fc60000000f00 */
[----:B------:R-:W-:Y:S01]  /*04f0*/  IMAD.WIDE.U32 R4, R4, -0x2daee0ad, RZ ;  /* 0xd2511f5304047825 */ /* 0x000fe200078e00ff */
[----:B------:R-:W-:Y:S02]  /*0500*/  LOP3.LUT R12, R7, R12, R3, 0x96, !PT ;  /* 0x0000000c070c7212 */ /* 0x000fe400078e9603 */
[----:B------:R-:W-:Y:S01]  /*0510*/  IADD3 R7, PT, PT, R14, -0x700cb87f, RZ ;  /* 0x8ff347810e077810 */ /* 0x000fe20007ffe0ff */
[----:B0-----:R-:W-:Y:S01]  /*0520*/  IMAD R10, R6, UR6, RZ ;  /* 0x00000006060a7c24 */ /* 0x001fe2000f8e02ff */
[----:B------:R-:W-:Y:S01]  /*0530*/  LOP3.LUT R20, R11, R20, R5, 0x96, !PT ;  /* 0x000000140b147212 */ /* 0x000fe200078e9605 */
[----:B------:R-:W-:-:S03]  /*0540*/  IMAD.HI.U32 R21, R12, -0x2daee0ad, RZ ;  /* 0xd2511f530c157827 */ /* 0x000fc600078e00ff */
[----:B------:R-:W-:Y:S01]  /*0550*/  SHF.L.U32 R19, R10, 0x2, RZ ;  /* 0x000000020a137819 */ /* 0x000fe200000006ff */
[----:B------:R-:W-:Y:S01]  /*0560*/  IMAD.HI.U32 R3, R20, -0x326172a9, RZ ;  /* 0xcd9e8d5714037827 */ /* 0x000fe200078e00ff */
[----:B------:R-:W-:-:S03]  /*0570*/  LOP3.LUT R21, R4, R21, RZ, 0x3c, !PT ;  /* 0x0000001504157212 */ /* 0x000fc600078e3cff */
[----:B------:R-:W-:Y:S01]  /*0580*/  IMAD.MOV.U32 R11, RZ, RZ, R9 ;  /* 0x000000ffff0b7224 */ /* 0x000fe200078e0009 */
        /* <DEDUP_REMOVED lines=10> */
[----:B------:R-:W-:-:S06]  /*0630*/  IMAD.HI.U32 R3, R3, R5, R2 ;  /* 0x0000000503037227 */ /* 0x000fcc00078e0002 */
[----:B------:R-:W-:Y:S01]  /*0640*/  IMAD.HI.U32 R2, R3, UR4, RZ ;  /* 0x0000000403027c27 */ /* 0x000fe2000f8e00ff */
[----:B------:R-:W-:-:S03]  /*0650*/  MOV R3, RZ ;  /* 0x000000ff00037202 */ /* 0x000fc60000000f00 */
[----:B------:R-:W-:-:S04]  /*0660*/  IMAD.MOV R16, RZ, RZ, -R2 ;  /* 0x000000ffff107224 */ /* 0x000fc800078e0a02 */
[----:B------:R-:W-:-:S05]  /*0670*/  IMAD R16, R19, R16, UR4 ;  /* 0x0000000413107e24 */ /* 0x000fca000f8e0210 */
[----:B------:R-:W-:-:S13]  /*0680*/  ISETP.GE.U32.AND P0, PT, R16, R19, PT ;  /* 0x000000131000720c */ /* 0x000fda0003f06070 */
[----:B------:R-:W-:Y:S02]  /*0690*/  @P0 IADD3 R16, PT, PT, -R19, R16, RZ ;  /* 0x0000001013100210 */ /* 0x000fe40007ffe1ff */
[----:B------:R-:W-:Y:S02]  /*06a0*/  @P0 IADD3 R2, PT, PT, R2, 0x1, RZ ;  /* 0x0000000102020810 */ /* 0x000fe40007ffe0ff */
[----:B------:R-:W-:-:S13]  /*06b0*/  ISETP.GE.U32.AND P1, PT, R16, R19, PT ;  /* 0x000000131000720c */ /* 0x000fda0003f26070 */
[----:B------:R-:W-:Y:S01]  /*06c0*/  @P1 VIADD R2, R2, 0x1 ;  /* 0x0000000102021836 */ /* 0x000fe20000000000 */
[----:B------:R-:W-:Y:S01]  /*06d0*/  @!P2 LOP3.LUT R2, RZ, R19, RZ, 0x33, !PT ;  /* 0x00000013ff02a212 */ /* 0x000fe200078e33ff */
[----:B------:R-:W-:Y:S06]  /*06e0*/  BRA `(.L_x_237) ;  /* 0x0000000000087947 */ /* 0x000fec0003800000 */
.L_x_236:
[----:B------:R-:W-:-:S07]  /*06f0*/  MOV R18, 0x710 ;  /* 0x0000071000127802 */ /* 0x000fce0000000f00 */
[----:B------:R-:W-:Y:S05]  /*0700*/  CALL.REL.NOINC `($__internal_16_$__cuda_sm20_div_s64) ;  /* 0x0000004800b47944 */ /* 0x000fea0003c00000 */
.L_x_237:
        /* <DEDUP_REMOVED lines=13> */
[----:B------:R-:W-:Y:S01]  /*07e0*/  IMAD R4, R20, -0x326172a9, RZ ;  /* 0xcd9e8d5714047824 */ /* 0x000fe200078e02ff */
[----:B------:R-:W-:Y:S01]  /*07f0*/  LOP3.LUT R3, R0, 0x3, RZ, 0xc0, !PT ;  /* 0x0000000300037812 */ /* 0x000fe200078ec0ff */
[C---:B------:R-:W-:Y:S01]  /*0800*/  IMAD R0, R10.reuse, 0x3, RZ ;  /* 0x000000030a007824 */ /* 0x040fe200078e02ff */
[----:B------:R-:W-:Y:S01]  /*0810*/  LOP3.LUT R5, R21, R2, RZ, 0x3c, !PT ;  /* 0x0000000215057212 */ /* 0x000fe200078e3cff */
[----:B------:R-:W2:Y:S01]  /*0820*/  LDCU UR72, c[0x0][0x3ac] ;  /* 0x00007580ff4877ac */ /* 0x000ea20008000800 */
[----:B------:R-:W-:Y:S01]  /*0830*/  SHF.L.U32 R2, R10, 0x1, RZ ;  /* 0x000000010a027819 */ /* 0x000fe200000006ff */
        /* <DEDUP_REMOVED lines=62> */
.L_x_254:
[----:B------:R-:W-:Y:S01]  /*0c20*/  VIADD R44, R44, 0x1 ;  /* 0x000000012c2c7836 */ /* 0x000fe20000000000 */
[----:B------:R-:W-:Y:S03]  /*0c30*/  BSSY.RECONVERGENT B0, `(.L_x_238) ;  /* 0x000000c000007945 */ /* 0x000fe60003800200 */
[C---:B------:R-:W-:Y:S01]  /*0c40*/  IMAD.WIDE.U32 R26, R44.reuse, -0x2daee0ad, RZ ;  /* 0xd2511f532c1a7825 */ /* 0x040fe200078e00ff */
[----:B------:R-:W-:-:S13]  /*0c50*/  ISETP.NE.AND P0, PT, R44, RZ, PT ;  /* 0x000000ff2c00720c */ /* 0x000fda0003f05270 */
[----:B------:R-:W-:Y:S05]  /*0c60*/  @P0 BRA `(.L_x_239) ;  /* 0x0000000000200947 */ /* 0x000fea0003800000 */
        /* <DEDUP_REMOVED lines=8> */
.L_x_239:
[----:B0-----:R-:W-:Y:S05]  /*0cf0*/  BSYNC.RECONVERGENT B0 ;  /* 0x0000000000007941 */ /* 0x001fea0003800200 */
.L_x_238:
[----:B------:R-:W-:Y:S01]  /*0d00*/  LOP3.LUT R22, R9, R27, R15, 0x96, !PT ;  /* 0x0000001b09167212 */ /* 0x000fe200078e960f */
[----:B------:R-:W-:Y:S01]  /*0d10*/  IMAD.WIDE.U32 R20, R8, -0x326172a9, RZ ;  /* 0xcd9e8d5708147825 */ /* 0x000fe200078e00ff */
[----:B------:R-:W-:-:S03]  /*0d20*/  ISETP.GT.AND P0, PT, R3, 0x1, PT ;  /* 0x000000010300780c */ /* 0x000fc60003f04270 */
[----:B------:R-:W-:Y:S01]  /*0d30*/  IMAD.WIDE.U32 R22, R22, -0x326172a9, RZ ;  /* 0xcd9e8d5716167825 */ /* 0x000fe200078e00ff */
[----:B------:R-:W-:-:S03]  /*0d40*/  LOP3.LUT R21, R43, R21, R14, 0x96, !PT ;  /* 0x000000152b157212 */ /* 0x000fc600078e960e */
[----:B------:R-:W-:Y:S01]  /*0d50*/  VIADD R29, R14, 0x8ff34781 ;  /* 0x8ff347810e1d7836 */ /* 0x000fe20000000000 */
[----:B------:R-:W-:Y:S01]  /*0d60*/  LOP3.LUT R24, R41, R20, R23, 0x96, !PT ;  /* 0x0000001429187212 */ /* 0x000fe200078e9617 */
[----:B------:R-:W-:-:S04]  /*0d70*/  IMAD.WIDE.U32 R20, R21, -0x2daee0ad, RZ ;  /* 0xd2511f5315147825 */ /* 0x000fc800078e00ff */
[----:B------:R-:W-:Y:S01]  /*0d80*/  IMAD.WIDE.U32 R24, R24, -0x2daee0ad, RZ ;  /* 0xd2511f5318187825 */ /* 0x000fe200078e00ff */
[----:B------:R-:W-:-:S03]  /*0d90*/  LOP3.LUT R21, R42, R26, R21, 0x96, !PT ;  /* 0x0000001a2a157212 */ /* 0x000fc600078e9615 */
[----:B------:R-:W-:Y:S01]  /*0da0*/  IMAD.MOV.U32 R28, RZ, RZ, R4 ;  /* 0x000000ffff1c7224 */ /* 0x000fe200078e0004 */
        /* <DEDUP_REMOVED lines=26> */
[----:B------:R-:W-:-:S03]  /*0f50*/  IMAD.WIDE.U32 R24, R24, -0x2daee0ad, RZ ;  /* 0xd2511f5318187825 */ /* 0x000fc600078e00ff */
[----:B------:R-:W-:Y:S01]  /*0f60*/  LOP3.LUT R26, R23, R26, R21, 0x96, !PT ;  /* 0x0000001a171a7212 */ /* 0x000fe200078e9615 */
[----:B------:R-:W-:Y:S01]  /*0f70*/  IMAD R23, R12, -0x2daee0ad, RZ ;  /* 0xd2511f530c177824 */ /* 0x000fe200078e02ff */
[----:B------:R-:W-:Y:S02]  /*0f80*/  LOP3.LUT R20, R27, R20, R25, 0x96, !PT ;  /* 0x000000141b147212 */ /* 0x000fe400078e9619 */
[----:B------:R-:W-:Y:S01]  /*0f90*/  IADD3 R25, PT, PT, R14, -0xe443238, RZ ;  /* 0xf1bbcdc80e197810 */ /* 0x000fe20007ffe0ff */
[----:B------:R-:W-:-:S04]  /*0fa0*/  IMAD.WIDE.U32 R26, R26, -0x326172a9, RZ ;  /* 0xcd9e8d571a1a7825 */ /* 0x000fc800078e00ff */
[----:B------:R-:W-:Y:S01]  /*0fb0*/  IMAD.WIDE.U32 R20, R20, -0x326172a9, RZ ;  /* 0xcd9e8d5714147825 */ /* 0x000fe200078e00ff */
[----:B------:R-:W-:Y:S02]  /*0fc0*/  LOP3.LUT R12, R25, R22, R27, 0x96, !PT ;  /* 0x00000016190c7212 */ /* 0x000fe400078e961b */
[----:B------:R-:W-:Y:S02]  /*0fd0*/  MOV R22, R7 ;  /* 0x0000000700167202 */ /* 0x000fe40000000f00 */
[----:B------:R-:W-:Y:S01]  /*0fe0*/  LOP3.LUT R7, R29, R26, R21, 0x96, !PT ;  /* 0x0000001a1d077212 */ /* 0x000fe200078e9615 */
[----:B------:R-:W-:Y:S01]  /*0ff0*/  IMAD.HI.U32 R21, R12, -0x2daee0ad, RZ ;  /* 0xd2511f530c157827 */ /* 0x000fe200078e00ff */
[----:B------:R-:W-:Y:S02]  /*1000*/  IADD3 R25, PT, PT, R15, -0x695add53, RZ ;  /* 0x96a522ad0f197810 */ /* 0x000fe40007ffe0ff */
[----:B------:R-:W-:Y:S02]  /*1010*/  MOV R4, R20 ;  /* 0x0000001400047202 */ /* 0x000fe40000000f00 */
[----:B------:R-:W-:-:S02]  /*1020*/  MOV R20, R5 ;  /* 0x0000000500147202 */ /* 0x000fc40000000f00 */
        /* <DEDUP_REMOVED lines=11> */
.L_x_240:
[----:B------:R-:W-:Y:S01]  /*10e0*/  ISETP.NE.AND P0, PT, R3, 0x3, PT ;  /* 0x000000030300780c */ /* 0x000fe20003f05270 */
[----:B------:R-:W-:Y:S01]  /*10f0*/  IMAD.MOV.U32 R22, RZ, RZ, R23 ;  /* 0x000000ffff167224 */ /* 0x000fe200078e0017 */
[----:B------:R-:W-:Y:S01]  /*1100*/  MOV R28, R7 ;  /* 0x00000007001c7202 */ /* 0x000fe20000000f00 */
[----:B------:R-:W-:Y:S01]  /*1110*/  IMAD.MOV.U32 R45, RZ, RZ, R5 ;  /* 0x000000ffff2d7224 */ /* 0x000fe200078e0005 */
[----:B------:R-:W-:-:S09]  /*1120*/  MOV R30, R4 ;  /* 0x00000004001e7202 */ /* 0x000fd20000000f00 */
[----:B------:R-:W-:Y:S01]  /*1130*/  @P0 MOV R22, R20 ;  /* 0x0000001400160202 */ /* 0x000fe20000000f00 */
[----:B------:R-:W-:Y:S01]  /*1140*/  @P0 IMAD.MOV.U32 R30, RZ, RZ, R7 ;  /* 0x000000ffff1e0224 */ /* 0x000fe200078e0007 */
[----:B------:R-:W-:Y:S02]  /*1150*/  @P0 MOV R28, R23 ;  /* 0x00000017001c0202 */ /* 0x000fe40000000f00 */
[----:B------:R-:W-:-:S07]  /*1160*/  @P0 MOV R45, R4 ;  /* 0x00000004002d0202 */ /* 0x000fce0000000f00 */
.L_x_241:
[----:B------:R-:W-:-:S09]  /*1170*/  UISETP.NE.AND UP0, UPT, UR31, URZ, UPT ;  /* 0x000000ff1f00728c */ /* 0x000fd2000bf05270 */
[----:B------:R-:W-:Y:S05]  /*1180*/  BRA.U UP0, `(.L_x_242) ;  /* 0x0000000100747547 */ /* 0x000fea000b800000 */
[----:B------:R-:W0:Y:S01]  /*1190*/  LDCU.64 UR48, c[0x0][0x380] ;  /* 0x00007000ff3077ac */ /* 0x000e220008000a00 */
[-C--:B------:R-:W-:Y:S02]  /*11a0*/  IADD3 R21, P3, PT, R10, R13.reuse, RZ ;  /* 0x0000000d0a157210 */ /* 0x080fe40007f7e0ff */
[----:B------:R-:W-:Y:S02]  /*11b0*/  IADD3 R20, P4, PT, R2, R13, RZ ;  /* 0x0000000d02147210 */ /* 0x000fe40007f9e0ff */
[----:B0-----:R-:W-:Y:S02]  /*11c0*/  ISETP.GE.U32.AND P2, PT, R13, UR48, PT ;  /* 0x000000300d007c0c */ /* 0x001fe4000bf46070 */
[----:B------:R-:W-:Y:S02]  /*11d0*/  ISETP.GE.U32.AND P1, PT, R21, UR48, PT ;  /* 0x0000003015007c0c */ /* 0x000fe4000bf26070 */
[----:B------:R-:W-:Y:S02]  /*11e0*/  IADD3.X R21, PT, PT, RZ, R11, RZ, P3, !PT ;  /* 0x0000000bff157210 */ /* 0x000fe40001ffe4ff */
[----:B------:R-:W-:Y:S01]  /*11f0*/  ISETP.GE.U32.AND P0, PT, R20, UR48, PT ;  /* 0x0000003014007c0c */ /* 0x000fe2000bf06070 */
[----:B------:R-:W-:Y:S01]  /*1200*/  IMAD.X R20, RZ, RZ, R11, P4 ;  /* 0x000000ffff147224 */ /* 0x000fe200020e060b */
[----:B------:R-:W-:-:S02]  /*1210*/  ISETP.GE.AND.EX P2, PT, R11, UR49, PT, P2 ;  /* 0x000000310b007c0c */ /* 0x000fc4000bf46320 */
[----:B------:R-:W-:Y:S02]  /*1220*/  ISETP.GE.AND.EX P1, PT, R21, UR49, PT, P1 ;  /* 0x0000003115007c0c */ /* 0x000fe4000bf26310 */
[----:B------:R-:W-:-:S09]  /*1230*/  ISETP.GE.AND.EX P0, PT, R20, UR49, PT, P0 ;  /* 0x0000003114007c0c */ /* 0x000fd2000bf06300 */
[----:B------:R0:W1:Y:S02]  /*1240*/  @!P2 I2F.F64.U32 R20, R22 ;  /* 0x000000160014a312 */ /* 0x0000640000201800 */
[----:B------:R-:W2:Y:S06]  /*1250*/  @!P1 LDC.64 R24, c[0x0][0x540] ;  /* 0x00015000ff189b82 */ /* 0x000eac0000000a00 */
[----:B------:R-:W2:Y:S02]  /*1260*/  @!P1 I2F.F64.U32 R28, R28 ;  /* 0x0000001c001c9312 */ /* 0x000ea40000201800 */
[----:B0-----:R-:W1:Y:S06]  /*1270*/  @!P2 LDC.64 R22, c[0x0][0x540] ;  /* 0x00015000ff16ab82 */ /* 0x001e6c0000000a00 */
[----:B------:R-:W0:Y:S02]  /*1280*/  @!P0 I2F.F64.U32 R30, R30 ;  /* 0x0000001e001e8312 */ /* 0x000e240000201800 */
[----:B------:R-:W0:Y:S01]  /*1290*/  @!P0 LDC.64 R26, c[0x0][0x540] ;  /* 0x00015000ff1a8b82 */ /* 0x000e220000000a00 */
[----:B-1----:R1:W-:Y:S04]  /*12a0*/  @!P2 STG.E.64 desc[UR76][R22.64], R20 ;  /* 0x000000141600a986 */ /* 0x0023e8000c101b4c */
[----:B--2---:R2:W-:Y:S04]  /*12b0*/  @!P1 STG.E.64 desc[UR76][R24.64], R28 ;  /* 0x0000001c18009986 */ /* 0x0045e8000c101b4c */
[----:B0-----:R2:W-:Y:S01]  /*12c0*/  @!P0 STG.E.64 desc[UR76][R26.64], R30 ;  /* 0x0000001e1a008986 */ /* 0x0015e2000c101b4c */
[----:B-1----:R-:W-:-:S04]  /*12d0*/  IADD3 R20, P1, PT, R0, R13, RZ ;  /* 0x0000000d00147210 */ /* 0x002fc80007f3e0ff */
[----:B------:R-:W-:Y:S02]  /*12e0*/  ISETP.GE.U32.AND P0, PT, R20, UR48, PT ;  /* 0x0000003014007c0c */ /* 0x000fe4000bf06070 */
[----:B------:R-:W-:-:S04]  /*12f0*/  IADD3.X R20, PT, PT, RZ, R11, RZ, P1, !PT ;  /* 0x0000000bff147210 */ /* 0x000fc80000ffe4ff */
[----:B------:R-:W-:-:S13]  /*1300*/  ISETP.GE.AND.EX P0, PT, R20, UR49, PT, P0 ;  /* 0x0000003114007c0c */ /* 0x000fda000bf06300 */
[----:B--2---:R-:W-:Y:S05]  /*1310*/  @P0 BRA `(.L_x_243) ;  /* 0x0000003c00840947 */ /* 0x004fea0003800000 */
[----:B------:R-:W0:Y:S01]  /*1320*/  LDC.64 R20, c[0x0][0x540] ;  /* 0x00015000ff147b82 */ /* 0x000e220000000a00 */
[----:B------:R-:W0:Y:S02]  /*1330*/  I2F.F64.U32 R22, R45 ;  /* 0x0000002d00167312 */ /* 0x000e240000201800 */
[----:B0-----:R1:W-:Y:S01]  /*1340*/  STG.E.64 desc[UR76][R20.64], R22 ;  /* 0x0000001614007986 */ /* 0x0013e2000c101b4c */
[----:B------:R-:W-:Y:S05]  /*1350*/  BRA `(.L_x_243) ;  /* 0x0000003c00747947 */ /* 0x000fea0003800000 */
.L_x_242:
[----:B------:R-:W-:Y:S01]  /*1360*/  ISETP.GE.U32.AND P0, PT, R13, R18, PT ;  /* 0x000000120d00720c */ /* 0x000fe20003f06070 */
[----:B------:R-:W-:Y:S03]  /*1370*/  BSSY.RECONVERGENT B0, `(.L_x_244) ;  /* 0x00000ec000007945 */ /* 0x000fe60003800200 */
[----:B------:R-:W-:-:S13]  /*1380*/  ISETP.GE.AND.EX P0, PT, R11, R19, PT, P0 ;  /* 0x000000130b00720c */ /* 0x000fda0003f06300 */
[----:B------:R-:W-:Y:S05]  /*1390*/  @P0 BRA `(.L_x_245) ;  /* 0x0000000c00a40947 */ /* 0x000fea0003800000 */
[----:B------:R-:W-:Y:S02]  /*13a0*/  HFMA2 R20, -RZ, RZ, 0, 0 ;  /* 0x00000000ff147431 */ /* 0x000fe400000001ff */
[----:B------:R-:W-:Y:S01]  /*13b0*/  IMAD.MOV.U32 R21, RZ, RZ, R13 ;  /* 0x000000ffff157224 */ /* 0x000fe200078e000d */
[----:B------:R-:W-:Y:S02]  /*13c0*/  UISETP.NE.AND UP0, UPT, UR74, URZ, UPT ;  /* 0x000000ff4a00728c */ /* 0x000fe4000bf05270 */
[----:B------:R-:W-:-:S05]  /*13d0*/  IMAD.HI.U32 R20, R13, UR32, R20 ;  /* 0x000000200d147c27 */ /* 0x000fca000f8e0014 */
[----:B------:R-:W-:-:S04]  /*13e0*/  SHF.R.U32.HI R21, RZ, UR33, R20 ;  /* 0x00000021ff157c19 */ /* 0x000fc80008011614 */
[----:B------:R-:W-:-:S05]  /*13f0*/  IADD3 R20, PT, PT, -R21, RZ, RZ ;  /* 0x000000ff15147210 */ /* 0x000fca0007ffe1ff */
[----:B------:R-:W-:-:S04]  /*1400*/  IMAD R23, R20, UR72, R13 ;  /* 0x0000004814177c24 */ /* 0x000fc8000f8e020d */
[----:B------:R-:W-:Y:S01]  /*1410*/  IMAD R23, R23, UR71, RZ ;  /* 0x0000004717177c24 */ /* 0x000fe2000f8e02ff */
        /* <DEDUP_REMOVED lines=214> */
[----:B------:R-:W-:-:S03]  /*2180*/  IMAD.MOV.U32 R21, RZ, RZ, R25 ;  /* 0x000000ffff157224 */ /* 0x000fc600078e0019 */
[----:B0-----:R-:W-:-:S05]  /*2190*/  IMAD.HI.U32 R20, R25, UR48, R20 ;  /* 0x0000003019147c27 */ /* 0x001fca000f8e0014 */
[----:B------:R-:W-:-:S04]  /*21a0*/  SHF.R.U32.HI R20, RZ, UR49, R20 ;  /* 0x00000031ff147c19 */ /* 0x000fc80008011614 */
[----:B------:R-:W-:-:S05]  /*21b0*/  IADD3 R20, PT, PT, -R20, RZ, RZ ;  /* 0x000000ff14147210 */ /* 0x000fca0007ffe1ff */
[----:B------:R-:W-:-:S04]  /*21c0*/  IMAD R20, R20, UR29, R25 ;  /* 0x0000001d14147c24 */ /* 0x000fc8000f8e0219 */
[----:B------:R-:W-:-:S07]  /*21d0*/  IMAD R23, R20, UR30, R23 ;  /* 0x0000001e14177c24 */ /* 0x000fce000f8e0217 */
.L_x_246:
[----:B------:R-:W0:Y:S01]  /*21e0*/  LDCU.64 UR48, c[0x0][0x540] ;  /* 0x0000a800ff3077ac */ /* 0x000e220008000a00 */
[----:B------:R-:W1:Y:S01]  /*21f0*/  I2F.F64.U32 R20, R22 ;  /* 0x0000001600147312 */ /* 0x000e620000201800 */
[----:B0-----:R-:W-:-:S04]  /*2200*/  IADD3 R24, P0, PT, R23, UR48, RZ ;  /* 0x0000003017187c10 */ /* 0x001fc8000ff1e0ff */
[----:B------:R-:W-:-:S05]  /*2210*/  IADD3.X R25, PT, PT, RZ, UR49, RZ, P0, !PT ;  /* 0x00000031ff197c10 */ /* 0x000fca00087fe4ff */
[----:B-1----:R0:W-:Y:S04]  /*2220*/  STG.E.64 desc[UR76][R24.64], R20 ;  /* 0x0000001418007986 */ /* 0x0021e8000c101b4c */
.L_x_245:
[----:B------:R-:W-:Y:S05]  /*2230*/  BSYNC.RECONVERGENT B0 ;  /* 0x0000000000007941 */ /* 0x000fea0003800200 */
.L_x_244:
        /* <DEDUP_REMOVED lines=245> */
.L_x_249:
[----:B------:R-:W0:Y:S01]  /*3190*/  LDCU.64 UR48, c[0x0][0x540] ;  /* 0x0000a800ff3077ac */ /* 0x000e220008000a00 */
[----:B------:R-:W1:Y:S01]  /*31a0*/  I2F.F64.U32 R20, R28 ;  /* 0x0000001c00147312 */ /* 0x000e620000201800 */
[----:B0-----:R-:W-:-:S05]  /*31b0*/  IADD3 R22, P0, PT, R22, UR48, RZ ;  /* 0x0000003016167c10 */ /* 0x001fca000ff1e0ff */
[----:B------:R-:W-:-:S05]  /*31c0*/  IMAD.X R23, RZ, RZ, UR49, P0 ;  /* 0x00000031ff177e24 */ /* 0x000fca00080e06ff */
[----:B-1----:R0:W-:Y:S03]  /*31d0*/  STG.E.64 desc[UR76][R22.64], R20 ;  /* 0x0000001416007986 */ /* 0x0021e6000c101b4c */
.L_x_248:
[----:B------:R-:W-:Y:S05]  /*31e0*/  BSYNC.RECONVERGENT B0 ;  /* 0x0000000000007941 */ /* 0x000fea0003800200 */
.L_x_247:
[----:B0-----:R-:W-:Y:S01]  /*31f0*/  IADD3 R21, P1, PT, R2, R13, RZ ;  /* 0x0000000d02157210 */ /* 0x001fe20007f3e0ff */
[----:B------:R-:W-:Y:S03]  /*3200*/  BSSY.RECONVERGENT B0, `(.L_x_250) ;  /* 0x00000f9000007945 */ /* 0x000fe60003800200 */
        /* <DEDUP_REMOVED lines=31> */
[----:B------:R-:W-:Y:S01]  /*3400*/  MOV R21, R23 ;  /* 0x0000001700157202 */ /* 0x000fe20000000f00 */
[----:B------:R-:W-:-:S03]  /*3410*/  UISETP.NE.AND UP0, UPT, UR73, 0x4, UPT ;  /* 0x000000044900788c */ /* 0x000fc6000bf05270 */
        /* <DEDUP_REMOVED lines=54> */
[----:B------:R-:W-:Y:S01]  /*3780*/  MOV R21, R23 ;  /* 0x0000001700157202 */ /* 0x000fe20000000f00 */
        /* <DEDUP_REMOVED lines=155> */
.L_x_252:
[----:B------:R-:W0:Y:S01]  /*4140*/  LDCU.64 UR48, c[0x0][0x540] ;  /* 0x0000a800ff3077ac */ /* 0x000e220008000a00 */
[----:B------:R-:W1:Y:S01]  /*4150*/  I2F.F64.U32 R20, R30 ;  /* 0x0000001e00147312 */ /* 0x000e620000201800 */
[----:B0-----:R-:W-:-:S04]  /*4160*/  IADD3 R22, P0, PT, R22, UR48, RZ ;  /* 0x0000003016167c10 */ /* 0x001fc8000ff1e0ff */
[----:B------:R-:W-:-:S05]  /*4170*/  IADD3.X R23, PT, PT, RZ, UR49, RZ, P0, !PT ;  /* 0x00000031ff177c10 */ /* 0x000fca00087fe4ff */
[----:B-1----:R0:W-:Y:S04]  /*4180*/  STG.E.64 desc[UR76][R22.64], R20 ;  /* 0x0000001416007986 */ /* 0x0021e8000c101b4c */
.L_x_251:
[----:B------:R-:W-:Y:S05]  /*4190*/  BSYNC.RECONVERGENT B0 ;  /* 0x0000000000007941 */ /* 0x000fea0003800200 */
.L_x_250:
        /* <DEDUP_REMOVED lines=244> */
.L_x_253:
[----:B------:R-:W0:Y:S01]  /*50e0*/  LDCU.64 UR48, c[0x0][0x540] ;  /* 0x0000a800ff3077ac */ /* 0x000e220008000a00 */
[----:B------:R-:W1:Y:S01]  /*50f0*/  I2F.F64.U32 R20, R45 ;  /* 0x0000002d00147312 */ /* 0x000e620000201800 */
[----:B0-----:R-:W-:-:S04]  /*5100*/  IADD3 R22, P0, PT, R22, UR48, RZ ;  /* 0x0000003016167c10 */ /* 0x001fc8000ff1e0ff */
[----:B------:R-:W-:-:S05]  /*5110*/  IADD3.X R23, PT, PT, RZ, UR49, RZ, P0, !PT ;  /* 0x00000031ff177c10 */ /* 0x000fca00087fe4ff */
[----:B-1----:R0:W-:Y:S04]  /*5120*/  STG.E.64 desc[UR76][R22.64], R20 ;  /* 0x0000001416007986 */ /* 0x0021e8000c101b4c */
.L_x_243:
        /* <DEDUP_REMOVED lines=11> */
        .weak           $__internal_16_$__cuda_sm20_div_s64
        .type           $__internal_16_$__cuda_sm20_div_s64,@function
        .size           $__internal_16_$__cuda_sm20_div_s64,(.L_x_2191 - $__internal_16_$__cuda_sm20_div_s64)
$__internal_16_$__cuda_sm20_div_s64:
        /* <DEDUP_REMOVED lines=74> */
[----:B------:R-:W-:Y:S06]  /*5680*/  RET.REL.NODEC R18 `(_ZN2at6native60_GLOBAL__N__fdc43544_27_DistributionRandomKernel_cu_f88cee4443distribution_elementwise_grid_stride_kernelIjLi4EZZZNS0_9templates4cuda13random_kernelIPNS_17CUDAGeneratorImplEEEvRNS_18TensorIteratorBaseET_ENKUlvE_clEvENKUlvE4_clEvEUlP24curandStatePhilox4_32_10E0_ZNS1_27distribution_nullary_kernelIdj5uint4S7_SF_ZZZS5_IS7_EvS9_SA_ENKSB_clEvENKSC_clEvEUljE_EEvS9_T2_RKT3_T4_EUlijE0_EEvlNS_15PhiloxCudaStateET1_SJ_) ;  /* 0xffffffa8125c7950 */ /* 0x000fec0003c3ffff */
.L_x_255:
        /* <DEDUP_REMOVED lines=15> */
.L_x_2191:


//--------------------- .text._ZN2at6native60_GLOBAL__N__fdc43544_27_DistributionRandomKernel_cu_f88cee4443distribution_elementwise_grid_stride_kernelIjLi4EZZZNS0_9templates4cuda13random_kernelIPNS_17CUDAGeneratorImplEEEvRNS_18TensorIteratorBaseET_ENKUlvE_clEvENKUlvE4_clEvEUlP24curandStatePhilox4_32_10E0_ZNS1_27distribution_nullary_kernelIdj5uint4S7_SF_ZZZS5_IS7_EvS9_SA_ENKSB_clEvENKSC_clEvEUljE_EEvS9_T2_RKT3_T4_EUlijE_EEvlNS_15PhiloxCudaStateET1_SJ_ --------------------------
	.section	.text._ZN2at6native60_GLOBAL__N__fdc43544_27_DistributionRandomKernel_cu_f88cee4443distribution_elementwise_grid_stride_kernelIjLi4EZZZNS0_9templates4cuda13random_kernelIPNS_17CUDAGeneratorImplEEEvRNS_18TensorIteratorBaseET_ENKUlvE_clEvENKUlvE4_clEvEUlP24curandStatePhilox4_32_10E0_ZNS1_27distribution_nullary_kernelIdj5uint4S7_SF_ZZZS5_IS7_EvS9_SA_ENKSB_clEvENKSC_clEvEUljE_EEvS9_T2_RKT3_T4_EUlijE_EEvlNS_15PhiloxCudaStateET1_SJ_,"ax",@progbits
	.align	128
.text._ZN2at6native60_GLOBAL__N__fdc43544_27_DistributionRandomKernel_cu_f88cee4443distribution_elementwise_grid_stride_kernelIjLi4EZZZNS0_9templates4cuda13random_kernelIPNS_17CUDAGeneratorImplEEEvRNS_18TensorIteratorBaseET_ENKUlvE_clEvENKUlvE4_clEvEUlP24curandStatePhilox4_32_10E0_ZNS1_27distribution_nullary_kernelIdj5uint4S7_SF_ZZZS5_IS7_EvS9_SA_ENKSB_clEvENKSC_clEvEUljE_EEvS9_T2_RKT3_T4_EUlijE_EEvlNS_15PhiloxCudaStateET1_SJ_:
        .type           _ZN2at6native60_GLOBAL__N__fdc43544_27_DistributionRandomKernel_cu_f88cee4443distribution_elementwise_grid_stride_kernelIjLi4EZZZNS0_9templates4cuda13random_kernelIPNS_17CUDAGeneratorImplEEEvRNS_18TensorIteratorBaseET_ENKUlvE_clEvENKUlvE4_clEvEUlP24curandStatePhilox4_32_10E0_ZNS1_27distribution_nullary_kernelIdj5uint4S7_SF_ZZZS5_IS7_EvS9_SA_ENKSB_clEvENKSC_clEvEUljE_EEvS9_T2_RKT3_T4_EUlijE_EEvlNS_15PhiloxCudaStateET1_SJ_,@function
        .size           _ZN2at6native60_GLOBAL__N__fdc43544_27_DistributionRandomKernel_cu_f88cee4443distribution_elementwise_grid_stride_kernelIjLi4EZZZNS0_9templates4cuda13random_kernelIPNS_17CUDAGeneratorImplEEEvRNS_18TensorIteratorBaseET_ENKUlvE_clEvENKUlvE4_clEvEUlP24curandStatePhilox4_32_10E0_ZNS1_27distribution_nullary_kernelIdj5uint4S7_SF_ZZZS5_IS7_EvS9_SA_ENKSB_clEvENKSC_clEvEUljE_EEvS9_T2_RKT3_T4_EUlijE_EEvlNS_15PhiloxCudaStateET1_SJ_,(.L_x_2193 - _ZN2at6native60_GLOBAL__N__fdc43544_27_DistributionRandomKernel_cu_f88cee4443distribution_elementwise_grid_stride_kernelIjLi4EZZZNS0_9templates4cuda13random_kernelIPNS_17CUDAGeneratorImplEEEvRNS_18TensorIteratorBaseET_ENKUlvE_clEvENKUlvE4_clEvEUlP24curandStatePhilox4_32_10E0_ZNS1_27distribution_nullary_kernelIdj5uint4S7_SF_ZZZS5_IS7_EvS9_SA_ENKSB_clEvENKSC_clEvEUljE_EEvS9_T2_RKT3_T4_EUlijE_EEvlNS_15PhiloxCudaStateET1_SJ_)
        .other          _ZN2at6native60_GLOBAL__N__fdc43544_27_DistributionRandomKernel_cu_f88cee4443distribution_elementwise_grid_stride_kernelIjLi4EZZZNS0_9templates4cuda13random_kernelIPNS_17CUDAGeneratorImplEEEvRNS_18TensorIteratorBaseET_ENKUlvE_clEvENKUlvE4_clEvEUlP24curandStatePhilox4_32_10E0_ZNS1_27distribution_nullary_kernelIdj5uint4S7_SF_ZZZS5_IS7_EvS9_SA_ENKSB_clEvENKSC_clEvEUljE_EEvS9_T2_RKT3_T4_EUlijE_EEvlNS_15PhiloxCudaStateET1_SJ_,@"STO_CUDA_ENTRY STV_DEFAULT"
_ZN2at6native60_GLOBAL__N__fdc43544_27_DistributionRandomKernel_cu_f88cee4443distribution_elementwise_grid_stride_kernelIjLi4EZZZNS0_9templates4cuda13random_kernelIPNS_17CUDAGeneratorImplEEEvRNS_18TensorIteratorBaseET_ENKUlvE_clEvENKUlvE4_clEvEUlP24curandStatePhilox4_32_10E0_ZNS1_27distribution_nullary_kernelIdj5uint4S7_SF_ZZZS5_IS7_EvS9_SA_ENKSB_clEvENKSC_clEvEUljE_EEvS9_T2_RKT3_T4_EUlijE_EEvlNS_15PhiloxCudaStateET1_SJ_:
        /* <DEDUP_REMOVED lines=26> */
[----:B------:R-:W-:Y:S02]  /*01a0*/  IMAD.MOV.U32 R46, RZ, RZ, R48 ;  /* 0x000000ffff2e7224 */ /* 0x000fe400078e0030 */
[----:B------:R-:W-:Y:S01]  /*01b0*/  IMAD.SHL.U32 R48, R43, 0x4, RZ ;  /* 0x000000042b307824 */ /* 0x000fe200078e00ff */
[----:B0-----:R-:W-:-:S04]  /*01c0*/  UIADD3 UR4, UP0, UPT, UR4, -0x1, URZ ;  /* 0xffffffff04047890 */ /* 0x001fc8000ff1e0ff */
[----:B------:R-:W-:-:S04]  /*01d0*/  UIADD3.X UR5, UPT, UPT, UR5, -0x1, URZ, UP0, !UPT ;  /* 0xffffffff05057890 */ /* 0x000fc800087fe4ff */
[----:B------:R-:W-:Y:S01]  /*01e0*/  UISETP.NE.U32.AND UP0, UPT, UR5, URZ, UPT ;  /* 0x000000ff0500728c */ /* 0x000fe2000bf05070 */
[----:B-1----:R-:W-:-:S05]  /*01f0*/  @P0 IADD3 R0, P1, PT, R2, R7, RZ ;  /* 0x0000000702000210 */ /* 0x002fca0007f3e0ff */
[----:B------:R-:W-:Y:S01]  /*0200*/  @P0 IMAD.X R5, RZ, RZ, R3, P1 ;  /* 0x000000ffff050224 */ /* 0x000fe200008e0603 */
[C---:B--2---:R-:W-:Y:S01]  /*0210*/  IADD3 R6, PT, PT, R20.reuse, -0x61c88647, RZ ;  /* 0x9e3779b914067810 */ /* 0x044fe20007ffe0ff */
[----:B------:R-:W-:-:S03]  /*0220*/  VIADD R7, R20, 0x3c6ef372 ;  /* 0x3c6ef37214077836 */ /* 0x000fc60000000000 */
        /* <DEDUP_REMOVED lines=78> */
.L_x_256:
[----:B------:R-:W-:-:S07]  /*0710*/  MOV R30, 0x730 ;  /* 0x00000730001e7802 */ /* 0x000fce0000000f00 */
[----:B------:R-:W-:Y:S05]  /*0720*/  CALL.REL.NOINC `($__internal_17_$__cuda_sm20_div_s64) ;  /* 0x0000000800387944 */ /* 0x000fea0003c00000 */
.L_x_257:
[----:B------:R-:W-:-:S05]  /*0730*/  IMAD.WIDE.U32 R22, R28, UR8, RZ ;  /* 0x000000081c167c25 */ /* 0x000fca000f8e00ff */
[C---:B------:R-:W-:Y:S01]  /*0740*/  SHF.L.U64.HI R23, R22.reuse, 0x2, R23 ;  /* 0x0000000216177819 */ /* 0x040fe20000010217 */
[----:B------:R-:W-:-:S04]  /*0750*/  IMAD.SHL.U32 R22, R22, 0x4, RZ ;  /* 0x0000000416167824 */ /* 0x000fc800078e00ff */
[----:B------:R-:W-:Y:S02]  /*0760*/  IMAD R31, R23, R26, RZ ;  /* 0x0000001a171f7224 */ /* 0x000fe400078e02ff */
[----:B------:R-:W-:-:S04]  /*0770*/  IMAD.WIDE.U32 R24, R26, R22, R22 ;  /* 0x000000161a187225 */ /* 0x000fc800078e0016 */
[----:B------:R-:W-:Y:S01]  /*0780*/  IMAD R31, R27, R22, R31 ;  /* 0x000000161b1f7224 */ /* 0x000fe200078e021f */
[----:B------:R-:W-:-:S04]  /*0790*/  ISETP.GE.U32.AND P0, PT, R44, R24, PT ;  /* 0x000000182c00720c */ /* 0x000fc80003f06070 */
[----:B------:R-:W-:-:S04]  /*07a0*/  IADD3 R52, PT, PT, R25, R31, RZ ;  /* 0x0000001f19347210 */ /* 0x000fc80007ffe0ff */
[----:B------:R-:W-:-:S13]  /*07b0*/  ISETP.GE.AND.EX P0, PT, R45, R52, PT, P0 ;  /* 0x000000342d00720c */ /* 0x000fda0003f06300 */
[----:B------:R-:W-:Y:S05]  /*07c0*/  @P0 EXIT ;  /* 0x000000000000094d */ /* 0x000fea0003800000 */
[----:B------:R-:W-:Y:S01]  /*07d0*/  IMAD R55, R55, -0x326172a9, RZ ;  /* 0xcd9e8d5737377824 */ /* 0x000fe200078e02ff */
[----:B------:R-:W-:Y:S01]  /*07e0*/  LOP3.LUT R32, R29, R50, RZ, 0x3c, !PT ;  /* 0x000000321d207212 */ /* 0x000fe200078e3cff */
[----:B------:R-:W0:Y:S01]  /*07f0*/  LDCU.64 UR4, c[0x0][0x380] ;  /* 0x00007000ff0477ac */ /* 0x000e220008000a00 */
[----:B------:R-:W-:-:S07]  /*0800*/  LOP3.LUT R51, R0, 0x3, RZ, 0xc0, !PT ;  /* 0x0000000300337812 */ /* 0x000fce00078ec0ff */
.L_x_262:
[----:B------:R-:W-:Y:S01]  /*0810*/  VIADD R3, R3, 0x1 ;  /* 0x0000000103037836 */ /* 0x000fe20000000000 */
[----:B------:R-:W-:Y:S03]  /*0820*/  BSSY.RECONVERGENT B0, `(.L_x_258) ;  /* 0x000000c000007945 */ /* 0x000fe60003800200 */
[C---:B-1----:R-:W-:Y:S01]  /*0830*/  IMAD.WIDE.U32 R28, R3.reuse, -0x2daee0ad, RZ ;  /* 0xd2511f53031c7825 */ /* 0x042fe200078e00ff */
[----:B------:R-:W-:-:S13]  /*0840*/  ISETP.NE.AND P0, PT, R3, RZ, PT ;  /* 0x000000ff0300720c */ /* 0x000fda0003f05270 */
[----:B------:R-:W-:Y:S05]  /*0850*/  @P0 BRA `(.L_x_259) ;  /* 0x0000000000200947 */ /* 0x000fea0003800000 */
[----:B------:R-:W-:-:S05]  /*0860*/  VIADD R4, R4, 0x1 ;  /* 0x0000000104047836 */ /* 0x000fca0000000000 */
[----:B------:R-:W-:-:S13]  /*0870*/  ISETP.NE.AND P0, PT, R4, RZ, PT ;  /* 0x000000ff0400720c */ /* 0x000fda0003f05270 */
[----:B------:R-:W-:Y:S01]  /*0880*/  @!P0 IADD3 R46, PT, PT, R46, 0x1, RZ ;  /* 0x000000012e2e8810 */ /* 0x000fe20007ffe0ff */
[----:B------:R-:W-:Y:S01]  /*0890*/  @!P0 VIADD R0, R49, 0x1 ;  /* 0x0000000131008836 */ /* 0x000fe20000000000 */
[----:B------:R-:W-:Y:S02]  /*08a0*/  @!P0 MOV R4, RZ ;  /* 0x000000ff00048202 */ /* 0x000fe40000000f00 */
[----:B------:R-:W-:-:S13]  /*08b0*/  ISETP.NE.AND P1, PT, R46, RZ, !P0 ;  /* 0x000000ff2e00720c */ /* 0x000fda0004725270 */
[----:B------:R-:W-:-:S04]  /*08c0*/  @P1 IMAD.MOV R0, RZ, RZ, R49 ;  /* 0x000000ffff001224 */ /* 0x000fc800078e0231 */
[----:B------:R-:W-:-:S07]  /*08d0*/  @!P0 IMAD.MOV.U32 R49, RZ, RZ, R0 ;  /* 0x000000ffff318224 */ /* 0x000fce00078e0000 */
.L_x_259:
[----:B0-----:R-:W-:Y:S05]  /*08e0*/  BSYNC.RECONVERGENT B0 ;  /* 0x0000000000007941 */ /* 0x001fea0003800200 */
.L_x_258:
        /* <DEDUP_REMOVED lines=51> */
.L_x_260:
        /* <DEDUP_REMOVED lines=9> */
.L_x_261:
[C---:B------:R-:W-:Y:S01]  /*0cb0*/  IADD3 R41, P2, PT, R43.reuse, R44, RZ ;  /* 0x0000002c2b297210 */ /* 0x040fe20007f5e0ff */
[----:B------:R-:W-:Y:S01]  /*0cc0*/  IMAD R23, R43, 0x3, RZ ;  /* 0x000000032b177824 */ /* 0x000fe200078e02ff */
[----:B------:R-:W-:Y:S01]  /*0cd0*/  ISETP.GE.U32.AND P0, PT, R44, UR4, PT ;  /* 0x000000042c007c0c */ /* 0x000fe2000bf06070 */
[----:B------:R-:W-:Y:S05]  /*0ce0*/  WARPSYNC.ALL ;  /* 0x0000000000007948 */ /* 0x000fea0003800000 */
[----:B------:R-:W-:Y:S01]  /*0cf0*/  IMAD.X R26, RZ, RZ, R45, P2 ;  /* 0x000000ffff1a7224 */ /* 0x000fe200010e062d */
[----:B------:R-:W-:Y:S02]  /*0d00*/  ISETP.GE.AND.EX P0, PT, R45, UR5, PT, P0 ;  /* 0x000000052d007c0c */ /* 0x000fe4000bf06300 */
[----:B------:R-:W-:-:S02]  /*0d10*/  ISETP.GE.U32.AND P1, PT, R41, UR4, PT ;  /* 0x0000000429007c0c */ /* 0x000fc4000bf26070 */
[-C--:B------:R-:W-:Y:S02]  /*0d20*/  LEA R56, P3, R43, R44.reuse, 0x1 ;  /* 0x0000002c2b387211 */ /* 0x080fe400078608ff */
[----:B------:R-:W-:Y:S02]  /*0d30*/  ISETP.GE.AND.EX P1, PT, R26, UR5, PT, P1 ;  /* 0x000000051a007c0c */ /* 0x000fe4000bf26310 */
[----:B------:R-:W-:Y:S01]  /*0d40*/  ISETP.GE.U32.AND P2, PT, R56, UR4, PT ;  /* 0x0000000438007c0c */ /* 0x000fe2000bf46070 */
[----:B------:R-:W-:Y:S01]  /*0d50*/  IMAD.X R26, RZ, RZ, R45, P3 ;  /* 0x000000ffff1a7224 */ /* 0x000fe200018e062d */
[----:B------:R-:W-:-:S03]  /*0d60*/  IADD3 R23, P4, PT, R23, R44, RZ ;  /* 0x0000002c17177210 */ /* 0x000fc60007f9e0ff */
[----:B------:R-:W0:Y:S01]  /*0d70*/  @!P0 LDC R57, c[0x0][0x3b0] ;  /* 0x0000ec00ff398b82 */ /* 0x000e220000000800 */
[----:B------:R-:W-:Y:S01]  /*0d80*/  ISETP.GE.AND.EX P2, PT, R26, UR5, PT, P2 ;  /* 0x000000051a007c0c */ /* 0x000fe2000bf46320 */
[----:B------:R-:W1:Y:S01]  /*0d90*/  @!P0 I2F.F64.U32 R36, R36 ;  /* 0x0000002400248312 */ /* 0x000e620000201800 */
[----:B------:R-:W-:Y:S02]  /*0da0*/  IADD3.X R26, PT, PT, RZ, R45, RZ, P4, !PT ;  /* 0x0000002dff1a7210 */ /* 0x000fe400027fe4ff */
[----:B------:R-:W-:-:S03]  /*0db0*/  ISETP.GE.U32.AND P3, PT, R23, UR4, PT ;  /* 0x0000000417007c0c */ /* 0x000fc6000bf66070 */
[----:B------:R-:W2:Y:S01]  /*0dc0*/  @!P1 LDC R32, c[0x0][0x3b0] ;  /* 0x0000ec00ff209b82 */ /* 0x000ea20000000800 */
[----:B------:R-:W-:-:S07]  /*0dd0*/  ISETP.GE.AND.EX P3, PT, R26, UR5, PT, P3 ;  /* 0x000000051a007c0c */ /* 0x000fce000bf66330 */
[----:B------:R-:W3:Y:S08]  /*0de0*/  @!P0 LDC.64 R26, c[0x0][0x3a8] ;  /* 0x0000ea00ff1a8b82 */ /* 0x000ef00000000a00 */
[----:B------:R-:W4:Y:S01]  /*0df0*/  @!P1 LDC.64 R34, c[0x0][0x3a8] ;  /* 0x0000ea00ff229b82 */ /* 0x000f220000000a00 */
[----:B0-----:R-:W-:-:S07]  /*0e00*/  @!P0 IMAD R57, R44, R57, RZ ;  /* 0x000000392c398224 */ /* 0x001fce00078e02ff */
[----:B------:R-:W0:Y:S01]  /*0e10*/  @!P2 LDC R29, c[0x0][0x3b0] ;  /* 0x0000ec00ff1dab82 */ /* 0x000e220000000800 */
[----:B--2---:R-:W-:Y:S02]  /*0e20*/  @!P1 IMAD R41, R41, R32, RZ ;  /* 0x0000002029299224 */ /* 0x004fe400078e02ff */
[----:B------:R2:W5:Y:S05]  /*0e30*/  @!P1 I2F.F64.U32 R32, R55 ;  /* 0x0000003700209312 */ /* 0x00056a0000201800 */
[----:B------:R-:W5:Y:S01]  /*0e40*/  @!P3 LDC R54, c[0x0][0x3b0] ;  /* 0x0000ec00ff36bb82 */ /* 0x000f620000000800 */
[----:B---3--:R-:W-:Y:S01]  /*0e50*/  @!P0 IADD3 R26, P4, PT, R57, R26, RZ ;  /* 0x0000001a391a8210 */ /* 0x008fe20007f9e0ff */
[----:B--2---:R-:W-:-:S03]  /*0e60*/  IMAD.MOV.U32 R55, RZ, RZ, R22 ;  /* 0x000000ffff377224 */ /* 0x004fc600078e0016 */
[----:B------:R-:W-:-:S03]  /*0e70*/  @!P0 LEA.HI.X.SX32 R27, R57, R27, 0x1, P4 ;  /* 0x0000001b391b8211 */ /* 0x000fc600020f0eff */
[----:B------:R-:W2:Y:S01]  /*0e80*/  @!P2 LDC.64 R30, c[0x0][0x3a8] ;  /* 0x0000ea00ff1eab82 */ /* 0x000ea20000000a00 */
[C---:B----4-:R-:W-:Y:S01]  /*0e90*/  @!P1 IADD3 R34, P4, PT, R41.reuse, R34, RZ ;  /* 0x0000002229229210 */ /* 0x050fe20007f9e0ff */
[----:B-1----:R1:W-:Y:S01]  /*0ea0*/  @!P0 STG.E.64 desc[UR6][R26.64], R36 ;  /* 0x000000241a008986 */ /* 0x0023e2000c101b06 */
[----:B------:R-:W-:Y:S02]  /*0eb0*/  IADD3 R44, P0, PT, R48, R44, RZ ;  /* 0x0000002c302c7210 */ /* 0x000fe40007f1e0ff */
[----:B------:R-:W-:Y:S02]  /*0ec0*/  @!P1 LEA.HI.X.SX32 R35, R41, R35, 0x1, P4 ;  /* 0x0000002329239211 */ /* 0x000fe400020f0eff */
[----:B------:R-:W-:Y:S01]  /*0ed0*/  @!P3 I2F.F64.U32 R40, R40 ;  /* 0x000000280028b312 */ /* 0x000fe20000201800 */
[----:B------:R-:W3:Y:S01]  /*0ee0*/  @!P3 LDC.64 R38, c[0x0][0x3a8] ;  /* 0x0000ea00ff26bb82 */ /* 0x000ee20000000a00 */
[----:B0-----:R-:W-:Y:S01]  /*0ef0*/  @!P2 IMAD R56, R56, R29, RZ ;  /* 0x0000001d3838a224 */ /* 0x001fe200078e02ff */
[----:B-----5:R0:W-:Y:S01]  /*0f00*/  @!P1 STG.E.64 desc[UR6][R34.64], R32 ;  /* 0x0000002022009986 */ /* 0x0201e2000c101b06 */
[----:B------:R-:W-:Y:S01]  /*0f10*/  IMAD.X R45, RZ, RZ, R45, P0 ;  /* 0x000000ffff2d7224 */ /* 0x000fe200000e062d */
[----:B------:R-:W-:-:S03]  /*0f20*/  ISETP.GE.U32.AND P0, PT, R44, R24, PT ;  /* 0x000000182c00720c */ /* 0x000fc60003f06070 */
[----:B------:R-:W4:Y:S01]  /*0f30*/  @!P2 I2F.F64.U32 R28, R28 ;  /* 0x0000001c001ca312 */ /* 0x000f220000201800 */
[----:B------:R-:W-:Y:S01]  /*0f40*/  @!P3 IMAD R54, R23, R54, RZ ;  /* 0x000000361736b224 */ /* 0x000fe200078e02ff */
[----:B------:R-:W-:Y:S01]  /*0f50*/  ISETP.GE.AND.EX P0, PT, R45, R52, PT, P0 ;  /* 0x000000342d00720c */ /* 0x000fe20003f06300 */
[----:B-1----:R-:W-:Y:S01]  /*0f60*/  IMAD.MOV.U32 R36, RZ, RZ, R0 ;  /* 0x000000ffff247224 */ /* 0x002fe200078e0000 */
[C---:B--2---:R-:W-:Y:S02]  /*0f70*/  @!P2 IADD3 R30, P5, PT, R56.reuse, R30, RZ ;  /* 0x0000001e381ea210 */ /* 0x044fe40007fbe0ff */
[----:B0-----:R-:W-:Y:S02]  /*0f80*/  MOV R32, R53 ;  /* 0x0000003500207202 */ /* 0x001fe40000000f00 */
[----:B------:R-:W-:Y:S02]  /*0f90*/  @!P2 LEA.HI.X.SX32 R31, R56, R31, 0x1, P5 ;  /* 0x0000001f381fa211 */ /* 0x000fe400028f0eff */
[----:B---3--:R-:W-:-:S03]  /*0fa0*/  @!P3 IADD3 R38, P4, PT, R54, R38, RZ ;  /* 0x000000263626b210 */ /* 0x008fc60007f9e0ff */
[----:B----4-:R1:W-:Y:S01]  /*0fb0*/  @!P2 STG.E.64 desc[UR6][R30.64], R28 ;  /* 0x0000001c1e00a986 */ /* 0x0103e2000c101b06 */
[----:B------:R-:W-:-:S05]  /*0fc0*/  @!P3 LEA.HI.X.SX32 R39, R54, R39, 0x1, P4 ;  /* 0x000000273627b211 */ /* 0x000fca00020f0eff */
[----:B------:R1:W-:Y:S01]  /*0fd0*/  @!P3 STG.E.64 desc[UR6][R38.64], R40 ;  /* 0x000000282600b986 */ /* 0x0003e2000c101b06 */
[----:B------:R-:W-:Y:S06]  /*0fe0*/  BAR.SYNC.DEFER_BLOCKING 0x0 ;  /* 0x0000000000007b1d */ /* 0x000fec0000010000 */
[----:B------:R-:W-:Y:S05]  /*0ff0*/  @!P0 BRA `(.L_x_262) ;  /* 0xfffffff800048947 */ /* 0x000fea000383ffff */
[----:B------:R-:W-:Y:S05]  /*1000*/  EXIT ;  /* 0x000000000000794d */ /* 0x000fea0003800000 */
        .weak           $__internal_17_$__cuda_sm20_div_s64
        .type           $__internal_17_$__cuda_sm20_div_s64,@function
        .size           $__internal_17_$__cuda_sm20_div_s64,(.L_x_2193 - $__internal_17_$__cuda_sm20_div_s64)
$__internal_17_$__cuda_sm20_div_s64:
        /* <DEDUP_REMOVED lines=75> */
[----:B------:R-:W-:Y:S06]  /*14c0*/  RET.REL.NODEC R22 `(_ZN2at6native60_GLOBAL__N__fdc43544_27_DistributionRandomKernel_cu_f88cee4443distribution_elementwise_grid_stride_kernelIjLi4EZZZNS0_9templates4cuda13random_kernelIPNS_17CUDAGeneratorImplEEEvRNS_18TensorIteratorBaseET_ENKUlvE_clEvENKUlvE4_clEvEUlP24curandStatePhilox4_32_10E0_ZNS1_27distribution_nullary_kernelIdj5uint4S7_SF_ZZZS5_IS7_EvS9_SA_ENKSB_clEvENKSC_clEvEUljE_EEvS9_T2_RKT3_T4_EUlijE_EEvlNS_15PhiloxCudaStateET1_SJ_) ;  /* 0xffffffe816cc7950 */ /* 0x000fec0003c3ffff */
.L_x_263:
        /* <DEDUP_REMOVED lines=11> */
.L_x_2193:


//--------------------- .text._ZN2at6native60_GLOBAL__N__fdc43544_27_DistributionRandomKernel_cu_f88cee4443distribution_elementwise_grid_stride_kernelImLi2EZZZNS0_9templates4cuda13random_kernelIPNS_17CUDAGeneratorImplEEEvRNS_18TensorIteratorBaseET_ENKUlvE_clEvENKUlvE4_clEvEUlP24curandStatePhilox4_32_10E_ZNS1_27distribution_nullary_kernelIdm10ulonglong2S7_SF_ZZZS5_IS7_EvS9_SA_ENKSB_clEvENKSC_clEvEUlmE_EEvS9_T2_RKT3_T4_EUlimE0_EEvlNS_15PhiloxCudaStateET1_SJ_ --------------------------
	.section	.text._ZN2at6native60_GLOBAL__N__fdc43544_27_DistributionRandomKernel_cu_f88cee4443distribution_elementwise_grid_stride_kernelImLi2EZZZNS0_9templates4cuda13random_kernelIPNS_17CUDAGeneratorImplEEEvRNS_18TensorIteratorBaseET_ENKUlvE_clEvENKUlvE4_clEvEUlP24curandStatePhilox4_32_10E_ZNS1_27distribution_nullary_kernelIdm10ulonglong2S7_SF_ZZZS5_IS7_EvS9_SA_ENKSB_clEvENKSC_clEvEUlmE_EEvS9_T2_RKT3_T4_EUlimE0_EEvlNS_15PhiloxCudaStateET1_SJ_,"ax",@progbits
	.align	128
.text._ZN2at6native60_GLOBAL__N__fdc43544_27_DistributionRandomKernel_cu_f88cee4443distribution_elementwise_grid_stride_kernelImLi2EZZZNS0_9templates4cuda13random_kernelIPNS_17CUDAGeneratorImplEEEvRNS_18TensorIteratorBaseET_ENKUlvE_clEvENKUlvE4_clEvEUlP24curandStatePhilox4_32_10E_ZNS1_27distribution_nullary_kernelIdm10ulonglong2S7_SF_ZZZS5_IS7_EvS9_SA_ENKSB_clEvENKSC_clEvEUlmE_EEvS9_T2_RKT3_T4_EUlimE0_EEvlNS_15PhiloxCudaStateET1_SJ_:
        .type           _ZN2at6native60_GLOBAL__N__fdc43544_27_DistributionRandomKernel_cu_f88cee4443distribution_elementwise_grid_stride_kernelImLi2EZZZNS0_9templates4cuda13random_kernelIPNS_17CUDAGeneratorImplEEEvRNS_18TensorIteratorBaseET_ENKUlvE_clEvENKUlvE4_clEvEUlP24curandStatePhilox4_32_10E_ZNS1_27distribution_nullary_kernelIdm10ulonglong2S7_SF_ZZZS5_IS7_EvS9_SA_ENKSB_clEvENKSC_clEvEUlmE_EEvS9_T2_RKT3_T4_EUlimE0_EEvlNS_15PhiloxCudaStateET1_SJ_,@function
        .size           _ZN2at6native60_GLOBAL__N__fdc43544_27_DistributionRandomKernel_cu_f88cee4443distribution_elementwise_grid_stride_kernelImLi2EZZZNS0_9templates4cuda13random_kernelIPNS_17CUDAGeneratorImplEEEvRNS_18TensorIteratorBaseET_ENKUlvE_clEvENKUlvE4_clEvEUlP24curandStatePhilox4_32_10E_ZNS1_27distribution_nullary_kernelIdm10ulonglong2S7_SF_ZZZS5_IS7_EvS9_SA_ENKSB_clEvENKSC_clEvEUlmE_EEvS9_T2_RKT3_T4_EUlimE0_EEvlNS_15PhiloxCudaStateET1_SJ_,(.L_x_2195 - _ZN2at6native60_GLOBAL__N__fdc43544_27_DistributionRandomKernel_cu_f88cee4443distribution_elementwise_grid_stride_kernelImLi2EZZZNS0_9templates4cuda13random_kernelIPNS_17CUDAGeneratorImplEEEvRNS_18TensorIteratorBaseET_ENKUlvE_clEvENKUlvE4_clEvEUlP24curandStatePhilox4_32_10E_ZNS1_27distribution_nullary_kernelIdm10ulonglong2S7_SF_ZZZS5_IS7_EvS9_SA_ENKSB_clEvENKSC_clEvEUlmE_EEvS9_T2_RKT3_T4_EUlimE0_EEvlNS_15PhiloxCudaStateET1_SJ_)
        .other          _ZN2at6native60_GLOBAL__N__fdc43544_27_DistributionRandomKernel_cu_f88cee4443distribution_elementwise_grid_stride_kernelImLi2EZZZNS0_9templates4cuda13random_kernelIPNS_17CUDAGeneratorImplEEEvRNS_18TensorIteratorBaseET_ENKUlvE_clEvENKUlvE4_clEvEUlP24curandStatePhilox4_32_10E_ZNS1_27distribution_nullary_kernelIdm10ulonglong2S7_SF_ZZZS5_IS7_EvS9_SA_ENKSB_clEvENKSC_clEvEUlmE_EEvS9_T2_RKT3_T4_EUlimE0_EEvlNS_15PhiloxCudaStateET1_SJ_,@"STO_CUDA_ENTRY STV_DEFAULT"
_ZN2at6native60_GLOBAL__N__fdc43544_27_DistributionRandomKernel_cu_f88cee4443distribution_elementwise_grid_stride_kernelImLi2EZZZNS0_9templates4cuda13random_kernelIPNS_17CUDAGeneratorImplEEEvRNS_18TensorIteratorBaseET_ENKUlvE_clEvENKUlvE4_clEvEUlP24curandStatePhilox4_32_10E_ZNS1_27distribution_nullary_kernelIdm10ulonglong2S7_SF_ZZZS5_IS7_EvS9_SA_ENKSB_clEvENKSC_clEvEUlmE_EEvS9_T2_RKT3_T4_EUlimE0_EEvlNS_15PhiloxCudaStateET1_SJ_:
        /* <DEDUP_REMOVED lines=62> */
[----:B------:R-:W-:Y:S02]  /*03e0*/  IADD3 R12, PT, PT, R22, 0x1715609d, RZ ;  /* 0x1715609d160c7810 */ /* 0x000fe40007ffe0ff */
[----:B------:R-:W-:Y:S01]  /*03f0*/  IADD3 R15, PT, PT, R23, 0x1fd5c5a3, RZ ;  /* 0x1fd5c5a3170f7810 */ /* 0x000fe20007ffe0ff */
        /* <DEDUP_REMOVED lines=12> */
[----:B------:R-:W-:-:S04]  /*04c0*/  LOP3.LUT R38, R15, R24, R43, 0x96, !PT ;  /* 0x000000180f267212 */ /* 0x000fc800078e962b */
[----:B------:R-:W-:Y:S01]  /*04d0*/  LOP3.LUT R44, R16, R18, R21, 0x96, !PT ;  /* 0x00000012102c7212 */ /* 0x000fe200078e9615 */
[----:B------:R-:W-:Y:S01]  /*04e0*/  IMAD.WIDE.U32 R38, R38, -0x326172a9, RZ ;  /* 0xcd9e8d5726267825 */ /* 0x000fe200078e00ff */
[----:B------:R-:W-:Y:S02]  /*04f0*/  IADD3 R18, PT, PT, R23, -0x24c28bd8, RZ ;  /* 0xdb3d742817127810 */ /* 0x000fe40007ffe0ff */
[----:B------:R-:W-:Y:S01]  /*0500*/  MOV R21, R36 ;  /* 0x0000002400157202 */ /* 0x000fe20000000f00 */
[----:B------:R-:W-:Y:S01]  /*0510*/  IMAD.WIDE.U32 R44, R44, -0x2daee0ad, RZ ;  /* 0xd2511f532c2c7825 */ /* 0x000fe200078e00ff */
[----:B------:R-:W-:-:S03]  /*0520*/  LOP3.LUT R19, R17, R20, R39, 0x96, !PT ;  /* 0x0000001411137212 */ /* 0x000fc600078e9627 */
        /* <DEDUP_REMOVED lines=9> */
[----:B------:R-:W-:Y:S02]  /*05c0*/  IADD3 R27, PT, PT, RZ, -R40, RZ ;  /* 0x80000028ff1b7210 */ /* 0x000fe40007ffe0ff */
[----:B------:R-:W-:Y:S02]  /*05d0*/  ISETP.NE.U32.AND P2, PT, R40, RZ, PT ;  /* 0x000000ff2800720c */ /* 0x000fe40003f45070 */
[----:B------:R-:W-:-:S03]  /*05e0*/  MOV R29, RZ ;  /* 0x000000ff001d7202 */ /* 0x000fc60000000f00 */
        /* <DEDUP_REMOVED lines=16> */
.L_x_264:
[----:B------:R-:W-:-:S07]  /*06f0*/  MOV R28, 0x710 ;  /* 0x00000710001c7802 */ /* 0x000fce0000000f00 */
[----:B------:R-:W-:Y:S05]  /*0700*/  CALL.REL.NOINC `($__internal_18_$__cuda_sm20_div_s64) ;  /* 0x0000002c00407944 */ /* 0x000fea0003c00000 */
[----:B------:R-:W-:Y:S01]  /*0710*/  MOV R28, R26 ;  /* 0x0000001a001c7202 */ /* 0x000fe20000000f00 */
[----:B------:R-:W-:-:S07]  /*0720*/  IMAD.MOV.U32 R29, RZ, RZ, R27 ;  /* 0x000000ffff1d7224 */ /* 0x000fce00078e001b */
.L_x_265:
[----:B------:R-:W-:-:S05]  /*0730*/  IMAD.WIDE.U32 R24, R31, UR6, RZ ;  /* 0x000000061f187c25 */ /* 0x000fca000f8e00ff */
[C---:B------:R-:W-:Y:S02]  /*0740*/  SHF.L.U64.HI R27, R24.reuse, 0x1, R25 ;  /* 0x00000001181b7819 */ /* 0x040fe40000010219 */
[----:B------:R-:W-:-:S03]  /*0750*/  SHF.L.U32 R26, R24, 0x1, RZ ;  /* 0x00000001181a7819 */ /* 0x000fc600000006ff */
        /* <DEDUP_REMOVED lines=8> */
[----:B------:R-:W-:Y:S01]  /*07e0*/  VIADD R41, R23, 0x96a522ad ;  /* 0x96a522ad17297836 */ /* 0x000fe20000000000 */
[----:B------:R-:W-:Y:S01]  /*07f0*/  LOP3.LUT R43, R30, 0x3, RZ, 0xc0, !PT ;  /* 0x000000031e2b7812 */ /* 0x000fe200078ec0ff */
[----:B------:R-:W-:Y:S01]  /*0800*/  IMAD R42, R42, -0x326172a9, RZ ;  /* 0xcd9e8d572a2a7824 */ /* 0x000fe200078e02ff */
[----:B------:R-:W1:Y:S02]  /*0810*/  LDCU UR4, c[0x0][0x3a8] ;  /* 0x00007500ff0477ac */ /* 0x000e640008000800 */
        /* <DEDUP_REMOVED lines=63> */
.L_x_278:
[----:B------:R-:W-:Y:S01]  /*0c10*/  IADD3 R0, PT, PT, R0, 0x1, RZ ;  /* 0x0000000100007810 */ /* 0x000fe20007ffe0ff */
[----:B------:R-:W-:Y:S03]  /*0c20*/  BSSY.RECONVERGENT B0, `(.L_x_266) ;  /* 0x000000c000007945 */ /* 0x000fe60003800200 */
[C---:B------:R-:W-:Y:S01]  /*0c30*/  ISETP.NE.AND P0, PT, R0.reuse, RZ, PT ;  /* 0x000000ff0000720c */ /* 0x040fe20003f05270 */
[----:B------:R-:W-:-:S12]  /*0c40*/  IMAD.WIDE.U32 R30, R0, -0x2daee0ad, RZ ;  /* 0xd2511f53001e7825 */ /* 0x000fd800078e00ff */
[----:B012---:R-:W-:Y:S05]  /*0c50*/  @P0 BRA `(.L_x_267) ;  /* 0x0000000000200947 */ /* 0x007fea0003800000 */
        /* <DEDUP_REMOVED lines=8> */
.L_x_267:
[----:B0-----:R-:W-:Y:S05]  /*0ce0*/  BSYNC.RECONVERGENT B0 ;  /* 0x0000000000007941 */ /* 0x001fea0003800200 */
.L_x_266:
[----:B------:R-:W-:Y:S01]  /*0cf0*/  IMAD.WIDE.U32 R28, R36, -0x326172a9, RZ ;  /* 0xcd9e8d57241c7825 */ /* 0x000fe200078e00ff */
[----:B------:R-:W-:Y:S02]  /*0d00*/  LOP3.LUT R26, R37, R31, R23, 0x96, !PT ;  /* 0x0000001f251a7212 */ /* 0x000fe400078e9617 */
[----:B------:R-:W-:Y:S01]  /*0d10*/  ISETP.GT.AND P0, PT, R43, 0x1, PT ;  /* 0x000000012b00780c */ /* 0x000fe20003f04270 */
[----:B------:R-:W-:Y:S01]  /*0d20*/  IMAD.MOV.U32 R46, RZ, RZ, R42 ;  /* 0x000000ffff2e7224 */ /* 0x000fe200078e002a */
[----:B------:R-:W-:Y:S01]  /*0d30*/  LOP3.LUT R32, R2, R29, R22, 0x96, !PT ;  /* 0x0000001d02207212 */ /* 0x000fe200078e9616 */
[----:B------:R-:W-:Y:S01]  /*0d40*/  IMAD.WIDE.U32 R26, R26, -0x326172a9, RZ ;  /* 0xcd9e8d571a1a7825 */ /* 0x000fe200078e00ff */
[----:B------:R-:W-:-:S03]  /*0d50*/  MOV R45, R38 ;  /* 0x00000026002d7202 */ /* 0x000fc60000000f00 */
        /* <DEDUP_REMOVED lines=34> */
[----:B------:R-:W-:Y:S02]  /*0f80*/  MOV R42, R26 ;  /* 0x0000001a002a7202 */ /* 0x000fe40000000f00 */
[----:B------:R-:W-:Y:S02]  /*0f90*/  MOV R26, R44 ;  /* 0x0000002c001a7202 */ /* 0x000fe40000000f00 */
[----:B------:R-:W-:Y:S02]  /*0fa0*/  LOP3.LUT R38, R35, R30, R27, 0x96, !PT ;  /* 0x0000001e23267212 */ /* 0x000fe400078e961b */
        /* <DEDUP_REMOVED lines=11> */
.L_x_268:
        /* <DEDUP_REMOVED lines=9> */
.L_x_269:
        /* <DEDUP_REMOVED lines=14> */
[----:B------:R-:W-:Y:S01]  /*11d0*/  IMAD.X R27, RZ, RZ, RZ, P0 ;  /* 0x000000ffff1b7224 */ /* 0x000fe200000e06ff */
[----:B------:R-:W-:Y:S02]  /*11e0*/  IADD3 RZ, P0, PT, R31, R28, RZ ;  /* 0x0000001c1fff7210 */ /* 0x000fe40007f1e0ff */
[----:B------:R-:W-:Y:S02]  /*11f0*/  MOV R26, R29 ;  /* 0x0000001d001a7202 */ /* 0x000fe40000000f00 */
[----:B------:R-:W0:Y:S03]  /*1200*/  LDC.64 R28, c[0x0][0x540] ;  /* 0x00015000ff1c7b82 */ /* 0x000e260000000a00 */
[----:B------:R-:W-:Y:S01]  /*1210*/  IMAD.HI.U32.X R31, R45, -0x1, R26, P0 ;  /* 0xffffffff2d1f7827 */ /* 0x000fe200000e041a */
[----:B------:R-:W-:-:S03]  /*1220*/  MOV R26, R46 ;  /* 0x0000002e001a7202 */ /* 0x000fc60000000f00 */
[----:B------:R-:W-:Y:S01]  /*1230*/  IMAD.MOV.U32 R27, RZ, RZ, R45 ;  /* 0x000000ffff1b7224 */ /* 0x000fe200078e002d */
[----:B------:R-:W-:-:S05]  /*1240*/  SHF.R.U32.HI R31, RZ, 0x15, R31 ;  /* 0x00000015ff1f7819 */ /* 0x000fca000001161f */
[----:B------:R-:W-:-:S04]  /*1250*/  IMAD.WIDE.U32 R26, R31, -0x1, R26 ;  /* 0xffffffff1f1a7825 */ /* 0x000fc800078e001a */
[----:B------:R-:W-:-:S06]  /*1260*/  IMAD R27, R31, -0x200001, R27 ;  /* 0xffdfffff1f1b7824 */ /* 0x000fcc00078e021b */
[----:B------:R-:W0:Y:S02]  /*1270*/  I2F.F64.U64 R26, R26 ;  /* 0x0000001a001a7312 */ /* 0x000e240000301800 */
[----:B0-----:R0:W-:Y:S02]  /*1280*/  STG.E.64 desc[UR76][R28.64], R26 ;  /* 0x0000001a1c007986 */ /* 0x0011e4000c101b4c */
.L_x_272:
[----:B------:R-:W-:Y:S05]  /*1290*/  BSYNC.RECONVERGENT B0 ;  /* 0x0000000000007941 */ /* 0x000fea0003800200 */
.L_x_271:
[----:B------:R-:W-:Y:S05]  /*12a0*/  @P1 BRA `(.L_x_273) ;  /* 0x0000002000381947 */ /* 0x000fea0003800000 */
[----:B0-----:R-:W-:-:S04]  /*12b0*/  IMAD.WIDE.U32 R28, R47, -0x7ff, RZ ;  /* 0xfffff8012f1c7825 */ /* 0x001fc800078e00ff */
[----:B------:R-:W-:-:S04]  /*12c0*/  IMAD.WIDE.U32 R30, R48, -0x7ff, RZ ;  /* 0xfffff801301e7825 */ /* 0x000fc800078e00ff */
[----:B------:R-:W-:-:S04]  /*12d0*/  IMAD.WIDE.U32 R28, P0, R48, -0x1, R28 ;  /* 0xffffffff301c7825 */ /* 0x000fc8000780001c */
[----:B------:R-:W-:Y:S01]  /*12e0*/  IMAD.MOV.U32 R46, RZ, RZ, R48 ;  /* 0x000000ffff2e7224 */ /* 0x000fe200078e0030 */
[----:B------:R-:W-:Y:S02]  /*12f0*/  IADD3.X R27, PT, PT, RZ, RZ, RZ, P0, !PT ;  /* 0x000000ffff1b7210 */ /* 0x000fe400007fe4ff */
[----:B------:R-:W-:Y:S02]  /*1300*/  IADD3 RZ, P0, PT, R31, R28, RZ ;  /* 0x0000001c1fff7210 */ /* 0x000fe40007f1e0ff */
[----:B------:R-:W-:-:S05]  /*1310*/  MOV R26, R29 ;  /* 0x0000001d001a7202 */ /* 0x000fca0000000f00 */
[----:B------:R-:W-:Y:S02]  /*1320*/  IMAD.HI.U32.X R31, R47, -0x1, R26, P0 ;  /* 0xffffffff2f1f7827 */ /* 0x000fe400000e041a */
[----:B------:R-:W0:Y:S03]  /*1330*/  LDC.64 R26, c[0x0][0x540] ;  /* 0x00015000ff1a7b82 */ /* 0x000e260000000a00 */
[----:B------:R-:W-:-:S05]  /*1340*/  SHF.R.U32.HI R31, RZ, 0x15, R31 ;  /* 0x00000015ff1f7819 */ /* 0x000fca000001161f */
[----:B------:R-:W-:-:S04]  /*1350*/  IMAD.WIDE.U32 R28, R31, -0x1, R46 ;  /* 0xffffffff1f1c7825 */ /* 0x000fc800078e002e */
[----:B------:R-:W-:-:S06]  /*1360*/  IMAD R29, R31, -0x200001, R29 ;  /* 0xffdfffff1f1d7824 */ /* 0x000fcc00078e021d */
[----:B------:R-:W0:Y:S02]  /*1370*/  I2F.F64.U64 R28, R28 ;  /* 0x0000001c001c7312 */ /* 0x000e240000301800 */
[----:B0-----:R1:W-:Y:S01]  /*1380*/  STG.E.64 desc[UR76][R26.64], R28 ;  /* 0x0000001c1a007986 */ /* 0x0013e2000c101b4c */
[----:B------:R-:W-:Y:S05]  /*1390*/  BRA `(.L_x_273) ;  /* 0x0000001c00fc7947 */ /* 0x000fea0003800000 */
.L_x_270:
[----:B0-----:R-:W-:Y:S01]  /*13a0*/  ISETP.GE.U32.AND P0, PT, R21, R26, PT ;  /* 0x0000001a1500720c */ /* 0x001fe20003f06070 */
        /* <DEDUP_REMOVED lines=231> */
.L_x_276:
[----:B------:R-:W-:Y:S01]  /*2220*/  IMAD.WIDE.U32 R28, R45, -0x7ff, RZ ;  /* 0xfffff8012d1c7825 */ /* 0x000fe200078e00ff */
[----:B------:R-:W0:Y:S03]  /*2230*/  LDCU.64 UR48, c[0x0][0x540] ;  /* 0x0000a800ff3077ac */ /* 0x000e260008000a00 */
[----:B------:R-:W-:-:S04]  /*2240*/  IMAD.WIDE.U32 R30, R46, -0x7ff, RZ ;  /* 0xfffff8012e1e7825 */ /* 0x000fc800078e00ff */
[----:B------:R-:W-:-:S05]  /*2250*/  IMAD.WIDE.U32 R28, P0, R46, -0x1, R28 ;  /* 0xffffffff2e1c7825 */ /* 0x000fca000780001c */
[----:B------:R-:W-:Y:S02]  /*2260*/  IADD3.X R33, PT, PT, RZ, RZ, RZ, P0, !PT ;  /* 0x000000ffff217210 */ /* 0x000fe400007fe4ff */
[----:B------:R-:W-:Y:S01]  /*2270*/  IADD3 RZ, P0, PT, R31, R28, RZ ;  /* 0x0000001c1fff7210 */ /* 0x000fe20007f1e0ff */
[----:B------:R-:W-:Y:S01]  /*2280*/  IMAD.MOV.U32 R28, RZ, RZ, R46 ;  /* 0x000000ffff1c7224 */ /* 0x000fe200078e002e */
[----:B------:R-:W-:Y:S02]  /*2290*/  MOV R32, R29 ;  /* 0x0000001d00207202 */ /* 0x000fe40000000f00 */
[----:B------:R-:W-:-:S03]  /*22a0*/  MOV R29, R45 ;  /* 0x0000002d001d7202 */ /* 0x000fc60000000f00 */
[----:B------:R-:W-:Y:S01]  /*22b0*/  IMAD.HI.U32.X R32, R45, -0x1, R32, P0 ;  /* 0xffffffff2d207827 */ /* 0x000fe200000e0420 */
[----:B0-----:R-:W-:-:S04]  /*22c0*/  IADD3 R30, P0, PT, R49, UR48, RZ ;  /* 0x00000030311e7c10 */ /* 0x001fc8000ff1e0ff */
[----:B------:R-:W-:-:S05]  /*22d0*/  SHF.R.U32.HI R31, RZ, 0x15, R32 ;  /* 0x00000015ff1f7819 */ /* 0x000fca0000011620 */
[----:B------:R-:W-:-:S04]  /*22e0*/  IMAD.WIDE.U32 R28, R31, -0x1, R28 ;  /* 0xffffffff1f1c7825 */ /* 0x000fc800078e001c */
[----:B------:R-:W-:Y:S01]  /*22f0*/  IMAD R29, R31, -0x200001, R29 ;  /* 0xffdfffff1f1d7824 */ /* 0x000fe200078e021d */
[----:B------:R-:W-:-:S05]  /*2300*/  IADD3.X R31, PT, PT, RZ, UR49, RZ, P0, !PT ;  /* 0x00000031ff1f7c10 */ /* 0x000fca00087fe4ff */
[----:B------:R-:W0:Y:S02]  /*2310*/  I2F.F64.U64 R28, R28 ;  /* 0x0000001c001c7312 */ /* 0x000e240000301800 */
[----:B0-----:R0:W-:Y:S02]  /*2320*/  STG.E.64 desc[UR76][R30.64], R28 ;  /* 0x0000001c1e007986 */ /* 0x0011e4000c101b4c */
.L_x_275:
[----:B------:R-:W-:Y:S05]  /*2330*/  BSYNC.RECONVERGENT B0 ;  /* 0x0000000000007941 */ /* 0x000fea0003800200 */
.L_x_274:
[----:B0-----:R-:W-:-:S04]  /*2340*/  IADD3 R29, P1, PT, R20, R21, RZ ;  /* 0x00000015141d7210 */ /* 0x001fc80007f3e0ff */
[----:B------:R-:W-:Y:S01]  /*2350*/  ISETP.GE.U32.AND P0, PT, R29, R26, PT ;  /* 0x0000001a1d00720c */ /* 0x000fe20003f06070 */
[----:B------:R-:W-:-:S05]  /*2360*/  IMAD.X R26, RZ, RZ, R34, P1 ;  /* 0x000000ffff1a7224 */ /* 0x000fca00008e0622 */
[----:B------:R-:W-:-:S13]  /*2370*/  ISETP.GE.AND.EX P0, PT, R26, R27, PT, P0 ;  /* 0x0000001b1a00720c */ /* 0x000fda0003f06300 */
[----:B------:R-:W-:Y:S05]  /*2380*/  @P0 BRA `(.L_x_273) ;  /* 0x0000001000000947 */ /* 0x000fea0003800000 */
[----:B------:R-:W-:Y:S01]  /*2390*/  MOV R26, RZ ;  /* 0x000000ff001a7202 */ /* 0x000fe20000000f00 */
[----:B------:R-:W-:Y:S01]  /*23a0*/  UISETP.NE.AND UP0, UPT, UR74, URZ, UPT ;  /* 0x000000ff4a00728c */ /* 0x000fe2000bf05270 */
[----:B------:R-:W-:-:S03]  /*23b0*/  MOV R27, R29 ;  /* 0x0000001d001b7202 */ /* 0x000fc60000000f00 */
        /* <DEDUP_REMOVED lines=237> */
.L_x_277:
[----:B------:R-:W-:Y:S01]  /*3290*/  IMAD.WIDE.U32 R28, R47, -0x7ff, RZ ;  /* 0xfffff8012f1c7825 */ /* 0x000fe200078e00ff */
[----:B------:R-:W0:Y:S03]  /*32a0*/  LDCU.64 UR48, c[0x0][0x540] ;  /* 0x0000a800ff3077ac */ /* 0x000e260008000a00 */
[----:B------:R-:W-:-:S04]  /*32b0*/  IMAD.WIDE.U32 R30, R48, -0x7ff, RZ ;  /* 0xfffff801301e7825 */ /* 0x000fc800078e00ff */
[----:B------:R-:W-:-:S04]  /*32c0*/  IMAD.WIDE.U32 R28, P0, R48, -0x1, R28 ;  /* 0xffffffff301c7825 */ /* 0x000fc8000780001c */
[----:B------:R-:W-:Y:S01]  /*32d0*/  IMAD.MOV.U32 R46, RZ, RZ, R48 ;  /* 0x000000ffff2e7224 */ /* 0x000fe200078e0030 */
[----:B------:R-:W-:Y:S02]  /*32e0*/  IADD3.X R27, PT, PT, RZ, RZ, RZ, P0, !PT ;  /* 0x000000ffff1b7210 */ /* 0x000fe400007fe4ff */
[----:B------:R-:W-:Y:S02]  /*32f0*/  IADD3 RZ, P0, PT, R31, R28, RZ ;  /* 0x0000001c1fff7210 */ /* 0x000fe40007f1e0ff */
[----:B------:R-:W-:-:S05]  /*3300*/  MOV R26, R29 ;  /* 0x0000001d001a7202 */ /* 0x000fca0000000f00 */
[----:B------:R-:W-:Y:S01]  /*3310*/  IMAD.HI.U32.X R26, R47, -0x1, R26, P0 ;  /* 0xffffffff2f1a7827 */ /* 0x000fe200000e041a */
[----:B0-----:R-:W-:-:S04]  /*3320*/  IADD3 R32, P0, PT, R32, UR48, RZ ;  /* 0x0000003020207c10 */ /* 0x001fc8000ff1e0ff */
[----:B------:R-:W-:Y:S02]  /*3330*/  SHF.R.U32.HI R29, RZ, 0x15, R26 ;  /* 0x00000015ff1d7819 */ /* 0x000fe4000001161a */
[----:B------:R-:W-:-:S03]  /*3340*/  IADD3.X R33, PT, PT, RZ, UR49, RZ, P0, !PT ;  /* 0x00000031ff217c10 */ /* 0x000fc600087fe4ff */
[----:B------:R-:W-:-:S04]  /*3350*/  IMAD.WIDE.U32 R26, R29, -0x1, R46 ;  /* 0xffffffff1d1a7825 */ /* 0x000fc800078e002e */
[----:B------:R-:W-:-:S06]  /*3360*/  IMAD R27, R29, -0x200001, R27 ;  /* 0xffdfffff1d1b7824 */ /* 0x000fcc00078e021b */
[----:B------:R-:W0:Y:S02]  /*3370*/  I2F.F64.U64 R26, R26 ;  /* 0x0000001a001a7312 */ /* 0x000e240000301800 */
[----:B0-----:R2:W-:Y:S02]  /*3380*/  STG.E.64 desc[UR76][R32.64], R26 ;  /* 0x0000001a20007986 */ /* 0x0015e4000c101b4c */
.L_x_273:
        /* <DEDUP_REMOVED lines=8> */
        .weak           $__internal_18_$__cuda_sm20_div_s64
        .type           $__internal_18_$__cuda_sm20_div_s64,@function
        .size           $__internal_18_$__cuda_sm20_div_s64,(.L_x_2195 - $__internal_18_$__cuda_sm20_div_s64)
$__internal_18_$__cuda_sm20_div_s64:
[----:B------:R-:W-:-:S04]  /*3410*/  IMAD.MOV.U32 R41, RZ, RZ, RZ ;  /* 0x000000ffff297224 */ /* 0x000fc800078e00ff */
        /* <DEDUP_REMOVED lines=14> */
[----:B------:R-:W-:Y:S02]  /*3500*/  IADD3 R25, P2, PT, R41, R24, RZ ;  /* 0x0000001829197210 */ /* 0x000fe40007f5e0ff */
[----:B------:R-:W-:-:S03]  /*3510*/  IADD3.X R24, PT, PT, R39, R27, RZ, P0, !PT ;  /* 0x0000001b27187210 */ /* 0x000fc600007fe4ff */
        /* <DEDUP_REMOVED lines=10> */
[----:B------:R-:W-:-:S03]  /*35c0*/  IMAD.WIDE.U32 R24, P0, R25, R26, R24 ;  /* 0x0000001a19187225 */ /* 0x000fc60007800018 */
[----:B------:R-:W-:Y:S01]  /*35d0*/  SEL R32, R32, UR5, !P1 ;  /* 0x0000000520207c07 */ /* 0x000fe2000c800000 */
[----:B------:R-:W-:-:S04]  /*35e0*/  IMAD.HI.U32 R46, R29, R26, RZ ;  /* 0x0000001a1d2e7227 */ /* 0x000fc800078e00ff */
[----:B------:R-:W-:-:S04]  /*35f0*/  IMAD.HI.U32 R24, P2, R29, R33, R24 ;  /* 0x000000211d187227 */ /* 0x000fc80007840018 */
[----:B------:R-:W-:Y:S01]  /*3600*/  IMAD R25, R29, R26, RZ ;  /* 0x0000001a1d197224 */ /* 0x000fe200078e02ff */
[----:B------:R-:W-:-:S04]  /*3610*/  IADD3.X R29, PT, PT, R46, R29, RZ, P0, !PT ;  /* 0x0000001d2e1d7210 */ /* 0x000fc800007fe4ff */
        /* <DEDUP_REMOVED lines=8> */
[----:B------:R-:W-:-:S03]  /*36a0*/  IADD3 R29, P2, PT, R33, R24, RZ ;  /* 0x00000018211d7210 */ /* 0x000fc60007f5e0ff */
[----:B------:R-:W-:-:S05]  /*36b0*/  IMAD.X R24, RZ, RZ, R25, P0 ;  /* 0x000000ffff187224 */ /* 0x000fca00000e0619 */
        /* <DEDUP_REMOVED lines=22> */
[----:B------:R-:W-:Y:S02]  /*3820*/  ISETP.NE.U32.AND P0, PT, R40, RZ, PT ;  /* 0x000000ff2800720c */ /* 0x000fe40003f05070 */
[-C--:B------:R-:W-:Y:S02]  /*3830*/  IADD3.X R24, PT, PT, RZ, ~R27.reuse, RZ, P2, !PT ;  /* 0x8000001bff187210 */ /* 0x080fe400017fe4ff */
[----:B------:R-:W-:Y:S02]  /*3840*/  MOV R29, 0x0 ;  /* 0x00000000001d7802 */ /* 0x000fe40000000f00 */
[----:B------:R-:W-:Y:S02]  /*3850*/  ISETP.NE.AND.EX P0, PT, RZ, RZ, PT, P0 ;  /* 0x000000ffff00720c */ /* 0x000fe40003f05300 */
[----:B------:R-:W-:Y:S02]  /*3860*/  SEL R26, R25, R26, !P1 ;  /* 0x0000001a191a7207 */ /* 0x000fe40004800000 */
[----:B------:R-:W-:-:S02]  /*3870*/  SEL R27, R24, R27, !P1 ;  /* 0x0000001b181b7207 */ /* 0x000fc40004800000 */
[----:B------:R-:W-:Y:S02]  /*3880*/  SEL R26, R26, 0xffffffff, P0 ;  /* 0xffffffff1a1a7807 */ /* 0x000fe40000000000 */
[----:B------:R-:W-:Y:S01]  /*3890*/  SEL R27, R27, 0xffffffff, P0 ;  /* 0xffffffff1b1b7807 */ /* 0x000fe20000000000 */
[----:B------:R-:W-:Y:S06]  /*38a0*/  RET.REL.NODEC R28 `(_ZN2at6native60_GLOBAL__N__fdc43544_27_DistributionRandomKernel_cu_f88cee4443distribution_elementwise_grid_stride_kernelImLi2EZZZNS0_9templates4cuda13random_kernelIPNS_17CUDAGeneratorImplEEEvRNS_18TensorIteratorBaseET_ENKUlvE_clEvENKUlvE4_clEvEUlP24curandStatePhilox4_32_10E_ZNS1_27distribution_nullary_kernelIdm10ulonglong2S7_SF_ZZZS5_IS7_EvS9_SA_ENKSB_clEvENKSC_clEvEUlmE_EEvS9_T2_RKT3_T4_EUlimE0_EEvlNS_15PhiloxCudaStateET1_SJ_) ;  /* 0xffffffc41cd47950 */ /* 0x000fec0003c3ffff */
.L_x_279:
        /* <DEDUP_REMOVED lines=13> */
.L_x_2195:


//--------------------- .text._ZN2at6native60_GLOBAL__N__fdc43544_27_DistributionRandomKernel_cu_f88cee4443distribution_elementwise_grid_stride_kernelImLi2EZZZNS0_9templates4cuda13random_kernelIPNS_17CUDAGeneratorImplEEEvRNS_18TensorIteratorBaseET_ENKUlvE_clEvENKUlvE4_clEvEUlP24curandStatePhilox4_32_10E_ZNS1_27distribution_nullary_kernelIdm10ulonglong2S7_SF_ZZZS5_IS7_EvS9_SA_ENKSB_clEvENKSC_clEvEUlmE_EEvS9_T2_RKT3_T4_EUlimE_EEvlNS_15PhiloxCudaStateET1_SJ_ --------------------------
	.section	.text._ZN2at6native60_GLOBAL__N__fdc43544_27_DistributionRandomKernel_cu_f88cee4443distribution_elementwise_grid_stride_kernelImLi2EZZZNS0_9templates4cuda13random_kernelIPNS_17CUDAGeneratorImplEEEvRNS_18TensorIteratorBaseET_ENKUlvE_clEvENKUlvE4_clEvEUlP24curandStatePhilox4_32_10E_ZNS1_27distribution_nullary_kernelIdm10ulonglong2S7_SF_ZZZS5_IS7_EvS9_SA_ENKSB_clEvENKSC_clEvEUlmE_EEvS9_T2_RKT3_T4_EUlimE_EEvlNS_15PhiloxCudaStateET1_SJ_,"ax",@progbits
	.align	128
.text._ZN2at6native60_GLOBAL__N__fdc43544_27_DistributionRandomKernel_cu_f88cee4443distribution_elementwise_grid_stride_kernelImLi2EZZZNS0_9templates4cuda13random_kernelIPNS_17CUDAGeneratorImplEEEvRNS_18TensorIteratorBaseET_ENKUlvE_clEvENKUlvE4_clEvEUlP24curandStatePhilox4_32_10E_ZNS1_27distribution_nullary_kernelIdm10ulonglong2S7_SF_ZZZS5_IS7_EvS9_SA_ENKSB_clEvENKSC_clEvEUlmE_EEvS9_T2_RKT3_T4_EUlimE_EEvlNS_15PhiloxCudaStateET1_SJ_:
        .type           _ZN2at6native60_GLOBAL__N__fdc43544_27_DistributionRandomKernel_cu_f88cee4443distribution_elementwise_grid_stride_kernelImLi2EZZZNS0_9templates4cuda13random_kernelIPNS_17CUDAGeneratorImplEEEvRNS_18TensorIteratorBaseET_ENKUlvE_clEvENKUlvE4_clEvEUlP24curandStatePhilox4_32_10E_ZNS1_27distribution_nullary_kernelIdm10ulonglong2S7_SF_ZZZS5_IS7_EvS9_SA_ENKSB_clEvENKSC_clEvEUlmE_EEvS9_T2_RKT3_T4_EUlimE_EEvlNS_15PhiloxCudaStateET1_SJ_,@function
        .size           _ZN2at6native60_GLOBAL__N__fdc43544_27_DistributionRandomKernel_cu_f88cee4443distribution_elementwise_grid_stride_kernelImLi2EZZZNS0_9templates4cuda13random_kernelIPNS_17CUDAGeneratorImplEEEvRNS_18TensorIteratorBaseET_ENKUlvE_clEvENKUlvE4_clEvEUlP24curandStatePhilox4_32_10E_ZNS1_27distribution_nullary_kernelIdm10ulonglong2S7_SF_ZZZS5_IS7_EvS9_SA_ENKSB_clEvENKSC_clEvEUlmE_EEvS9_T2_RKT3_T4_EUlimE_EEvlNS_15PhiloxCudaStateET1_SJ_,(.L_x_2197 - _ZN2at6native60_GLOBAL__N__fdc43544_27_DistributionRandomKernel_cu_f88cee4443distribution_elementwise_grid_stride_kernelImLi2EZZZNS0_9templates4cuda13random_kernelIPNS_17CUDAGeneratorImplEEEvRNS_18TensorIteratorBaseET_ENKUlvE_clEvENKUlvE4_clEvEUlP24curandStatePhilox4_32_10E_ZNS1_27distribution_nullary_kernelIdm10ulonglong2S7_SF_ZZZS5_IS7_EvS9_SA_ENKSB_clEvENKSC_clEvEUlmE_EEvS9_T2_RKT3_T4_EUlimE_EEvlNS_15PhiloxCudaStateET1_SJ_)
        .other          _ZN2at6native60_GLOBAL__N__fdc43544_27_DistributionRandomKernel_cu_f88cee4443distribution_elementwise_grid_stride_kernelImLi2EZZZNS0_9templates4cuda13random_kernelIPNS_17CUDAGeneratorImplEEEvRNS_18TensorIteratorBaseET_ENKUlvE_clEvENKUlvE4_clEvEUlP24curandStatePhilox4_32_10E_ZNS1_27distribution_nullary_kernelIdm10ulonglong2S7_SF_ZZZS5_IS7_EvS9_SA_ENKSB_clEvENKSC_clEvEUlmE_EEvS9_T2_RKT3_T4_EUlimE_EEvlNS_15PhiloxCudaStateET1_SJ_,@"STO_CUDA_ENTRY STV_DEFAULT"
_ZN2at6native60_GLOBAL__N__fdc43544_27_DistributionRandomKernel_cu_f88cee4443distribution_elementwise_grid_stride_kernelImLi2EZZZNS0_9templates4cuda13random_kernelIPNS_17CUDAGeneratorImplEEEvRNS_18TensorIteratorBaseET_ENKUlvE_clEvENKUlvE4_clEvEUlP24curandStatePhilox4_32_10E_ZNS1_27distribution_nullary_kernelIdm10ulonglong2S7_SF_ZZZS5_IS7_EvS9_SA_ENKSB_clEvENKSC_clEvEUlmE_EEvS9_T2_RKT3_T4_EUlimE_EEvlNS_15PhiloxCudaStateET1_SJ_:
        /* <DEDUP_REMOVED lines=112> */
.L_x_280:
[----:B------:R-:W-:-:S07]  /*0700*/  MOV R30, 0x720 ;  /* 0x00000720001e7802 */ /* 0x000fce0000000f00 */
[----:B------:R-:W-:Y:S05]  /*0710*/  CALL.REL.NOINC `($__internal_19_$__cuda_sm20_div_s64) ;  /* 0x00000008003c7944 */ /* 0x000fea0003c00000 */
.L_x_281:
        /* <DEDUP_REMOVED lines=16> */
.L_x_289:
        /* <DEDUP_REMOVED lines=13> */
.L_x_283:
[----:B-12---:R-:W-:Y:S05]  /*08f0*/  BSYNC.RECONVERGENT B0 ;  /* 0x0000000000007941 */ /* 0x006fea0003800200 */
.L_x_282:
        /* <DEDUP_REMOVED lines=51> */
.L_x_284:
        /* <DEDUP_REMOVED lines=9> */
.L_x_285:
        /* <DEDUP_REMOVED lines=12> */
[----:B------:R-:W-:Y:S01]  /*0d80*/  IADD3.X R31, PT, PT, RZ, RZ, RZ, P0, !PT ;  /* 0x000000ffff1f7210 */ /* 0x000fe200007fe4ff */
[----:B------:R-:W-:Y:S01]  /*0d90*/  IMAD.MOV.U32 R29, RZ, RZ, R51 ;  /* 0x000000ffff1d7224 */ /* 0x000fe200078e0033 */
[----:B------:R-:W-:Y:S02]  /*0da0*/  IADD3 RZ, P0, PT, R33, R28, RZ ;  /* 0x0000001c21ff7210 */ /* 0x000fe40007f1e0ff */
[----:B------:R-:W-:-:S03]  /*0db0*/  MOV R28, R50 ;  /* 0x00000032001c7202 */ /* 0x000fc60000000f00 */
[----:B------:R-:W-:-:S05]  /*0dc0*/  IMAD.HI.U32.X R33, R51, -0x1, R30, P0 ;  /* 0xffffffff33217827 */ /* 0x000fca00000e041e */
[----:B------:R-:W-:-:S05]  /*0dd0*/  SHF.R.U32.HI R33, RZ, 0x15, R33 ;  /* 0x00000015ff217819 */ /* 0x000fca0000011621 */
[----:B------:R-:W-:-:S04]  /*0de0*/  IMAD.WIDE.U32 R30, R33, -0x1, R28 ;  /* 0xffffffff211e7825 */ /* 0x000fc800078e001c */
[----:B------:R-:W-:Y:S02]  /*0df0*/  IMAD R31, R33, -0x200001, R31 ;  /* 0xffdfffff211f7824 */ /* 0x000fe400078e021f */
[----:B------:R-:W-:-:S04]  /*0e00*/  IMAD R29, R35, UR4, RZ ;  /* 0x00000004231d7c24 */ /* 0x000fc8000f8e02ff */
[----:B------:R-:W0:Y:S01]  /*0e10*/  I2F.F64.U64 R30, R30 ;  /* 0x0000001e001e7312 */ /* 0x000e220000301800 */
[----:B------:R-:W-:-:S04]  /*0e20*/  IADD3 R28, P0, PT, R29, UR8, RZ ;  /* 0x000000081d1c7c10 */ /* 0x000fc8000ff1e0ff */
[----:B------:R-:W-:-:S05]  /*0e30*/  LEA.HI.X.SX32 R29, R29, UR9, 0x1, P0 ;  /* 0x000000091d1d7c11 */ /* 0x000fca00080f0eff */
[----:B0-----:R0:W-:Y:S04]  /*0e40*/  STG.E.64 desc[UR6][R28.64], R30 ;  /* 0x0000001e1c007986 */ /* 0x0011e8000c101b06 */
.L_x_287:
[----:B------:R-:W-:Y:S05]  /*0e50*/  BSYNC.RECONVERGENT B0 ;  /* 0x0000000000007941 */ /* 0x000fea0003800200 */
.L_x_286:
[----:B------:R-:W-:Y:S05]  /*0e60*/  @P1 BRA `(.L_x_288) ;  /* 0x00000000003c1947 */ /* 0x000fea0003800000 */
[----:B0-----:R-:W-:-:S04]  /*0e70*/  IMAD.WIDE.U32 R28, R47, -0x7ff, RZ ;  /* 0xfffff8012f1c7825 */ /* 0x001fc800078e00ff */
[----:B------:R-:W-:-:S04]  /*0e80*/  IMAD.WIDE.U32 R30, R46, -0x7ff, RZ ;  /* 0xfffff8012e1e7825 */ /* 0x000fc800078e00ff */
[----:B------:R-:W-:-:S04]  /*0e90*/  IMAD.WIDE.U32 R28, P0, R46, -0x1, R28 ;  /* 0xffffffff2e1c7825 */ /* 0x000fc8000780001c */
[----:B------:R-:W-:Y:S01]  /*0ea0*/  IMAD.MOV.U32 R32, RZ, RZ, R29 ;  /* 0x000000ffff207224 */ /* 0x000fe200078e001d */
[----:B------:R-:W-:Y:S01]  /*0eb0*/  IADD3.X R33, PT, PT, RZ, RZ, RZ, P0, !PT ;  /* 0x000000ffff217210 */ /* 0x000fe200007fe4ff */
[----:B------:R-:W-:Y:S01]  /*0ec0*/  IMAD R49, R49, UR4, RZ ;  /* 0x0000000431317c24 */ /* 0x000fe2000f8e02ff */
[----:B------:R-:W-:-:S05]  /*0ed0*/  IADD3 RZ, P0, PT, R31, R28, RZ ;  /* 0x0000001c1fff7210 */ /* 0x000fca0007f1e0ff */
[----:B------:R-:W-:Y:S01]  /*0ee0*/  IMAD.HI.U32.X R31, R47, -0x1, R32, P0 ;  /* 0xffffffff2f1f7827 */ /* 0x000fe200000e0420 */
[----:B------:R-:W-:-:S04]  /*0ef0*/  IADD3 R30, P0, PT, R49, UR8, RZ ;  /* 0x00000008311e7c10 */ /* 0x000fc8000ff1e0ff */
[----:B------:R-:W-:-:S05]  /*0f00*/  SHF.R.U32.HI R31, RZ, 0x15, R31 ;  /* 0x00000015ff1f7819 */ /* 0x000fca000001161f */
[----:B------:R-:W-:-:S04]  /*0f10*/  IMAD.WIDE.U32 R28, R31, -0x1, R46 ;  /* 0xffffffff1f1c7825 */ /* 0x000fc800078e002e */
[----:B------:R-:W-:Y:S01]  /*0f20*/  IMAD R29, R31, -0x200001, R29 ;  /* 0xffdfffff1f1d7824 */ /* 0x000fe200078e021d */
[----:B------:R-:W-:-:S05]  /*0f30*/  LEA.HI.X.SX32 R31, R49, UR9, 0x1, P0 ;  /* 0x00000009311f7c11 */ /* 0x000fca00080f0eff */
[----:B------:R-:W0:Y:S02]  /*0f40*/  I2F.F64.U64 R28, R28 ;  /* 0x0000001c001c7312 */ /* 0x000e240000301800 */
[----:B0-----:R1:W-:Y:S02]  /*0f50*/  STG.E.64 desc[UR6][R30.64], R28 ;  /* 0x0000001c1e007986 */ /* 0x0013e4000c101b06 */
.L_x_288:
[----:B------:R-:W-:Y:S01]  /*0f60*/  IADD3 R35, P0, PT, R40, R35, RZ ;  /* 0x0000002328237210 */ /* 0x000fe20007f1e0ff */
[----:B------:R-:W-:Y:S05]  /*0f70*/  WARPSYNC.ALL ;  /* 0x0000000000007948 */ /* 0x000fea0003800000 */
[----:B------:R-:W-:Y:S01]  /*0f80*/  IADD3.X R36, PT, PT, RZ, R36, RZ, P0, !PT ;  /* 0x00000024ff247210 */ /* 0x000fe200007fe4ff */
        /* <DEDUP_REMOVED lines=8> */
        .weak           $__internal_19_$__cuda_sm20_div_s64
        .type           $__internal_19_$__cuda_sm20_div_s64,@function
        .size           $__internal_19_$__cuda_sm20_div_s64,(.L_x_2197 - $__internal_19_$__cuda_sm20_div_s64)
$__internal_19_$__cuda_sm20_div_s64:
        /* <DEDUP_REMOVED lines=74> */
[----:B------:R-:W-:Y:S06]  /*14b0*/  RET.REL.NODEC R30 `(_ZN2at6native60_GLOBAL__N__fdc43544_27_DistributionRandomKernel_cu_f88cee4443distribution_elementwise_grid_stride_kernelImLi2EZZZNS0_9templates4cuda13random_kernelIPNS_17CUDAGeneratorImplEEEvRNS_18TensorIteratorBaseET_ENKUlvE_clEvENKUlvE4_clEvEUlP24curandStatePhilox4_32_10E_ZNS1_27distribution_nullary_kernelIdm10ulonglong2S7_SF_ZZZS5_IS7_EvS9_SA_ENKSB_clEvENKSC_clEvEUlmE_EEvS9_T2_RKT3_T4_EUlimE_EEvlNS_15PhiloxCudaStateET1_SJ_) ;  /* 0xffffffe81ed07950 */ /* 0x000fec0003c3ffff */
.L_x_290:
        /* <DEDUP_REMOVED lines=12> */
.L_x_2197:


//--------------------- .text._ZN2at6native60_GLOBAL__N__fdc43544_27_DistributionRandomKernel_cu_f88cee4443distribution_elementwise_grid_stride_kernelIjLi4EZZZNS0_9templates4cuda13random_kernelIPNS_17CUDAGeneratorImplEEEvRNS_18TensorIteratorBaseET_ENKUlvE_clEvENKUlvE3_clEvEUlP24curandStatePhilox4_32_10E0_ZNS1_27distribution_nullary_kernelIsj5uint4S7_SF_ZZZS5_IS7_EvS9_SA_ENKSB_clEvENKSC_clEvEUljE_EEvS9_T2_RKT3_T4_EUlijE0_EEvlNS_15PhiloxCudaStateET1_SJ_ --------------------------
	.section	.text._ZN2at6native60_GLOBAL__N__fdc43544_27_DistributionRandomKernel_cu_f88cee4443distribution_elementwise_grid_stride_kernelIjLi4EZZZNS0_9templates4cuda13random_kernelIPNS_17CUDAGeneratorImplEEEvRNS_18TensorIteratorBaseET_ENKUlvE_clEvENKUlvE3_clEvEUlP24curandStatePhilox4_32_10E0_ZNS1_27distribution_nullary_kernelIsj5uint4S7_SF_ZZZS5_IS7_EvS9_SA_ENKSB_clEvENKSC_clEvEUljE_EEvS9_T2_RKT3_T4_EUlijE0_EEvlNS_15PhiloxCudaStateET1_SJ_,"ax",@progbits
	.align	128
.text._ZN2at6native60_GLOBAL__N__fdc43544_27_DistributionRandomKernel_cu_f88cee4443distribution_elementwise_grid_stride_kernelIjLi4EZZZNS0_9templates4cuda13random_kernelIPNS_17CUDAGeneratorImplEEEvRNS_18TensorIteratorBaseET_ENKUlvE_clEvENKUlvE3_clEvEUlP24curandStatePhilox4_32_10E0_ZNS1_27distribution_nullary_kernelIsj5uint4S7_SF_ZZZS5_IS7_EvS9_SA_ENKSB_clEvENKSC_clEvEUljE_EEvS9_T2_RKT3_T4_EUlijE0_EEvlNS_15PhiloxCudaStateET1_SJ_:
        .type           _ZN2at6native60_GLOBAL__N__fdc43544_27_DistributionRandomKernel_cu_f88cee4443distribution_elementwise_grid_stride_kernelIjLi4EZZZNS0_9templates4cuda13random_kernelIPNS_17CUDAGeneratorImplEEEvRNS_18TensorIteratorBaseET_ENKUlvE_clEvENKUlvE3_clEvEUlP24curandStatePhilox4_32_10E0_ZNS1_27distribution_nullary_kernelIsj5uint4S7_SF_ZZZS5_IS7_EvS9_SA_ENKSB_clEvENKSC_clEvEUljE_EEvS9_T2_RKT3_T4_EUlijE0_EEvlNS_15PhiloxCudaStateET1_SJ_,@function
        .size           _ZN2at6native60_GLOBAL__N__fdc43544_27_DistributionRandomKernel_cu_f88cee4443distribution_elementwise_grid_stride_kernelIjLi4EZZZNS0_9templates4cuda13random_kernelIPNS_17CUDAGeneratorImplEEEvRNS_18TensorIteratorBaseET_ENKUlvE_clEvENKUlvE3_clEvEUlP24curandStatePhilox4_32_10E0_ZNS1_27distribution_nullary_kernelIsj5uint4S7_SF_ZZZS5_IS7_EvS9_SA_ENKSB_clEvENKSC_clEvEUljE_EEvS9_T2_RKT3_T4_EUlijE0_EEvlNS_15PhiloxCudaStateET1_SJ_,(.L_x_2199 - _ZN2at6native60_GLOBAL__N__fdc43544_27_DistributionRandomKernel_cu_f88cee4443distribution_elementwise_grid_stride_kernelIjLi4EZZZNS0_9templates4cuda13random_kernelIPNS_17CUDAGeneratorImplEEEvRNS_18TensorIteratorBaseET_ENKUlvE_clEvENKUlvE3_clEvEUlP24curandStatePhilox4_32_10E0_ZNS1_27distribution_nullary_kernelIsj5uint4S7_SF_ZZZS5_IS7_EvS9_SA_ENKSB_clEvENKSC_clEvEUljE_EEvS9_T2_RKT3_T4_EUlijE0_EEvlNS_15PhiloxCudaStateET1_SJ_)
        .other          _ZN2at6native60_GLOBAL__N__fdc43544_27_DistributionRandomKernel_cu_f88cee4443distribution_elementwise_grid_stride_kernelIjLi4EZZZNS0_9templates4cuda13random_kernelIPNS_17CUDAGeneratorImplEEEvRNS_18TensorIteratorBaseET_ENKUlvE_clEvENKUlvE3_clEvEUlP24curandStatePhilox4_32_10E0_ZNS1_27distribution_nullary_kernelIsj5uint4S7_SF_ZZZS5_IS7_EvS9_SA_ENKSB_clEvENKSC_clEvEUljE_EEvS9_T2_RKT3_T4_EUlijE0_EEvlNS_15PhiloxCudaStateET1_SJ_,@"STO_CUDA_ENTRY STV_DEFAULT"
_ZN2at6native60_GLOBAL__N__fdc43544_27_DistributionRandomKernel_cu_f88cee4443distribution_elementwise_grid_stride_kernelIjLi4EZZZNS0_9templates4cuda13random_kernelIPNS_17CUDAGeneratorImplEEEvRNS_18TensorIteratorBaseET_ENKUlvE_clEvENKUlvE3_clEvEUlP24curandStatePhilox4_32_10E0_ZNS1_27distribution_nullary_kernelIsj5uint4S7_SF_ZZZS5_IS7_EvS9_SA_ENKSB_clEvENKSC_clEvEUljE_EEvS9_T2_RKT3_T4_EUlijE0_EEvlNS_15PhiloxCudaStateET1_SJ_:
        /* <DEDUP_REMOVED lines=112> */
.L_x_291:
[----:B------:R-:W-:-:S07]  /*0700*/  MOV R28, 0x720 ;  /* 0x00000720001c7802 */ /* 0x000fce0000000f00 */
[----:B------:R-:W-:Y:S05]  /*0710*/  CALL.REL.NOINC `($__internal_20_$__cuda_sm20_div_s64) ;  /* 0x0000004800b87944 */ /* 0x000fea0003c00000 */
.L_x_292:
        /* <DEDUP_REMOVED lines=81> */
.L_x_309:
        /* <DEDUP_REMOVED lines=13> */
.L_x_294:
[----:B0-----:R-:W-:Y:S05]  /*0d00*/  BSYNC.RECONVERGENT B0 ;  /* 0x0000000000007941 */ /* 0x001fea0003800200 */
.L_x_293:
        /* <DEDUP_REMOVED lines=62> */
.L_x_295:
        /* <DEDUP_REMOVED lines=9> */
.L_x_296:
        /* <DEDUP_REMOVED lines=19> */
[----:B0-----:R3:W-:Y:S04]  /*12b0*/  @!P2 STG.E.U16 desc[UR76][R24.64], R43 ;  /* 0x0000002b1800a986 */ /* 0x0017e8000c10154c */
[----:B-1----:R3:W-:Y:S01]  /*12c0*/  @!P1 STG.E.U16 desc[UR76][R26.64], R45 ;  /* 0x0000002d1a009986 */ /* 0x0027e2000c10154c */
[----:B------:R-:W-:-:S03]  /*12d0*/  IADD3 R38, P1, PT, R39, R16, RZ ;  /* 0x0000001027267210 */ /* 0x000fc60007f3e0ff */
[----:B--2---:R3:W-:Y:S01]  /*12e0*/  @!P0 STG.E.U16 desc[UR76][R28.64], R41 ;  /* 0x000000291c008986 */ /* 0x0047e2000c10154c */
[----:B------:R-:W-:Y:S02]  /*12f0*/  ISETP.GE.U32.AND P0, PT, R38, UR48, PT ;  /* 0x0000003026007c0c */ /* 0x000fe4000bf06070 */
[----:B------:R-:W-:-:S04]  /*1300*/  IADD3.X R38, PT, PT, RZ, R17, RZ, P1, !PT ;  /* 0x00000011ff267210 */ /* 0x000fc80000ffe4ff */
[----:B------:R-:W-:-:S13]  /*1310*/  ISETP.GE.AND.EX P0, PT, R38, UR49, PT, P0 ;  /* 0x0000003126007c0c */ /* 0x000fda000bf06300 */
[----:B---3--:R-:W-:Y:S05]  /*1320*/  @P0 BRA `(.L_x_298) ;  /* 0x0000003c00880947 */ /* 0x008fea0003800000 */
[----:B------:R-:W0:Y:S01]  /*1330*/  LDC.64 R24, c[0x0][0x540] ;  /* 0x00015000ff187b82 */ /* 0x000e220000000a00 */
[----:B------:R-:W-:-:S05]  /*1340*/  LOP3.LUT R27, R42, 0x7fff, RZ, 0xc0, !PT ;  /* 0x00007fff2a1b7812 */ /* 0x000fca00078ec0ff */
[----:B0-----:R1:W-:Y:S01]  /*1350*/  STG.E.U16 desc[UR76][R24.64], R27 ;  /* 0x0000001b18007986 */ /* 0x0013e2000c10154c */
[----:B------:R-:W-:Y:S05]  /*1360*/  BRA `(.L_x_298) ;  /* 0x0000003c00787947 */ /* 0x000fea0003800000 */
.L_x_297:
        /* <DEDUP_REMOVED lines=233> */
.L_x_301:
[----:B------:R-:W0:Y:S01]  /*2200*/  LDCU.64 UR48, c[0x0][0x540] ;  /* 0x0000a800ff3077ac */ /* 0x000e220008000a00 */
[----:B------:R-:W-:Y:S02]  /*2210*/  LOP3.LUT R25, R38, 0x7fff, RZ, 0xc0, !PT ;  /* 0x00007fff26197812 */ /* 0x000fe400078ec0ff */
[----:B0-----:R-:W-:-:S04]  /*2220*/  IADD3 R26, P0, PT, R26, UR48, RZ ;  /* 0x000000301a1a7c10 */ /* 0x001fc8000ff1e0ff */
[----:B------:R-:W-:-:S05]  /*2230*/  IADD3.X R27, PT, PT, RZ, UR49, RZ, P0, !PT ;  /* 0x00000031ff1b7c10 */ /* 0x000fca00087fe4ff */
[----:B------:R0:W-:Y:S04]  /*2240*/  STG.E.U16 desc[UR76][R26.64], R25 ;  /* 0x000000191a007986 */ /* 0x0001e8000c10154c */
.L_x_300:
[----:B------:R-:W-:Y:S05]  /*2250*/  BSYNC.RECONVERGENT B0 ;  /* 0x0000000000007941 */ /* 0x000fea0003800200 */
.L_x_299:
        /* <DEDUP_REMOVED lines=245> */
.L_x_304:
[----:B------:R-:W0:Y:S01]  /*31b0*/  LDCU.64 UR48, c[0x0][0x540] ;  /* 0x0000a800ff3077ac */ /* 0x000e220008000a00 */
[----:B------:R-:W-:Y:S02]  /*31c0*/  LOP3.LUT R25, R40, 0x7fff, RZ, 0xc0, !PT ;  /* 0x00007fff28197812 */ /* 0x000fe400078ec0ff */
[----:B0-----:R-:W-:-:S04]  /*31d0*/  IADD3 R26, P0, PT, R26, UR48, RZ ;  /* 0x000000301a1a7c10 */ /* 0x001fc8000ff1e0ff */
[----:B------:R-:W-:-:S05]  /*31e0*/  IADD3.X R27, PT, PT, RZ, UR49, RZ, P0, !PT ;  /* 0x00000031ff1b7c10 */ /* 0x000fca00087fe4ff */
[----:B------:R0:W-:Y:S04]  /*31f0*/  STG.E.U16 desc[UR76][R26.64], R25 ;  /* 0x000000191a007986 */ /* 0x0001e8000c10154c */
.L_x_303:
[----:B------:R-:W-:Y:S05]  /*3200*/  BSYNC.RECONVERGENT B0 ;  /* 0x0000000000007941 */ /* 0x000fea0003800200 */
.L_x_302:
        /* <DEDUP_REMOVED lines=245> */
.L_x_307:
[----:B------:R-:W0:Y:S01]  /*4160*/  LDCU.64 UR48, c[0x0][0x540] ;  /* 0x0000a800ff3077ac */ /* 0x000e220008000a00 */
[----:B------:R-:W-:Y:S02]  /*4170*/  LOP3.LUT R25, R41, 0x7fff, RZ, 0xc0, !PT ;  /* 0x00007fff29197812 */ /* 0x000fe400078ec0ff */
[----:B0-----:R-:W-:-:S05]  /*4180*/  IADD3 R26, P0, PT, R26, UR48, RZ ;  /* 0x000000301a1a7c10 */ /* 0x001fca000ff1e0ff */
[----:B------:R-:W-:-:S05]  /*4190*/  IMAD.X R27, RZ, RZ, UR49, P0 ;  /* 0x00000031ff1b7e24 */ /* 0x000fca00080e06ff */
[----:B------:R0:W-:Y:S03]  /*41a0*/  STG.E.U16 desc[UR76][R26.64], R25 ;  /* 0x000000191a007986 */ /* 0x0001e6000c10154c */
.L_x_306:
[----:B------:R-:W-:Y:S05]  /*41b0*/  BSYNC.RECONVERGENT B0 ;  /* 0x0000000000007941 */ /* 0x000fea0003800200 */
.L_x_305:
        /* <DEDUP_REMOVED lines=244> */
.L_x_308:
[----:B------:R-:W0:Y:S01]  /*5100*/  LDCU.64 UR48, c[0x0][0x540] ;  /* 0x0000a800ff3077ac */ /* 0x000e220008000a00 */
[----:B------:R-:W-:Y:S02]  /*5110*/  LOP3.LUT R25, R42, 0x7fff, RZ, 0xc0, !PT ;  /* 0x00007fff2a197812 */ /* 0x000fe400078ec0ff */
[----:B0-----:R-:W-:-:S04]  /*5120*/  IADD3 R26, P0, PT, R26, UR48, RZ ;  /* 0x000000301a1a7c10 */ /* 0x001fc8000ff1e0ff */
[----:B------:R-:W-:-:S05]  /*5130*/  IADD3.X R27, PT, PT, RZ, UR49, RZ, P0, !PT ;  /* 0x00000031ff1b7c10 */ /* 0x000fca00087fe4ff */
[----:B------:R0:W-:Y:S04]  /*5140*/  STG.E.U16 desc[UR76][R26.64], R25 ;  /* 0x000000191a007986 */ /* 0x0001e8000c10154c */
.L_x_298:
        /* <DEDUP_REMOVED lines=11> */
        .weak           $__internal_20_$__cuda_sm20_div_s64
        .type           $__internal_20_$__cuda_sm20_div_s64,@function
        .size           $__internal_20_$__cuda_sm20_div_s64,(.L_x_2199 - $__internal_20_$__cuda_sm20_div_s64)
$__internal_20_$__cuda_sm20_div_s64:
        /* <DEDUP_REMOVED lines=74> */
[----:B------:R-:W-:Y:S06]  /*56a0*/  RET.REL.NODEC R28 `(_ZN2at6native60_GLOBAL__N__fdc43544_27_DistributionRandomKernel_cu_f88cee4443distribution_elementwise_grid_stride_kernelIjLi4EZZZNS0_9templates4cuda13random_kernelIPNS_17CUDAGeneratorImplEEEvRNS_18TensorIteratorBaseET_ENKUlvE_clEvENKUlvE3_clEvEUlP24curandStatePhilox4_32_10E0_ZNS1_27distribution_nullary_kernelIsj5uint4S7_SF_ZZZS5_IS7_EvS9_SA_ENKSB_clEvENKSC_clEvEUljE_EEvS9_T2_RKT3_T4_EUlijE0_EEvlNS_15PhiloxCudaStateET1_SJ_) ;  /* 0xffffffa81c547950 */ /* 0x000fec0003c3ffff */
.L_x_310:
        /* <DEDUP_REMOVED lines=13> */
.L_x_2199:


//--------------------- .text._ZN2at6native60_GLOBAL__N__fdc43544_27_DistributionRandomKernel_cu_f88cee4443distribution_elementwise_grid_stride_kernelIjLi4EZZZNS0_9templates4cuda13random_kernelIPNS_17CUDAGeneratorImplEEEvRNS_18TensorIteratorBaseET_ENKUlvE_clEvENKUlvE3_clEvEUlP24curandStatePhilox4_32_10E0_ZNS1_27distribution_nullary_kernelIsj5uint4S7_SF_ZZZS5_IS7_EvS9_SA_ENKSB_clEvENKSC_clEvEUljE_EEvS9_T2_RKT3_T4_EUlijE_EEvlNS_15PhiloxCudaStateET1_SJ_ --------------------------
	.section	.text._ZN2at6native60_GLOBAL__N__fdc43544_27_DistributionRandomKernel_cu_f88cee4443distribution_elementwise_grid_stride_kernelIjLi4EZZZNS0_9templates4cuda13random_kernelIPNS_17CUDAGeneratorImplEEEvRNS_18TensorIteratorBaseET_ENKUlvE_clEvENKUlvE3_clEvEUlP24curandStatePhilox4_32_10E0_ZNS1_27distribution_nullary_kernelIsj5uint4S7_SF_ZZZS5_IS7_EvS9_SA_ENKSB_clEvENKSC_clEvEUljE_EEvS9_T2_RKT3_T4_EUlijE_EEvlNS_15PhiloxCudaStateET1_SJ_,"ax",@progbits
	.align	128
.text._ZN2at6native60_GLOBAL__N__fdc43544_27_DistributionRandomKernel_cu_f88cee4443distribution_elementwise_grid_stride_kernelIjLi4EZZZNS0_9templates4cuda13random_kernelIPNS_17CUDAGeneratorImplEEEvRNS_18TensorIteratorBaseET_ENKUlvE_clEvENKUlvE3_clEvEUlP24curandStatePhilox4_32_10E0_ZNS1_27distribution_nullary_kernelIsj5uint4S7_SF_ZZZS5_IS7_EvS9_SA_ENKSB_clEvENKSC_clEvEUljE_EEvS9_T2_RKT3_T4_EUlijE_EEvlNS_15PhiloxCudaStateET1_SJ_:
        .type           _ZN2at6native60_GLOBAL__N__fdc43544_27_DistributionRandomKernel_cu_f88cee4443distribution_elementwise_grid_stride_kernelIjLi4EZZZNS0_9templates4cuda13random_kernelIPNS_17CUDAGeneratorImplEEEvRNS_18TensorIteratorBaseET_ENKUlvE_clEvENKUlvE3_clEvEUlP24curandStatePhilox4_32_10E0_ZNS1_27distribution_nullary_kernelIsj5uint4S7_SF_ZZZS5_IS7_EvS9_SA_ENKSB_clEvENKSC_clEvEUljE_EEvS9_T2_RKT3_T4_EUlijE_EEvlNS_15PhiloxCudaStateET1_SJ_,@function
        .size           _ZN2at6native60_GLOBAL__N__fdc43544_27_DistributionRandomKernel_cu_f88cee4443distribution_elementwise_grid_stride_kernelIjLi4EZZZNS0_9templates4cuda13random_kernelIPNS_17CUDAGeneratorImplEEEvRNS_18TensorIteratorBaseET_ENKUlvE_clEvENKUlvE3_clEvEUlP24curandStatePhilox4_32_10E0_ZNS1_27distribution_nullary_kernelIsj5uint4S7_SF_ZZZS5_IS7_EvS9_SA_ENKSB_clEvENKSC_clEvEUljE_EEvS9_T2_RKT3_T4_EUlijE_EEvlNS_15PhiloxCudaStateET1_SJ_,(.L_x_2201 - _ZN2at6native60_GLOBAL__N__fdc43544_27_DistributionRandomKernel_cu_f88cee4443distribution_elementwise_grid_stride_kernelIjLi4EZZZNS0_9templates4cuda13random_kernelIPNS_17CUDAGeneratorImplEEEvRNS_18TensorIteratorBaseET_ENKUlvE_clEvENKUlvE3_clEvEUlP24curandStatePhilox4_32_10E0_ZNS1_27distribution_nullary_kernelIsj5uint4S7_SF_ZZZS5_IS7_EvS9_SA_ENKSB_clEvENKSC_clEvEUljE_EEvS9_T2_RKT3_T4_EUlijE_EEvlNS_15PhiloxCudaStateET1_SJ_)
        .other          _ZN2at6native60_GLOBAL__N__fdc43544_27_DistributionRandomKernel_cu_f88cee4443distribution_elementwise_grid_stride_kernelIjLi4EZZZNS0_9templates4cuda13random_kernelIPNS_17CUDAGeneratorImplEEEvRNS_18TensorIteratorBaseET_ENKUlvE_clEvENKUlvE3_clEvEUlP24curandStatePhilox4_32_10E0_ZNS1_27distribution_nullary_kernelIsj5uint4S7_SF_ZZZS5_IS7_EvS9_SA_ENKSB_clEvENKSC_clEvEUljE_EEvS9_T2_RKT3_T4_EUlijE_EEvlNS_15PhiloxCudaStateET1_SJ_,@"STO_CUDA_ENTRY STV_DEFAULT"
_ZN2at6native60_GLOBAL__N__fdc43544_27_DistributionRandomKernel_cu_f88cee4443distribution_elementwise_grid_stride_kernelIjLi4EZZZNS0_9templates4cuda13random_kernelIPNS_17CUDAGeneratorImplEEEvRNS_18TensorIteratorBaseET_ENKUlvE_clEvENKUlvE3_clEvEUlP24curandStatePhilox4_32_10E0_ZNS1_27distribution_nullary_kernelIsj5uint4S7_SF_ZZZS5_IS7_EvS9_SA_ENKSB_clEvENKSC_clEvEUljE_EEvS9_T2_RKT3_T4_EUlijE_EEvlNS_15PhiloxCudaStateET1_SJ_:
        /* <DEDUP_REMOVED lines=113> */
.L_x_311:
[----:B------:R-:W-:-:S07]  /*0710*/  MOV R32, 0x730 ;  /* 0x0000073000207802 */ /* 0x000fce0000000f00 */
[----:B------:R-:W-:Y:S05]  /*0720*/  CALL.REL.NOINC `($__internal_21_$__cuda_sm20_div_s64) ;  /* 0x0000000800387944 */ /* 0x000fea0003c00000 */
.L_x_312:
        /* <DEDUP_REMOVED lines=14> */
.L_x_317:
        /* <DEDUP_REMOVED lines=13> */
.L_x_314:
[----:B0-----:R-:W-:Y:S05]  /*08e0*/  BSYNC.RECONVERGENT B0 ;  /* 0x0000000000007941 */ /* 0x001fea0003800200 */
.L_x_313:
        /* <DEDUP_REMOVED lines=51> */
.L_x_315:
        /* <DEDUP_REMOVED lines=9> */
.L_x_316:
        /* <DEDUP_REMOVED lines=28> */
[----:B------:R2:W-:Y:S01]  /*0e70*/  @!P0 STG.E.U16 desc[UR6][R34.64], R45 ;  /* 0x0000002d22008986 */ /* 0x0005e2000c101506 */
        /* <DEDUP_REMOVED lines=17> */
[----:B------:R1:W-:Y:S01]  /*0f90*/  @!P1 STG.E.U16 desc[UR6][R28.64], R51 ;  /* 0x000000331c009986 */ /* 0x0003e2000c101506 */
[----:B------:R-:W-:Y:S02]  /*0fa0*/  @!P2 LEA.HI.X.SX32 R31, R27, R31, 0x1, P5 ;  /* 0x0000001f1b1fa211 */ /* 0x000fe400028f0eff */
[----:B------:R-:W-:-:S05]  /*0fb0*/  @!P2 LOP3.LUT R27, R48, 0x7fff, RZ, 0xc0, !PT ;  /* 0x00007fff301ba812 */ /* 0x000fca00078ec0ff */
[----:B------:R1:W-:Y:S04]  /*0fc0*/  @!P2 STG.E.U16 desc[UR6][R30.64], R27 ;  /* 0x0000001b1e00a986 */ /* 0x0003e8000c101506 */
[----:B------:R1:W-:Y:S01]  /*0fd0*/  @!P3 STG.E.U16 desc[UR6][R32.64], R49 ;  /* 0x000000312000b986 */ /* 0x0003e2000c101506 */
[----:B------:R-:W-:Y:S06]  /*0fe0*/  BAR.SYNC.DEFER_BLOCKING 0x0 ;  /* 0x0000000000007b1d */ /* 0x000fec0000010000 */
[----:B------:R-:W-:Y:S05]  /*0ff0*/  @!P0 BRA `(.L_x_317) ;  /* 0xfffffff800048947 */ /* 0x000fea000383ffff */
[----:B------:R-:W-:Y:S05]  /*1000*/  EXIT ;  /* 0x000000000000794d */ /* 0x000fea0003800000 */
        .weak           $__internal_21_$__cuda_sm20_div_s64
        .type           $__internal_21_$__cuda_sm20_div_s64,@function
        .size           $__internal_21_$__cuda_sm20_div_s64,(.L_x_2201 - $__internal_21_$__cuda_sm20_div_s64)
$__internal_21_$__cuda_sm20_div_s64:
        /* <DEDUP_REMOVED lines=75> */
[----:B------:R-:W-:Y:S06]  /*14c0*/  RET.REL.NODEC R24 `(_ZN2at6native60_GLOBAL__N__fdc43544_27_DistributionRandomKernel_cu_f88cee4443distribution_elementwise_grid_stride_kernelIjLi4EZZZNS0_9templates4cuda13random_kernelIPNS_17CUDAGeneratorImplEEEvRNS_18TensorIteratorBaseET_ENKUlvE_clEvENKUlvE3_clEvEUlP24curandStatePhilox4_32_10E0_ZNS1_27distribution_nullary_kernelIsj5uint4S7_SF_ZZZS5_IS7_EvS9_SA_ENKSB_clEvENKSC_clEvEUljE_EEvS9_T2_RKT3_T4_EUlijE_EEvlNS_15PhiloxCudaStateET1_SJ_) ;  /* 0xffffffe818cc7950 */ /* 0x000fec0003c3ffff */
.L_x_318:
        /* <DEDUP_REMOVED lines=11> */
.L_x_2201:


//--------------------- .text._ZN2at6native60_GLOBAL__N__fdc43544_27_DistributionRandomKernel_cu_f88cee4443distribution_elementwise_grid_stride_kernelImLi2EZZZNS0_9templates4cuda13random_kernelIPNS_17CUDAGeneratorImplEEEvRNS_18TensorIteratorBaseET_ENKUlvE_clEvENKUlvE3_clEvEUlP24curandStatePhilox4_32_10E_ZNS1_27distribution_nullary_kernelIsm10ulonglong2S7_SF_ZZZS5_IS7_EvS9_SA_ENKSB_clEvENKSC_clEvEUlmE_EEvS9_T2_RKT3_T4_EUlimE0_EEvlNS_15PhiloxCudaStateET1_SJ_ --------------------------
	.section	.text._ZN2at6native60_GLOBAL__N__fdc43544_27_DistributionRandomKernel_cu_f88cee4443distribution_elementwise_grid_stride_kernelImLi2EZZZNS0_9templates4cuda13random_kernelIPNS_17CUDAGeneratorImplEEEvRNS_18TensorIteratorBaseET_ENKUlvE_clEvENKUlvE3_clEvEUlP24curandStatePhilox4_32_10E_ZNS1_27distribution_nullary_kernelIsm10ulonglong2S7_SF_ZZZS5_IS7_EvS9_SA_ENKSB_clEvENKSC_clEvEUlmE_EEvS9_T2_RKT3_T4_EUlimE0_EEvlNS_15PhiloxCudaStateET1_SJ_,"ax",@progbits
	.align	128
.text._ZN2at6native60_GLOBAL__N__fdc43544_27_DistributionRandomKernel_cu_f88cee4443distribution_elementwise_grid_stride_kernelImLi2EZZZNS0_9templates4cuda13random_kernelIPNS_17CUDAGeneratorImplEEEvRNS_18TensorIteratorBaseET_ENKUlvE_clEvENKUlvE3_clEvEUlP24curandStatePhilox4_32_10E_ZNS1_27distribution_nullary_kernelIsm10ulonglong2S7_SF_ZZZS5_IS7_EvS9_SA_ENKSB_clEvENKSC_clEvEUlmE_EEvS9_T2_RKT3_T4_EUlimE0_EEvlNS_15PhiloxCudaStateET1_SJ_:
        .type           _ZN2at6native60_GLOBAL__N__fdc43544_27_DistributionRandomKernel_cu_f88cee4443distribution_elementwise_grid_stride_kernelImLi2EZZZNS0_9templates4cuda13random_kernelIPNS_17CUDAGeneratorImplEEEvRNS_18TensorIteratorBaseET_ENKUlvE_clEvENKUlvE3_clEvEUlP24curandStatePhilox4_32_10E_ZNS1_27distribution_nullary_kernelIsm10ulonglong2S7_SF_ZZZS5_IS7_EvS9_SA_ENKSB_clEvENKSC_clEvEUlmE_EEvS9_T2_RKT3_T4_EUlimE0_EEvlNS_15PhiloxCudaStateET1_SJ_,@function
        .size           _ZN2at6native60_GLOBAL__N__fdc43544_27_DistributionRandomKernel_cu_f88cee4443distribution_elementwise_grid_stride_kernelImLi2EZZZNS0_9templates4cuda13random_kernelIPNS_17CUDAGeneratorImplEEEvRNS_18TensorIteratorBaseET_ENKUlvE_clEvENKUlvE3_clEvEUlP24curandStatePhilox4_32_10E_ZNS1_27distribution_nullary_kernelIsm10ulonglong2S7_SF_ZZZS5_IS7_EvS9_SA_ENKSB_clEvENKSC_clEvEUlmE_EEvS9_T2_RKT3_T4_EUlimE0_EEvlNS_15PhiloxCudaStateET1_SJ_,(.L_x_2203 - _ZN2at6native60_GLOBAL__N__fdc43544_27_DistributionRandomKernel_cu_f88cee4443distribution_elementwise_grid_stride_kernelImLi2EZZZNS0_9templates4cuda13random_kernelIPNS_17CUDAGeneratorImplEEEvRNS_18TensorIteratorBaseET_ENKUlvE_clEvENKUlvE3_clEvEUlP24curandStatePhilox4_32_10E_ZNS1_27distribution_nullary_kernelIsm10ulonglong2S7_SF_ZZZS5_IS7_EvS9_SA_ENKSB_clEvENKSC_clEvEUlmE_EEvS9_T2_RKT3_T4_EUlimE0_EEvlNS_15PhiloxCudaStateET1_SJ_)
        .other          _ZN2at6native60_GLOBAL__N__fdc43544_27_DistributionRandomKernel_cu_f88cee4443distribution_elementwise_grid_stride_kernelImLi2EZZZNS0_9templates4cuda13random_kernelIPNS_17CUDAGeneratorImplEEEvRNS_18TensorIteratorBaseET_ENKUlvE_clEvENKUlvE3_clEvEUlP24curandStatePhilox4_32_10E_ZNS1_27distribution_nullary_kernelIsm10ulonglong2S7_SF_ZZZS5_IS7_EvS9_SA_ENKSB_clEvENKSC_clEvEUlmE_EEvS9_T2_RKT3_T4_EUlimE0_EEvlNS_15PhiloxCudaStateET1_SJ_,@"STO_CUDA_ENTRY STV_DEFAULT"
_ZN2at6native60_GLOBAL__N__fdc43544_27_DistributionRandomKernel_cu_f88cee4443distribution_elementwise_grid_stride_kernelImLi2EZZZNS0_9templates4cuda13random_kernelIPNS_17CUDAGeneratorImplEEEvRNS_18TensorIteratorBaseET_ENKUlvE_clEvENKUlvE3_clEvEUlP24curandStatePhilox4_32_10E_ZNS1_27distribution_nullary_kernelIsm10ulonglong2S7_SF_ZZZS5_IS7_EvS9_SA_ENKSB_clEvENKSC_clEvEUlmE_EEvS9_T2_RKT3_T4_EUlimE0_EEvlNS_15PhiloxCudaStateET1_SJ_:
        /* <DEDUP_REMOVED lines=107> */
.L_x_319:
[----:B------:R-:W-:-:S07]  /*06b0*/  MOV R34, 0x6d0 ;  /* 0x000006d000227802 */ /* 0x000fce0000000f00 */
[----:B------:R-:W-:Y:S05]  /*06c0*/  CALL.REL.NOINC `($__internal_22_$__cuda_sm20_div_s64) ;  /* 0x0000002800387944 */ /* 0x000fea0003c00000 */
.L_x_320:
        /* <DEDUP_REMOVED lines=82> */
.L_x_331:
        /* <DEDUP_REMOVED lines=13> */
.L_x_322:
[----:B0-----:R-:W-:Y:S05]  /*0cc0*/  BSYNC.RECONVERGENT B0 ;  /* 0x0000000000007941 */ /* 0x001fea0003800200 */
.L_x_321:
        /* <DEDUP_REMOVED lines=52> */
.L_x_323:
[----:B------:R-:W-:Y:S01]  /*1010*/  ISETP.NE.AND P0, PT, R37, 0x3, PT ;  /* 0x000000032500780c */ /* 0x000fe20003f05270 */
[----:B------:R-:W-:Y:S01]  /*1020*/  IMAD.MOV.U32 R40, RZ, RZ, R36 ;  /* 0x000000ffff287224 */ /* 0x000fe200078e0024 */
[----:B------:R-:W-:-:S11]  /*1030*/  MOV R39, R42 ;  /* 0x0000002a00277202 */ /* 0x000fd60000000f00 */
[----:B------:R-:W-:Y:S02]  /*1040*/  @P0 MOV R39, R41 ;  /* 0x0000002900270202 */ /* 0x000fe40000000f00 */
[----:B------:R-:W-:-:S07]  /*1050*/  @P0 MOV R40, R38 ;  /* 0x0000002600280202 */ /* 0x000fce0000000f00 */
.L_x_324:
[----:B------:R-:W-:-:S09]  /*1060*/  UISETP.NE.AND UP0, UPT, UR4, URZ, UPT ;  /* 0x000000ff0400728c */ /* 0x000fd2000bf05270 */
[----:B------:R-:W-:Y:S05]  /*1070*/  BRA.U UP0, `(.L_x_325) ;  /* 0x0000000100387547 */ /* 0x000fea000b800000 */
[----:B------:R-:W-:Y:S02]  /*1080*/  ISETP.GE.U32.AND P0, PT, R18, UR32, PT ;  /* 0x0000002012007c0c */ /* 0x000fe4000bf06070 */
[----:B------:R-:W-:Y:S02]  /*1090*/  IADD3 R41, P1, PT, R17, R18, RZ ;  /* 0x0000001211297210 */ /* 0x000fe40007f3e0ff */
[----:B------:R-:W-:-:S13]  /*10a0*/  ISETP.GE.AND.EX P0, PT, R28, UR33, PT, P0 ;  /* 0x000000211c007c0c */ /* 0x000fda000bf06300 */
[----:B------:R-:W0:Y:S01]  /*10b0*/  @!P0 LDC.64 R26, c[0x0][0x540] ;  /* 0x00015000ff1a8b82 */ /* 0x000e220000000a00 */
[----:B------:R-:W-:-:S05]  /*10c0*/  @!P0 LOP3.LUT R39, R39, 0x7fff, RZ, 0xc0, !PT ;  /* 0x00007fff27278812 */ /* 0x000fca00078ec0ff */
[----:B0-----:R1:W-:Y:S01]  /*10d0*/  @!P0 STG.E.U16 desc[UR76][R26.64], R39 ;  /* 0x000000271a008986 */ /* 0x0013e2000c10154c */
[----:B------:R-:W-:Y:S01]  /*10e0*/  ISETP.GE.U32.AND P0, PT, R41, UR32, PT ;  /* 0x0000002029007c0c */ /* 0x000fe2000bf06070 */
[----:B------:R-:W-:-:S05]  /*10f0*/  IMAD.X R41, RZ, RZ, R28, P1 ;  /* 0x000000ffff297224 */ /* 0x000fca00008e061c */
[----:B------:R-:W-:-:S13]  /*1100*/  ISETP.GE.AND.EX P0, PT, R41, UR33, PT, P0 ;  /* 0x0000002129007c0c */ /* 0x000fda000bf06300 */
[----:B-1----:R-:W-:Y:S05]  /*1110*/  @P0 BRA `(.L_x_326) ;  /* 0x0000001c00840947 */ /* 0x002fea0003800000 */
[----:B------:R-:W0:Y:S01]  /*1120*/  LDC.64 R26, c[0x0][0x540] ;  /* 0x00015000ff1a7b82 */ /* 0x000e220000000a00 */
[----:B------:R-:W-:-:S05]  /*1130*/  LOP3.LUT R39, R40, 0x7fff, RZ, 0xc0, !PT ;  /* 0x00007fff28277812 */ /* 0x000fca00078ec0ff */
[----:B0-----:R1:W-:Y:S01]  /*1140*/  STG.E.U16 desc[UR76][R26.64], R39 ;  /* 0x000000271a007986 */ /* 0x0013e2000c10154c */
[----:B------:R-:W-:Y:S05]  /*1150*/  BRA `(.L_x_326) ;  /* 0x0000001c00747947 */ /* 0x000fea0003800000 */
.L_x_325:
        /* <DEDUP_REMOVED lines=233> */
.L_x_329:
[----:B------:R-:W0:Y:S01]  /*1ff0*/  LDCU.64 UR48, c[0x0][0x540] ;  /* 0x0000a800ff3077ac */ /* 0x000e220008000a00 */
[----:B------:R-:W-:Y:S02]  /*2000*/  LOP3.LUT R39, R39, 0x7fff, RZ, 0xc0, !PT ;  /* 0x00007fff27277812 */ /* 0x000fe400078ec0ff */
[----:B0-----:R-:W-:-:S04]  /*2010*/  IADD3 R26, P0, PT, R41, UR48, RZ ;  /* 0x00000030291a7c10 */ /* 0x001fc8000ff1e0ff */
[----:B------:R-:W-:-:S05]  /*2020*/  IADD3.X R27, PT, PT, RZ, UR49, RZ, P0, !PT ;  /* 0x00000031ff1b7c10 */ /* 0x000fca00087fe4ff */
[----:B------:R0:W-:Y:S04]  /*2030*/  STG.E.U16 desc[UR76][R26.64], R39 ;  /* 0x000000271a007986 */ /* 0x0001e8000c10154c */
.L_x_328:
[----:B------:R-:W-:Y:S05]  /*2040*/  BSYNC.RECONVERGENT B0 ;  /* 0x0000000000007941 */ /* 0x000fea0003800200 */
.L_x_327:
        /* <DEDUP_REMOVED lines=233> */
.L_x_330:
[----:B------:R-:W0:Y:S02]  /*2ee0*/  LDCU.64 UR48, c[0x0][0x540] ;  /* 0x0000a800ff3077ac */ /* 0x000e240008000a00 */
[----:B0-----:R-:W-:Y:S02]  /*2ef0*/  IADD3 R26, P0, PT, R39, UR48, RZ ;  /* 0x00000030271a7c10 */ /* 0x001fe4000ff1e0ff */
[----:B------:R-:W-:Y:S02]  /*2f00*/  LOP3.LUT R39, R40, 0x7fff, RZ, 0xc0, !PT ;  /* 0x00007fff28277812 */ /* 0x000fe400078ec0ff */
[----:B------:R-:W-:-:S05]  /*2f10*/  IADD3.X R27, PT, PT, RZ, UR49, RZ, P0, !PT ;  /* 0x00000031ff1b7c10 */ /* 0x000fca00087fe4ff */
[----:B------:R0:W-:Y:S04]  /*2f20*/  STG.E.U16 desc[UR76][R26.64], R39 ;  /* 0x000000271a007986 */ /* 0x0001e8000c10154c */
.L_x_326:
        /* <DEDUP_REMOVED lines=8> */
        .weak           $__internal_22_$__cuda_sm20_div_s64
        .type           $__internal_22_$__cuda_sm20_div_s64,@function
        .size           $__internal_22_$__cuda_sm20_div_s64,(.L_x_2203 - $__internal_22_$__cuda_sm20_div_s64)
$__internal_22_$__cuda_sm20_div_s64:
        /* <DEDUP_REMOVED lines=74> */
[----:B------:R-:W-:Y:S06]  /*3450*/  RET.REL.NODEC R34 `(_ZN2at6native60_GLOBAL__N__fdc43544_27_DistributionRandomKernel_cu_f88cee4443distribution_elementwise_grid_stride_kernelImLi2EZZZNS0_9templates4cuda13random_kernelIPNS_17CUDAGeneratorImplEEEvRNS_18TensorIteratorBaseET_ENKUlvE_clEvENKUlvE3_clEvEUlP24curandStatePhilox4_32_10E_ZNS1_27distribution_nullary_kernelIsm10ulonglong2S7_SF_ZZZS5_IS7_EvS9_SA_ENKSB_clEvENKSC_clEvEUlmE_EEvS9_T2_RKT3_T4_EUlimE0_EEvlNS_15PhiloxCudaStateET1_SJ_) ;  /* 0xffffffc822e87950 */ /* 0x000fec0003c3ffff */
.L_x_332:
        /* <DEDUP_REMOVED lines=10> */
.L_x_2203:


//--------------------- .text._ZN2at6native60_GLOBAL__N__fdc43544_27_DistributionRandomKernel_cu_f88cee4443distribution_elementwise_grid_stride_kernelImLi2EZZZNS0_9templates4cuda13random_kernelIPNS_17CUDAGeneratorImplEEEvRNS_18TensorIteratorBaseET_ENKUlvE_clEvENKUlvE3_clEvEUlP24curandStatePhilox4_32_10E_ZNS1_27distribution_nullary_kernelIsm10ulonglong2S7_SF_ZZZS5_IS7_EvS9_SA_ENKSB_clEvENKSC_clEvEUlmE_EEvS9_T2_RKT3_T4_EUlimE_EEvlNS_15PhiloxCudaStateET1_SJ_ --------------------------
	.section	.text._ZN2at6native60_GLOBAL__N__fdc43544_27_DistributionRandomKernel_cu_f88cee4443distribution_elementwise_grid_stride_kernelImLi2EZZZNS0_9templates4cuda13random_kernelIPNS_17CUDAGeneratorImplEEEvRNS_18TensorIteratorBaseET_ENKUlvE_clEvENKUlvE3_clEvEUlP24curandStatePhilox4_32_10E_ZNS1_27distribution_nullary_kernelIsm10ulonglong2S7_SF_ZZZS5_IS7_EvS9_SA_ENKSB_clEvENKSC_clEvEUlmE_EEvS9_T2_RKT3_T4_EUlimE_EEvlNS_15PhiloxCudaStateET1_SJ_,"ax",@progbits
	.align	128
.text._ZN2at6native60_GLOBAL__N__fdc43544_27_DistributionRandomKernel_cu_f88cee4443distribution_elementwise_grid_stride_kernelImLi2EZZZNS0_9templates4cuda13random_kernelIPNS_17CUDAGeneratorImplEEEvRNS_18TensorIteratorBaseET_ENKUlvE_clEvENKUlvE3_clEvEUlP24curandStatePhilox4_32_10E_ZNS1_27distribution_nullary_kernelIsm10ulonglong2S7_SF_ZZZS5_IS7_EvS9_SA_ENKSB_clEvENKSC_clEvEUlmE_EEvS9_T2_RKT3_T4_EUlimE_EEvlNS_15PhiloxCudaStateET1_SJ_:
        .type           _ZN2at6native60_GLOBAL__N__fdc43544_27_DistributionRandomKernel_cu_f88cee4443distribution_elementwise_grid_stride_kernelImLi2EZZZNS0_9templates4cuda13random_kernelIPNS_17CUDAGeneratorImplEEEvRNS_18TensorIteratorBaseET_ENKUlvE_clEvENKUlvE3_clEvEUlP24curandStatePhilox4_32_10E_ZNS1_27distribution_nullary_kernelIsm10ulonglong2S7_SF_ZZZS5_IS7_EvS9_SA_ENKSB_clEvENKSC_clEvEUlmE_EEvS9_T2_RKT3_T4_EUlimE_EEvlNS_15PhiloxCudaStateET1_SJ_,@function
        .size           _ZN2at6native60_GLOBAL__N__fdc43544_27_DistributionRandomKernel_cu_f88cee4443distribution_elementwise_grid_stride_kernelImLi2EZZZNS0_9templates4cuda13random_kernelIPNS_17CUDAGeneratorImplEEEvRNS_18TensorIteratorBaseET_ENKUlvE_clEvENKUlvE3_clEvEUlP24curandStatePhilox4_32_10E_ZNS1_27distribution_nullary_kernelIsm10ulonglong2S7_SF_ZZZS5_IS7_EvS9_SA_ENKSB_clEvENKSC_clEvEUlmE_EEvS9_T2_RKT3_T4_EUlimE_EEvlNS_15PhiloxCudaStateET1_SJ_,(.L_x_2205 - _ZN2at6native60_GLOBAL__N__fdc43544_27_DistributionRandomKernel_cu_f88cee4443distribution_elementwise_grid_stride_kernelImLi2EZZZNS0_9templates4cuda13random_kernelIPNS_17CUDAGeneratorImplEEEvRNS_18TensorIteratorBaseET_ENKUlvE_clEvENKUlvE3_clEvEUlP24curandStatePhilox4_32_10E_ZNS1_27distribution_nullary_kernelIsm10ulonglong2S7_SF_ZZZS5_IS7_EvS9_SA_ENKSB_clEvENKSC_clEvEUlmE_EEvS9_T2_RKT3_T4_EUlimE_EEvlNS_15PhiloxCudaStateET1_SJ_)
        .other          _ZN2at6native60_GLOBAL__N__fdc43544_27_DistributionRandomKernel_cu_f88cee4443distribution_elementwise_grid_stride_kernelImLi2EZZZNS0_9templates4cuda13random_kernelIPNS_17CUDAGeneratorImplEEEvRNS_18TensorIteratorBaseET_ENKUlvE_clEvENKUlvE3_clEvEUlP24curandStatePhilox4_32_10E_ZNS1_27distribution_nullary_kernelIsm10ulonglong2S7_SF_ZZZS5_IS7_EvS9_SA_ENKSB_clEvENKSC_clEvEUlmE_EEvS9_T2_RKT3_T4_EUlimE_EEvlNS_15PhiloxCudaStateET1_SJ_,@"STO_CUDA_ENTRY STV_DEFAULT"
_ZN2at6native60_GLOBAL__N__fdc43544_27_DistributionRandomKernel_cu_f88cee4443distribution_elementwise_grid_stride_kernelImLi2EZZZNS0_9templates4cuda13random_kernelIPNS_17CUDAGeneratorImplEEEvRNS_18TensorIteratorBaseET_ENKUlvE_clEvENKUlvE3_clEvEUlP24curandStatePhilox4_32_10E_ZNS1_27distribution_nullary_kernelIsm10ulonglong2S7_SF_ZZZS5_IS7_EvS9_SA_ENKSB_clEvENKSC_clEvEUlmE_EEvS9_T2_RKT3_T4_EUlimE_EEvlNS_15PhiloxCudaStateET1_SJ_:
        /* <DEDUP_REMOVED lines=108> */
.L_x_333:
[----:B------:R-:W-:-:S07]  /*06c0*/  MOV R24, 0x6e0 ;  /* 0x000006e000187802 */ /* 0x000fce0000000f00 */
[----:B------:R-:W-:Y:S05]  /*06d0*/  CALL.REL.NOINC `($__internal_23_$__cuda_sm20_div_s64) ;  /* 0x0000000400c87944 */ /* 0x000fea0003c00000 */
.L_x_334:
        /* <DEDUP_REMOVED lines=17> */
.L_x_339:
        /* <DEDUP_REMOVED lines=13> */
.L_x_336:
[----:B0-----:R-:W-:Y:S05]  /*08c0*/  BSYNC.RECONVERGENT B0 ;  /* 0x0000000000007941 */ /* 0x001fea0003800200 */
.L_x_335:
        /* <DEDUP_REMOVED lines=48> */
.L_x_337:
[----:B------:R-:W-:Y:S01]  /*0bd0*/  ISETP.NE.AND P0, PT, R36, 0x3, PT ;  /* 0x000000032400780c */ /* 0x000fe20003f05270 */
[----:B------:R-:W-:Y:S02]  /*0be0*/  IMAD.MOV.U32 R40, RZ, RZ, R22 ;  /* 0x000000ffff287224 */ /* 0x000fe400078e0016 */
[----:B------:R-:W-:-:S10]  /*0bf0*/  IMAD.MOV.U32 R38, RZ, RZ, R35 ;  /* 0x000000ffff267224 */ /* 0x000fd400078e0023 */
[----:B------:R-:W-:Y:S01]  /*0c00*/  @P0 MOV R40, R41 ;  /* 0x0000002900280202 */ /* 0x000fe20000000f00 */
[----:B------:R-:W-:-:S07]  /*0c10*/  @P0 IMAD.MOV.U32 R38, RZ, RZ, R20 ;  /* 0x000000ffff260224 */ /* 0x000fce00078e0014 */
.L_x_338:
        /* <DEDUP_REMOVED lines=17> */
[----:B------:R1:W-:Y:S01]  /*0d30*/  @!P0 STG.E.U16 desc[UR6][R22.64], R41 ;  /* 0x0000002916008986 */ /* 0x0003e2000c101506 */
        /* <DEDUP_REMOVED lines=8> */
[----:B------:R1:W-:Y:S01]  /*0dc0*/  @!P1 STG.E.U16 desc[UR6][R24.64], R21 ;  /* 0x0000001518009986 */ /* 0x0003e2000c101506 */
[----:B------:R-:W-:Y:S06]  /*0dd0*/  BAR.SYNC.DEFER_BLOCKING 0x0 ;  /* 0x0000000000007b1d */ /* 0x000fec0000010000 */
[----:B------:R-:W-:Y:S05]  /*0de0*/  @!P0 BRA `(.L_x_339) ;  /* 0xfffffff800808947 */ /* 0x000fea000383ffff */
[----:B------:R-:W-:Y:S05]  /*0df0*/  EXIT ;  /* 0x000000000000794d */ /* 0x000fea0003800000 */
        .weak           $__internal_23_$__cuda_sm20_div_s64
        .type           $__internal_23_$__cuda_sm20_div_s64,@function
        .size           $__internal_23_$__cuda_sm20_div_s64,(.L_x_2205 - $__internal_23_$__cuda_sm20_div_s64)
$__internal_23_$__cuda_sm20_div_s64:
        /* <DEDUP_REMOVED lines=74> */
[----:B------:R-:W-:Y:S06]  /*12a0*/  RET.REL.NODEC R24 `(_ZN2at6native60_GLOBAL__N__fdc43544_27_DistributionRandomKernel_cu_f88cee4443distribution_elementwise_grid_stride_kernelImLi2EZZZNS0_9templates4cuda13random_kernelIPNS_17CUDAGeneratorImplEEEvRNS_18TensorIteratorBaseET_ENKUlvE_clEvENKUlvE3_clEvEUlP24curandStatePhilox4_32_10E_ZNS1_27distribution_nullary_kernelIsm10ulonglong2S7_SF_ZZZS5_IS7_EvS9_SA_ENKSB_clEvENKSC_clEvEUlmE_EEvS9_T2_RKT3_T4_EUlimE_EEvlNS_15PhiloxCudaStateET1_SJ_) ;  /* 0xffffffec18547950 */ /* 0x000fec0003c3ffff */
.L_x_340:
        /* <DEDUP_REMOVED lines=13> */
.L_x_2205:


//--------------------- .text._ZN2at6native60_GLOBAL__N__fdc43544_27_DistributionRandomKernel_cu_f88cee4443distribution_elementwise_grid_stride_kernelIjLi4EZZZNS0_9templates4cuda13random_kernelIPNS_17CUDAGeneratorImplEEEvRNS_18TensorIteratorBaseET_ENKUlvE_clEvENKUlvE2_clEvEUlP24curandStatePhilox4_32_10E0_ZNS1_27distribution_nullary_kernelIlj5uint4S7_SF_ZZZS5_IS7_EvS9_SA_ENKSB_clEvENKSC_clEvEUljE_EEvS9_T2_RKT3_T4_EUlijE0_EEvlNS_15PhiloxCudaStateET1_SJ_ --------------------------
	.section	.text._ZN2at6native60_GLOBAL__N__fdc43544_27_DistributionRandomKernel_cu_f88cee4443distribution_elementwise_grid_stride_kernelIjLi4EZZZNS0_9templates4cuda13random_kernelIPNS_17CUDAGeneratorImplEEEvRNS_18TensorIteratorBaseET_ENKUlvE_clEvENKUlvE2_clEvEUlP24curandStatePhilox4_32_10E0_ZNS1_27distribution_nullary_kernelIlj5uint4S7_SF_ZZZS5_IS7_EvS9_SA_ENKSB_clEvENKSC_clEvEUljE_EEvS9_T2_RKT3_T4_EUlijE0_EEvlNS_15PhiloxCudaStateET1_SJ_,"ax",@progbits
	.align	128
.text._ZN2at6native60_GLOBAL__N__fdc43544_27_DistributionRandomKernel_cu_f88cee4443distribution_elementwise_grid_stride_kernelIjLi4EZZZNS0_9templates4cuda13random_kernelIPNS_17CUDAGeneratorImplEEEvRNS_18TensorIteratorBaseET_ENKUlvE_clEvENKUlvE2_clEvEUlP24curandStatePhilox4_32_10E0_ZNS1_27distribution_nullary_kernelIlj5uint4S7_SF_ZZZS5_IS7_EvS9_SA_ENKSB_clEvENKSC_clEvEUljE_EEvS9_T2_RKT3_T4_EUlijE0_EEvlNS_15PhiloxCudaStateET1_SJ_:
        .type           _ZN2at6native60_GLOBAL__N__fdc43544_27_DistributionRandomKernel_cu_f88cee4443distribution_elementwise_grid_stride_kernelIjLi4EZZZNS0_9templates4cuda13random_kernelIPNS_17CUDAGeneratorImplEEEvRNS_18TensorIteratorBaseET_ENKUlvE_clEvENKUlvE2_clEvEUlP24curandStatePhilox4_32_10E0_ZNS1_27distribution_nullary_kernelIlj5uint4S7_SF_ZZZS5_IS7_EvS9_SA_ENKSB_clEvENKSC_clEvEUljE_EEvS9_T2_RKT3_T4_EUlijE0_EEvlNS_15PhiloxCudaStateET1_SJ_,@function
        .size           _ZN2at6native60_GLOBAL__N__fdc43544_27_DistributionRandomKernel_cu_f88cee4443distribution_elementwise_grid_stride_kernelIjLi4EZZZNS0_9templates4cuda13random_kernelIPNS_17CUDAGeneratorImplEEEvRNS_18TensorIteratorBaseET_ENKUlvE_clEvENKUlvE2_clEvEUlP24curandStatePhilox4_32_10E0_ZNS1_27distribution_nullary_kernelIlj5uint4S7_SF_ZZZS5_IS7_EvS9_SA_ENKSB_clEvENKSC_clEvEUljE_EEvS9_T2_RKT3_T4_EUlijE0_EEvlNS_15PhiloxCudaStateET1_SJ_,(.L_x_2207 - _ZN2at6native60_GLOBAL__N__fdc43544_27_DistributionRandomKernel_cu_f88cee4443distribution_elementwise_grid_stride_kernelIjLi4EZZZNS0_9templates4cuda13random_kernelIPNS_17CUDAGeneratorImplEEEvRNS_18TensorIteratorBaseET_ENKUlvE_clEvENKUlvE2_clEvEUlP24curandStatePhilox4_32_10E0_ZNS1_27distribution_nullary_kernelIlj5uint4S7_SF_ZZZS5_IS7_EvS9_SA_ENKSB_clEvENKSC_clEvEUljE_EEvS9_T2_RKT3_T4_EUlijE0_EEvlNS_15PhiloxCudaStateET1_SJ_)
        .other          _ZN2at6native60_GLOBAL__N__fdc43544_27_DistributionRandomKernel_cu_f88cee4443distribution_elementwise_grid_stride_kernelIjLi4EZZZNS0_9templates4cuda13random_kernelIPNS_17CUDAGeneratorImplEEEvRNS_18TensorIteratorBaseET_ENKUlvE_clEvENKUlvE2_clEvEUlP24curandStatePhilox4_32_10E0_ZNS1_27distribution_nullary_kernelIlj5uint4S7_SF_ZZZS5_IS7_EvS9_SA_ENKSB_clEvENKSC_clEvEUljE_EEvS9_T2_RKT3_T4_EUlijE0_EEvlNS_15PhiloxCudaStateET1_SJ_,@"STO_CUDA_ENTRY STV_DEFAULT"
_ZN2at6native60_GLOBAL__N__fdc43544_27_DistributionRandomKernel_cu_f88cee4443distribution_elementwise_grid_stride_kernelIjLi4EZZZNS0_9templates4cuda13random_kernelIPNS_17CUDAGeneratorImplEEEvRNS_18TensorIteratorBaseET_ENKUlvE_clEvENKUlvE2_clEvEUlP24curandStatePhilox4_32_10E0_ZNS1_27distribution_nullary_kernelIlj5uint4S7_SF_ZZZS5_IS7_EvS9_SA_ENKSB_clEvENKSC_clEvEUljE_EEvS9_T2_RKT3_T4_EUlijE0_EEvlNS_15PhiloxCudaStateET1_SJ_:
        /* <DEDUP_REMOVED lines=63> */
[----:B------:R-:W-:Y:S02]  /*03f0*/  IADD3 R14, PT, PT, R16, -0x4ab325aa, RZ ;  /* 0xb54cda56100e7810 */ /* 0x000fe40007ffe0ff */
[----:B------:R-:W-:Y:S01]  /*0400*/  LOP3.LUT R4, R15, R2, R13, 0x96, !PT ;  /* 0x000000020f047212 */ /* 0x000fe200078e960d */
[----:B------:R-:W-:Y:S01]  /*0410*/  IMAD.WIDE.U32 R2, R3, -0x326172a9, RZ ;  /* 0xcd9e8d5703027825 */ /* 0x000fe200078e00ff */
[----:B------:R-:W-:-:S03]  /*0420*/  IADD3 R11, PT, PT, R17, -0x24c28bd8, RZ ;  /* 0xdb3d7428110b7810 */ /* 0x000fc60007ffe0ff */
        /* <DEDUP_REMOVED lines=44> */
.L_x_341:
[----:B------:R-:W-:-:S07]  /*06f0*/  MOV R20, 0x710 ;  /* 0x0000071000147802 */ /* 0x000fce0000000f00 */
[----:B------:R-:W-:Y:S05]  /*0700*/  CALL.REL.NOINC `($__internal_24_$__cuda_sm20_div_s64) ;  /* 0x0000004800c07944 */ /* 0x000fea0003c00000 */
.L_x_342:
        /* <DEDUP_REMOVED lines=81> */
.L_x_359:
        /* <DEDUP_REMOVED lines=13> */
.L_x_344:
[----:B0-----:R-:W-:Y:S05]  /*0cf0*/  BSYNC.RECONVERGENT B0 ;  /* 0x0000000000007941 */ /* 0x001fea0003800200 */
.L_x_343:
        /* <DEDUP_REMOVED lines=36> */
[----:B------:R-:W-:-:S03]  /*0f40*/  IADD3 R29, PT, PT, R17, -0x24c28bd8, RZ ;  /* 0xdb3d7428111d7810 */ /* 0x000fc60007ffe0ff */
[----:B------:R-:W-:Y:S01]  /*0f50*/  IMAD.WIDE.U32 R24, R24, -0x2daee0ad, RZ ;  /* 0xd2511f5318187825 */ /* 0x000fe200078e00ff */
[----:B------:R-:W-:-:S04]  /*0f60*/  LOP3.LUT R26, R27, R26, R23, 0x96, !PT ;  /* 0x0000001a1b1a7212 */ /* 0x000fc800078e9617 */
[----:B------:R-:W-:Y:S01]  /*0f70*/  LOP3.LUT R22, R29, R22, R25, 0x96, !PT ;  /* 0x000000161d167212 */ /* 0x000fe200078e9619 */
[----:B------:R-:W-:Y:S01]  /*0f80*/  IMAD.WIDE.U32 R26, R26, -0x326172a9, RZ ;  /* 0xcd9e8d571a1a7825 */ /* 0x000fe200078e00ff */
[----:B------:R-:W-:-:S03]  /*0f90*/  IADD3 R29, PT, PT, R16, -0xe443238, RZ ;  /* 0xf1bbcdc8101d7810 */ /* 0x000fc60007ffe0ff */
[----:B------:R-:W-:Y:S01]  /*0fa0*/  IMAD R25, R12, -0x2daee0ad, RZ ;  /* 0xd2511f530c197824 */ /* 0x000fe200078e02ff */
[----:B------:R-:W-:Y:S01]  /*0fb0*/  LOP3.LUT R12, R29, R28, R27, 0x96, !PT ;  /* 0x0000001c1d0c7212 */ /* 0x000fe200078e961b */
[----:B------:R-:W-:Y:S01]  /*0fc0*/  IMAD.WIDE.U32 R22, R22, -0x326172a9, RZ ;  /* 0xcd9e8d5716167825 */ /* 0x000fe200078e00ff */
[----:B------:R-:W-:-:S04]  /*0fd0*/  MOV R28, R7 ;  /* 0x00000007001c7202 */ /* 0x000fc80000000f00 */
[----:B------:R-:W-:Y:S01]  /*0fe0*/  LOP3.LUT R7, R41, R26, R23, 0x96, !PT ;  /* 0x0000001a29077212 */ /* 0x000fe200078e9617 */
[----:B------:R-:W-:Y:S01]  /*0ff0*/  IMAD.HI.U32 R23, R12, -0x2daee0ad, RZ ;  /* 0xd2511f530c177827 */ /* 0x000fe200078e00ff */
[----:B------:R-:W-:Y:S02]  /*1000*/  IADD3 R26, PT, PT, R17, -0x695add53, RZ ;  /* 0x96a522ad111a7810 */ /* 0x000fe40007ffe0ff */
[----:B------:R-:W-:Y:S02]  /*1010*/  MOV R4, R22 ;  /* 0x0000001600047202 */ /* 0x000fe40000000f00 */
        /* <DEDUP_REMOVED lines=12> */
.L_x_345:
        /* <DEDUP_REMOVED lines=9> */
.L_x_346:
        /* <DEDUP_REMOVED lines=13> */
[----:B------:R-:W0:Y:S01]  /*1240*/  @!P2 LDC.64 R22, c[0x0][0x540] ;  /* 0x00015000ff16ab82 */ /* 0x000e220000000a00 */
[----:B------:R-:W-:Y:S02]  /*1250*/  @!P2 MOV R29, RZ ;  /* 0x000000ff001da202 */ /* 0x000fe40000000f00 */
[----:B------:R-:W-:Y:S01]  /*1260*/  @!P1 MOV R43, RZ ;  /* 0x000000ff002b9202 */ /* 0x000fe20000000f00 */
[----:B------:R-:W-:-:S04]  /*1270*/  @!P0 IMAD.MOV.U32 R45, RZ, RZ, RZ ;  /* 0x000000ffff2d8224 */ /* 0x000fc800078e00ff */
[----:B------:R-:W1:Y:S08]  /*1280*/  @!P1 LDC.64 R24, c[0x0][0x540] ;  /* 0x00015000ff189b82 */ /* 0x000e700000000a00 */
[----:B------:R-:W2:Y:S01]  /*1290*/  @!P0 LDC.64 R26, c[0x0][0x540] ;  /* 0x00015000ff1a8b82 */ /* 0x000ea20000000a00 */
[----:B0-----:R0:W-:Y:S04]  /*12a0*/  @!P2 STG.E.64 desc[UR76][R22.64], R28 ;  /* 0x0000001c1600a986 */ /* 0x0011e8000c101b4c */
[----:B-1----:R4:W-:Y:S01]  /*12b0*/  @!P1 STG.E.64 desc[UR76][R24.64], R42 ;  /* 0x0000002a18009986 */ /* 0x0029e2000c101b4c */
[----:B0-----:R-:W-:-:S03]  /*12c0*/  IADD3 R22, P1, PT, R0, R13, RZ ;  /* 0x0000000d00167210 */ /* 0x001fc60007f3e0ff */
[----:B--2---:R4:W-:Y:S01]  /*12d0*/  @!P0 STG.E.64 desc[UR76][R26.64], R44 ;  /* 0x0000002c1a008986 */ /* 0x0049e2000c101b4c */
[----:B------:R-:W-:Y:S02]  /*12e0*/  ISETP.GE.U32.AND P0, PT, R22, UR48, PT ;  /* 0x0000003016007c0c */ /* 0x000fe4000bf06070 */
[----:B------:R-:W-:-:S04]  /*12f0*/  IADD3.X R22, PT, PT, RZ, R11, RZ, P1, !PT ;  /* 0x0000000bff167210 */ /* 0x000fc80000ffe4ff */
[----:B------:R-:W-:-:S13]  /*1300*/  ISETP.GE.AND.EX P0, PT, R22, UR49, PT, P0 ;  /* 0x0000003116007c0c */ /* 0x000fda000bf06300 */
[----:B----4-:R-:W-:Y:S05]  /*1310*/  @P0 BRA `(.L_x_348) ;  /* 0x0000003c00900947 */ /* 0x010fea0003800000 */
[----:B------:R-:W0:Y:S01]  /*1320*/  LDC.64 R22, c[0x0][0x540] ;  /* 0x00015000ff167b82 */ /* 0x000e220000000a00 */
[----:B------:R-:W-:Y:S01]  /*1330*/  MOV R24, R41 ;  /* 0x0000002900187202 */ /* 0x000fe20000000f00 */
[----:B------:R-:W-:-:S05]  /*1340*/  IMAD.MOV.U32 R25, RZ, RZ, RZ ;  /* 0x000000ffff197224 */ /* 0x000fca00078e00ff */
[----:B0-----:R4:W-:Y:S01]  /*1350*/  STG.E.64 desc[UR76][R22.64], R24 ;  /* 0x0000001816007986 */ /* 0x0019e2000c101b4c */
[----:B------:R-:W-:Y:S05]  /*1360*/  BRA `(.L_x_348) ;  /* 0x0000003c007c7947 */ /* 0x000fea0003800000 */
.L_x_347:
        /* <DEDUP_REMOVED lines=233> */
.L_x_351:
[----:B------:R-:W0:Y:S01]  /*2200*/  LDCU.64 UR48, c[0x0][0x540] ;  /* 0x0000a800ff3077ac */ /* 0x000e220008000a00 */
[----:B------:R-:W-:Y:S01]  /*2210*/  IMAD.MOV.U32 R29, RZ, RZ, RZ ;  /* 0x000000ffff1d7224 */ /* 0x000fe200078e00ff */
[----:B0-----:R-:W-:-:S04]  /*2220*/  IADD3 R24, P0, PT, R24, UR48, RZ ;  /* 0x0000003018187c10 */ /* 0x001fc8000ff1e0ff */
[----:B------:R-:W-:-:S05]  /*2230*/  IADD3.X R25, PT, PT, RZ, UR49, RZ, P0, !PT ;  /* 0x00000031ff197c10 */ /* 0x000fca00087fe4ff */
[----:B------:R0:W-:Y:S04]  /*2240*/  STG.E.64 desc[UR76][R24.64], R28 ;  /* 0x0000001c18007986 */ /* 0x0001e8000c101b4c */
.L_x_350:
[----:B------:R-:W-:Y:S05]  /*2250*/  BSYNC.RECONVERGENT B0 ;  /* 0x0000000000007941 */ /* 0x000fea0003800200 */
.L_x_349:
[----:B------:R-:W-:Y:S01]  /*2260*/  IADD3 R23, P1, PT, R10, R13, RZ ;  /* 0x0000000d0a177210 */ /* 0x000fe20007f3e0ff */
        /* <DEDUP_REMOVED lines=8> */
[----:B0-----:R-:W-:-:S05]  /*22f0*/  SHF.R.U32.HI R25, RZ, UR33, R22 ;  /* 0x00000021ff197c19 */ /* 0x001fca0008011616 */
        /* <DEDUP_REMOVED lines=235> */
.L_x_354:
[----:B------:R-:W0:Y:S01]  /*31b0*/  LDCU.64 UR48, c[0x0][0x540] ;  /* 0x0000a800ff3077ac */ /* 0x000e220008000a00 */
[----:B------:R-:W-:Y:S02]  /*31c0*/  MOV R43, RZ ;  /* 0x000000ff002b7202 */ /* 0x000fe40000000f00 */
[----:B0-----:R-:W-:-:S04]  /*31d0*/  IADD3 R24, P0, PT, R24, UR48, RZ ;  /* 0x0000003018187c10 */ /* 0x001fc8000ff1e0ff */
[----:B------:R-:W-:-:S05]  /*31e0*/  IADD3.X R25, PT, PT, RZ, UR49, RZ, P0, !PT ;  /* 0x00000031ff197c10 */ /* 0x000fca00087fe4ff */
[----:B------:R1:W-:Y:S04]  /*31f0*/  STG.E.64 desc[UR76][R24.64], R42 ;  /* 0x0000002a18007986 */ /* 0x0003e8000c101b4c */
.L_x_353:
[----:B------:R-:W-:Y:S05]  /*3200*/  BSYNC.RECONVERGENT B0 ;  /* 0x0000000000007941 */ /* 0x000fea0003800200 */
.L_x_352:
[----:B------:R-:W-:Y:S01]  /*3210*/  IADD3 R23, P1, PT, R2, R13, RZ ;  /* 0x0000000d02177210 */ /* 0x000fe20007f3e0ff */
[----:B------:R-:W-:Y:S03]  /*3220*/  BSSY.RECONVERGENT B0, `(.L_x_355) ;  /* 0x00000f9000007945 */ /* 0x000fe60003800200 */
[----:B------:R-:W-:Y:S01]  /*3230*/  ISETP.GE.U32.AND P0, PT, R23, R20, PT ;  /* 0x000000141700720c */ /* 0x000fe20003f06070 */
[----:B------:R-:W-:-:S05]  /*3240*/  IMAD.X R22, RZ, RZ, R11, P1 ;  /* 0x000000ffff167224 */ /* 0x000fca00008e060b */
[----:B------:R-:W-:-:S13]  /*3250*/  ISETP.GE.AND.EX P0, PT, R22, R21, PT, P0 ;  /* 0x000000151600720c */ /* 0x000fda0003f06300 */
[----:B------:R-:W-:Y:S05]  /*3260*/  @P0 BRA `(.L_x_356) ;  /* 0x0000000c00d00947 */ /* 0x000fea0003800000 */
[----:B------:R-:W-:Y:S01]  /*3270*/  HFMA2 R22, -RZ, RZ, 0, 0 ;  /* 0x00000000ff167431 */ /* 0x000fe200000001ff */
[----:B------:R-:W-:-:S04]  /*3280*/  UISETP.NE.AND UP0, UPT, UR74, URZ, UPT ;  /* 0x000000ff4a00728c */ /* 0x000fc8000bf05270 */
[----:B------:R-:W-:-:S05]  /*3290*/  IMAD.HI.U32 R22, R23, UR32, R22 ;  /* 0x0000002017167c27 */ /* 0x000fca000f8e0016 */
[----:B01----:R-:W-:-:S04]  /*32a0*/  SHF.R.U32.HI R25, RZ, UR33, R22 ;  /* 0x00000021ff197c19 */ /* 0x003fc80008011616 */
        /* <DEDUP_REMOVED lines=235> */
.L_x_357:
[----:B------:R-:W0:Y:S01]  /*4160*/  LDCU.64 UR48, c[0x0][0x540] ;  /* 0x0000a800ff3077ac */ /* 0x000e220008000a00 */
[----:B------:R-:W-:Y:S02]  /*4170*/  MOV R45, RZ ;  /* 0x000000ff002d7202 */ /* 0x000fe40000000f00 */
[----:B0-----:R-:W-:-:S04]  /*4180*/  IADD3 R24, P0, PT, R24, UR48, RZ ;  /* 0x0000003018187c10 */ /* 0x001fc8000ff1e0ff */
[----:B------:R-:W-:-:S05]  /*4190*/  IADD3.X R25, PT, PT, RZ, UR49, RZ, P0, !PT ;  /* 0x00000031ff197c10 */ /* 0x000fca00087fe4ff */
[----:B------:R2:W-:Y:S04]  /*41a0*/  STG.E.64 desc[UR76][R24.64], R44 ;  /* 0x0000002c18007986 */ /* 0x0005e8000c101b4c */
.L_x_356:
[----:B------:R-:W-:Y:S05]  /*41b0*/  BSYNC.RECONVERGENT B0 ;  /* 0x0000000000007941 */ /* 0x000fea0003800200 */
.L_x_355:
[----:B------:R-:W-:-:S04]  /*41c0*/  IADD3 R23, P1, PT, R0, R13, RZ ;  /* 0x0000000d00177210 */ /* 0x000fc80007f3e0ff */
[----:B------:R-:W-:Y:S01]  /*41d0*/  ISETP.GE.U32.AND P0, PT, R23, R20, PT ;  /* 0x000000141700720c */ /* 0x000fe20003f06070 */
[----:B------:R-:W-:-:S05]  /*41e0*/  IMAD.X R22, RZ, RZ, R11, P1 ;  /* 0x000000ffff167224 */ /* 0x000fca00008e060b */
[----:B------:R-:W-:-:S13]  /*41f0*/  ISETP.GE.AND.EX P0, PT, R22, R21, PT, P0 ;  /* 0x000000151600720c */ /* 0x000fda0003f06300 */
[----:B------:R-:W-:Y:S05]  /*4200*/  @P0 BRA `(.L_x_348) ;  /* 0x0000000c00d40947 */ /* 0x000fea0003800000 */
[----:B------:R-:W-:Y:S01]  /*4210*/  MOV R22, RZ ;  /* 0x000000ff00167202 */ /* 0x000fe20000000f00 */
[----:B------:R-:W-:-:S04]  /*4220*/  UISETP.NE.AND UP0, UPT, UR74, URZ, UPT ;  /* 0x000000ff4a00728c */ /* 0x000fc8000bf05270 */
[----:B------:R-:W-:-:S05]  /*4230*/  IMAD.HI.U32 R22, R23, UR32, R22 ;  /* 0x0000002017167c27 */ /* 0x000fca000f8e0016 */
[----:B012---:R-:W-:-:S04]  /*4240*/  SHF.R.U32.HI R25, RZ, UR33, R22 ;  /* 0x00000021ff197c19 */ /* 0x007fc80008011616 */
[----:B------:R-:W-:-:S05]  /*4250*/  IADD3 R24, PT, PT, -R25, RZ, RZ ;  /* 0x000000ff19187210 */ /* 0x000fca0007ffe1ff */
[----:B------:R-:W-:-:S04]  /*4260*/  IMAD R24, R24, UR72, R23 ;  /* 0x0000004818187c24 */ /* 0x000fc8000f8e0217 */
[----:B------:R-:W-:Y:S01]  /*4270*/  IMAD R24, R24, UR71, RZ ;  /* 0x0000004718187c24 */ /* 0x000fe2000f8e02ff */
        /* <DEDUP_REMOVED lines=232> */
.L_x_358:
[----:B------:R-:W0:Y:S01]  /*5100*/  LDCU.64 UR48, c[0x0][0x540] ;  /* 0x0000a800ff3077ac */ /* 0x000e220008000a00 */
[----:B------:R-:W-:Y:S01]  /*5110*/  IMAD.MOV.U32 R22, RZ, RZ, R41 ;  /* 0x000000ffff167224 */ /* 0x000fe200078e0029 */
[----:B------:R-:W-:Y:S02]  /*5120*/  MOV R23, RZ ;  /* 0x000000ff00177202 */ /* 0x000fe40000000f00 */
[----:B0-----:R-:W-:-:S04]  /*5130*/  IADD3 R24, P0, PT, R24, UR48, RZ ;  /* 0x0000003018187c10 */ /* 0x001fc8000ff1e0ff */
[----:B------:R-:W-:-:S05]  /*5140*/  IADD3.X R25, PT, PT, RZ, UR49, RZ, P0, !PT ;  /* 0x00000031ff197c10 */ /* 0x000fca00087fe4ff */
[----:B------:R3:W-:Y:S04]  /*5150*/  STG.E.64 desc[UR76][R24.64], R22 ;  /* 0x0000001618007986 */ /* 0x0007e8000c101b4c */
.L_x_348:
[----:B------:R-:W-:Y:S05]  /*5160*/  WARPSYNC.ALL ;  /* 0x0000000000007948 */ /* 0x000fea0003800000 */
[----:B------:R-:W5:Y:S01]  /*5170*/  LDCU UR48, c[0x0][0x360] ;  /* 0x00006c00ff3077ac */ /* 0x000f620008000800 */
[----:B---34-:R-:W5:Y:S08]  /*5180*/  LDC R22, c[0x0][0x370] ;  /* 0x0000dc00ff167b82 */ /* 0x018f700000000800 */
[----:B------:R-:W-:Y:S01]  /*5190*/  BAR.SYNC.DEFER_BLOCKING 0x0 ;  /* 0x0000000000007b1d */ /* 0x000fe20000010000 */
[----:B-----5:R-:W-:-:S05]  /*51a0*/  IMAD R22, R22, UR48, RZ ;  /* 0x0000003016167c24 */ /* 0x020fca000f8e02ff */
[----:B------:R-:W-:-:S04]  /*51b0*/  LEA R13, P0, R22, R13, 0x2 ;  /* 0x0000000d160d7211 */ /* 0x000fc800078010ff */
[----:B------:R-:W-:Y:S02]  /*51c0*/  IADD3.X R11, PT, PT, RZ, R11, RZ, P0, !PT ;  /* 0x0000000bff0b7210 */ /* 0x000fe400007fe4ff */
[----:B------:R-:W-:-:S04]  /*51d0*/  ISETP.GE.U32.AND P0, PT, R13, R18, PT ;  /* 0x000000120d00720c */ /* 0x000fc80003f06070 */
[----:B------:R-:W-:-:S13]  /*51e0*/  ISETP.GE.AND.EX P0, PT, R11, R6, PT, P0 ;  /* 0x000000060b00720c */ /* 0x000fda0003f06300 */
[----:B------:R-:W-:Y:S05]  /*51f0*/  @!P0 BRA `(.L_x_359) ;  /* 0xffffffb800888947 */ /* 0x000fea000383ffff */
[----:B------:R-:W-:Y:S05]  /*5200*/  EXIT ;  /* 0x000000000000794d */ /* 0x000fea0003800000 */
        .weak           $__internal_24_$__cuda_sm20_div_s64
        .type           $__internal_24_$__cuda_sm20_div_s64,@function
        .size           $__internal_24_$__cuda_sm20_div_s64,(.L_x_2207 - $__internal_24_$__cuda_sm20_div_s64)
$__internal_24_$__cuda_sm20_div_s64:
        /* <DEDUP_REMOVED lines=74> */
[----:B------:R-:W-:Y:S06]  /*56b0*/  RET.REL.NODEC R20 `(_ZN2at6native60_GLOBAL__N__fdc43544_27_DistributionRandomKernel_cu_f88cee4443distribution_elementwise_grid_stride_kernelIjLi4EZZZNS0_9templates4cuda13random_kernelIPNS_17CUDAGeneratorImplEEEvRNS_18TensorIteratorBaseET_ENKUlvE_clEvENKUlvE2_clEvEUlP24curandStatePhilox4_32_10E0_ZNS1_27distribution_nullary_kernelIlj5uint4S7_SF_ZZZS5_IS7_EvS9_SA_ENKSB_clEvENKSC_clEvEUljE_EEvS9_T2_RKT3_T4_EUlijE0_EEvlNS_15PhiloxCudaStateET1_SJ_) ;  /* 0xffffffa814507950 */ /* 0x000fec0003c3ffff */
.L_x_360:
        /* <DEDUP_REMOVED lines=12> */
.L_x_2207:


//--------------------- .text._ZN2at6native60_GLOBAL__N__fdc43544_27_DistributionRandomKernel_cu_f88cee4443distribution_elementwise_grid_stride_kernelIjLi4EZZZNS0_9templates4cuda13random_kernelIPNS_17CUDAGeneratorImplEEEvRNS_18TensorIteratorBaseET_ENKUlvE_clEvENKUlvE2_clEvEUlP24curandStatePhilox4_32_10E0_ZNS1_27distribution_nullary_kernelIlj5uint4S7_SF_ZZZS5_IS7_EvS9_SA_ENKSB_clEvENKSC_clEvEUljE_EEvS9_T2_RKT3_T4_EUlijE_EEvlNS_15PhiloxCudaStateET1_SJ_ --------------------------
	.section	.text._ZN2at6native60_GLOBAL__N__fdc43544_27_DistributionRandomKernel_cu_f88cee4443distribution_elementwise_grid_stride_kernelIjLi4EZZZNS0_9templates4cuda13random_kernelIPNS_17CUDAGeneratorImplEEEvRNS_18TensorIteratorBaseET_ENKUlvE_clEvENKUlvE2_clEvEUlP24curandStatePhilox4_32_10E0_ZNS1_27distribution_nullary_kernelIlj5uint4S7_SF_ZZZS5_IS7_EvS9_SA_ENKSB_clEvENKSC_clEvEUljE_EEvS9_T2_RKT3_T4_EUlijE_EEvlNS_15PhiloxCudaStateET1_SJ_,"ax",@progbits
	.align	128
.text._ZN2at6native60_GLOBAL__N__fdc43544_27_DistributionRandomKernel_cu_f88cee4443distribution_elementwise_grid_stride_kernelIjLi4EZZZNS0_9templates4cuda13random_kernelIPNS_17CUDAGeneratorImplEEEvRNS_18TensorIteratorBaseET_ENKUlvE_clEvENKUlvE2_clEvEUlP24curandStatePhilox4_32_10E0_ZNS1_27distribution_nullary_kernelIlj5uint4S7_SF_ZZZS5_IS7_EvS9_SA_ENKSB_clEvENKSC_clEvEUljE_EEvS9_T2_RKT3_T4_EUlijE_EEvlNS_15PhiloxCudaStateET1_SJ_:
        .type           _ZN2at6native60_GLOBAL__N__fdc43544_27_DistributionRandomKernel_cu_f88cee4443distribution_elementwise_grid_stride_kernelIjLi4EZZZNS0_9templates4cuda13random_kernelIPNS_17CUDAGeneratorImplEEEvRNS_18TensorIteratorBaseET_ENKUlvE_clEvENKUlvE2_clEvEUlP24curandStatePhilox4_32_10E0_ZNS1_27distribution_nullary_kernelIlj5uint4S7_SF_ZZZS5_IS7_EvS9_SA_ENKSB_clEvENKSC_clEvEUljE_EEvS9_T2_RKT3_T4_EUlijE_EEvlNS_15PhiloxCudaStateET1_SJ_,@function
        .size           _ZN2at6native60_GLOBAL__N__fdc43544_27_DistributionRandomKernel_cu_f88cee4443distribution_elementwise_grid_stride_kernelIjLi4EZZZNS0_9templates4cuda13random_kernelIPNS_17CUDAGeneratorImplEEEvRNS_18TensorIteratorBaseET_ENKUlvE_clEvENKUlvE2_clEvEUlP24curandStatePhilox4_32_10E0_ZNS1_27distribution_nullary_kernelIlj5uint4S7_SF_ZZZS5_IS7_EvS9_SA_ENKSB_clEvENKSC_clEvEUljE_EEvS9_T2_RKT3_T4_EUlijE_EEvlNS_15PhiloxCudaStateET1_SJ_,(.L_x_2209 - _ZN2at6native60_GLOBAL__N__fdc43544_27_DistributionRandomKernel_cu_f88cee4443distribution_elementwise_grid_stride_kernelIjLi4EZZZNS0_9templates4cuda13random_kernelIPNS_17CUDAGeneratorImplEEEvRNS_18TensorIteratorBaseET_ENKUlvE_clEvENKUlvE2_clEvEUlP24curandStatePhilox4_32_10E0_ZNS1_27distribution_nullary_kernelIlj5uint4S7_SF_ZZZS5_IS7_EvS9_SA_ENKSB_clEvENKSC_clEvEUljE_EEvS9_T2_RKT3_T4_EUlijE_EEvlNS_15PhiloxCudaStateET1_SJ_)
        .other          _ZN2at6native60_GLOBAL__N__fdc43544_27_DistributionRandomKernel_cu_f88cee4443distribution_elementwise_grid_stride_kernelIjLi4EZZZNS0_9templates4cuda13random_kernelIPNS_17CUDAGeneratorImplEEEvRNS_18TensorIteratorBaseET_ENKUlvE_clEvENKUlvE2_clEvEUlP24curandStatePhilox4_32_10E0_ZNS1_27distribution_nullary_kernelIlj5uint4S7_SF_ZZZS5_IS7_EvS9_SA_ENKSB_clEvENKSC_clEvEUljE_EEvS9_T2_RKT3_T4_EUlijE_EEvlNS_15PhiloxCudaStateET1_SJ_,@"STO_CUDA_ENTRY STV_DEFAULT"
_ZN2at6native60_GLOBAL__N__fdc43544_27_DistributionRandomKernel_cu_f88cee4443distribution_elementwise_grid_stride_kernelIjLi4EZZZNS0_9templates4cuda13random_kernelIPNS_17CUDAGeneratorImplEEEvRNS_18TensorIteratorBaseET_ENKUlvE_clEvENKUlvE2_clEvEUlP24curandStatePhilox4_32_10E0_ZNS1_27distribution_nullary_kernelIlj5uint4S7_SF_ZZZS5_IS7_EvS9_SA_ENKSB_clEvENKSC_clEvEUljE_EEvS9_T2_RKT3_T4_EUlijE_EEvlNS_15PhiloxCudaStateET1_SJ_:
        /* <DEDUP_REMOVED lines=113> */
.L_x_361:
[----:B------:R-:W-:-:S07]  /*0710*/  MOV R32, 0x730 ;  /* 0x0000073000207802 */ /* 0x000fce0000000f00 */
[----:B------:R-:W-:Y:S05]  /*0720*/  CALL.REL.NOINC `($__internal_25_$__cuda_sm20_div_s64) ;  /* 0x00000008003c7944 */ /* 0x000fea0003c00000 */
.L_x_362:
        /* <DEDUP_REMOVED lines=14> */
.L_x_367:
[----:B------:R-:W-:Y:S01]  /*0810*/  VIADD R0, R0, 0x1 ;  /* 0x0000000100007836 */ /* 0x000fe20000000000 */
[----:B------:R-:W-:Y:S03]  /*0820*/  BSSY.RECONVERGENT B0, `(.L_x_363) ;  /* 0x000000c000007945 */ /* 0x000fe60003800200 */
[C---:B-1----:R-:W-:Y:S01]  /*0830*/  IMAD.WIDE.U32 R30, R0.reuse, -0x2daee0ad, RZ ;  /* 0xd2511f53001e7825 */ /* 0x042fe200078e00ff */
[----:B------:R-:W-:-:S13]  /*0840*/  ISETP.NE.AND P0, PT, R0, RZ, PT ;  /* 0x000000ff0000720c */ /* 0x000fda0003f05270 */
[----:B------:R-:W-:Y:S05]  /*0850*/  @P0 BRA `(.L_x_364) ;  /* 0x0000000000200947 */ /* 0x000fea0003800000 */
        /* <DEDUP_REMOVED lines=8> */
.L_x_364:
[----:B0-----:R-:W-:Y:S05]  /*08e0*/  BSYNC.RECONVERGENT B0 ;  /* 0x0000000000007941 */ /* 0x001fea0003800200 */
.L_x_363:
        /* <DEDUP_REMOVED lines=51> */
.L_x_365:
        /* <DEDUP_REMOVED lines=9> */
.L_x_366:
[CC--:B------:R-:W-:Y:S01]  /*0cb0*/  IADD3 R37, P1, PT, R19.reuse, R20.reuse, RZ ;  /* 0x0000001413257210 */ /* 0x0c0fe20007f3e0ff */
[C---:B------:R-:W-:Y:S01]  /*0cc0*/  IMAD R49, R19.reuse, 0x3, RZ ;  /* 0x0000000313317824 */ /* 0x040fe200078e02ff */
[----:B------:R-:W-:Y:S01]  /*0cd0*/  LEA R27, P3, R19, R20, 0x1 ;  /* 0x00000014131b7211 */ /* 0x000fe200078608ff */
[----:B------:R-:W-:Y:S05]  /*0ce0*/  WARPSYNC.ALL ;  /* 0x0000000000007948 */ /* 0x000fea0003800000 */
[----:B------:R-:W-:Y:S01]  /*0cf0*/  IMAD.X R28, RZ, RZ, R21, P1 ;  /* 0x000000ffff1c7224 */ /* 0x000fe200008e0615 */
[----:B------:R-:W-:Y:S02]  /*0d00*/  ISETP.GE.U32.AND P0, PT, R37, UR4, PT ;  /* 0x0000000425007c0c */ /* 0x000fe4000bf06070 */
[----:B------:R-:W-:-:S02]  /*0d10*/  ISETP.GE.U32.AND P1, PT, R20, UR4, PT ;  /* 0x0000000414007c0c */ /* 0x000fc4000bf26070 */
[----:B------:R-:W-:Y:S02]  /*0d20*/  ISETP.GE.AND.EX P0, PT, R28, UR5, PT, P0 ;  /* 0x000000051c007c0c */ /* 0x000fe4000bf06300 */
[----:B------:R-:W-:Y:S02]  /*0d30*/  ISETP.GE.AND.EX P1, PT, R21, UR5, PT, P1 ;  /* 0x0000000515007c0c */ /* 0x000fe4000bf26310 */
[----:B------:R-:W-:Y:S02]  /*0d40*/  IADD3 R49, P4, PT, R49, R20, RZ ;  /* 0x0000001431317210 */ /* 0x000fe40007f9e0ff */
[----:B------:R-:W-:Y:S02]  /*0d50*/  ISETP.GE.U32.AND P2, PT, R27, UR4, PT ;  /* 0x000000041b007c0c */ /* 0x000fe4000bf46070 */
[----:B------:R-:W-:Y:S01]  /*0d60*/  IADD3.X R29, PT, PT, RZ, R21, RZ, P3, !PT ;  /* 0x00000015ff1d7210 */ /* 0x000fe20001ffe4ff */
[----:B------:R-:W-:Y:S01]  /*0d70*/  IMAD.X R28, RZ, RZ, R21, P4 ;  /* 0x000000ffff1c7224 */ /* 0x000fe200020e0615 */
[----:B------:R-:W-:-:S02]  /*0d80*/  ISETP.GE.U32.AND P3, PT, R49, UR4, PT ;  /* 0x0000000431007c0c */ /* 0x000fc4000bf66070 */
[----:B------:R-:W-:Y:S01]  /*0d90*/  ISETP.GE.AND.EX P2, PT, R29, UR5, PT, P2 ;  /* 0x000000051d007c0c */ /* 0x000fe2000bf46320 */
[----:B------:R-:W0:Y:S01]  /*0da0*/  @!P0 LDC R58, c[0x0][0x3b0] ;  /* 0x0000ec00ff3a8b82 */ /* 0x000e220000000800 */
[----:B------:R-:W-:-:S07]  /*0db0*/  ISETP.GE.AND.EX P3, PT, R28, UR5, PT, P3 ;  /* 0x000000051c007c0c */ /* 0x000fce000bf66330 */
[----:B------:R-:W1:Y:S06]  /*0dc0*/  @!P1 LDC R51, c[0x0][0x3b0] ;  /* 0x0000ec00ff339b82 */ /* 0x000e6c0000000800 */
[----:B------:R-:W-:Y:S02]  /*0dd0*/  @!P3 MOV R53, RZ ;  /* 0x000000ff0035b202 */ /* 0x000fe40000000f00 */
[----:B------:R-:W2:Y:S08]  /*0de0*/  @!P0 LDC.64 R34, c[0x0][0x3a8] ;  /* 0x0000ea00ff228b82 */ /* 0x000eb00000000a00 */
[----:B------:R-:W3:Y:S01]  /*0df0*/  @!P1 LDC.64 R32, c[0x0][0x3a8] ;  /* 0x0000ea00ff209b82 */ /* 0x000ee20000000a00 */
[----:B0-----:R-:W-:-:S02]  /*0e00*/  @!P0 IMAD R37, R37, R58, RZ ;  /* 0x0000003a25258224 */ /* 0x001fc400078e02ff */
[----:B-1----:R-:W-:-:S05]  /*0e10*/  @!P1 IMAD R51, R20, R51, RZ ;  /* 0x0000003314339224 */ /* 0x002fca00078e02ff */
[----:B------:R-:W0:Y:S01]  /*0e20*/  @!P2 LDC R56, c[0x0][0x3b0] ;  /* 0x0000ec00ff38ab82 */ /* 0x000e220000000800 */
[----:B--2---:R-:W-:-:S07]  /*0e30*/  @!P0 IADD3 R34, P5, PT, R37, R34, RZ ;  /* 0x0000002225228210 */ /* 0x004fce0007fbe0ff */
[----:B------:R-:W1:Y:S01]  /*0e40*/  @!P3 LDC R54, c[0x0][0x3b0] ;  /* 0x0000ec00ff36bb82 */ /* 0x000e620000000800 */
[----:B------:R-:W-:Y:S01]  /*0e50*/  @!P0 LEA.HI.X.SX32 R35, R37, R35, 0x1, P5 ;  /* 0x0000002325238211 */ /* 0x000fe200028f0eff */
[----:B------:R-:W-:Y:S01]  /*0e60*/  @!P1 IMAD.MOV.U32 R37, RZ, RZ, RZ ;  /* 0x000000ffff259224 */ /* 0x000fe200078e00ff */
[----:B---3--:R-:W-:-:S05]  /*0e70*/  @!P1 IADD3 R32, P4, PT, R51, R32, RZ ;  /* 0x0000002033209210 */ /* 0x008fca0007f9e0ff */
[----:B------:R-:W2:Y:S01]  /*0e80*/  @!P2 LDC.64 R28, c[0x0][0x3a8] ;  /* 0x0000ea00ff1cab82 */ /* 0x000ea20000000a00 */
[----:B------:R-:W-:Y:S01]  /*0e90*/  @!P1 LEA.HI.X.SX32 R33, R51, R33, 0x1, P4 ;  /* 0x0000002133219211 */ /* 0x000fe200020f0eff */
[----:B------:R-:W-:-:S06]  /*0ea0*/  @!P2 IMAD.MOV.U32 R51, RZ, RZ, RZ ;  /* 0x000000ffff33a224 */ /* 0x000fcc00078e00ff */
[----:B------:R-:W3:Y:S01]  /*0eb0*/  @!P3 LDC.64 R30, c[0x0][0x3a8] ;  /* 0x0000ea00ff1ebb82 */ /* 0x000ee20000000a00 */
[----:B------:R4:W-:Y:S01]  /*0ec0*/  @!P1 STG.E.64 desc[UR6][R32.64], R36 ;  /* 0x0000002420009986 */ /* 0x0009e2000c101b06 */
[----:B0-----:R-:W-:Y:S02]  /*0ed0*/  @!P2 IMAD R27, R27, R56, RZ ;  /* 0x000000381b1ba224 */ /* 0x001fe400078e02ff */
[----:B-1----:R-:W-:Y:S01]  /*0ee0*/  @!P3 IMAD R54, R49, R54, RZ ;  /* 0x000000363136b224 */ /* 0x002fe200078e02ff */
[----:B----4-:R-:W-:Y:S01]  /*0ef0*/  @!P0 MOV R32, R44 ;  /* 0x0000002c00208202 */ /* 0x010fe20000000f00 */
[----:B------:R-:W-:Y:S01]  /*0f00*/  @!P0 IMAD.MOV.U32 R33, RZ, RZ, RZ ;  /* 0x000000ffff218224 */ /* 0x000fe200078e00ff */
[----:B--2---:R-:W-:Y:S01]  /*0f10*/  @!P2 IADD3 R28, P4, PT, R27, R28, RZ ;  /* 0x0000001c1b1ca210 */ /* 0x004fe20007f9e0ff */
[----:B------:R-:W-:Y:S02]  /*0f20*/  IMAD.MOV.U32 R44, RZ, RZ, R26 ;  /* 0x000000ffff2c7224 */ /* 0x000fe400078e001a */
[----:B------:R-:W-:Y:S01]  /*0f30*/  IMAD.MOV.U32 R36, RZ, RZ, R47 ;  /* 0x000000ffff247224 */ /* 0x000fe200078e002f */
[----:B------:R0:W-:Y:S01]  /*0f40*/  @!P0 STG.E.64 desc[UR6][R34.64], R32 ;  /* 0x0000002022008986 */ /* 0x0001e2000c101b06 */
[----:B------:R-:W-:-:S02]  /*0f50*/  IADD3 R20, P0, PT, R40, R20, RZ ;  /* 0x0000001428147210 */ /* 0x000fc40007f1e0ff */
[----:B---3--:R-:W-:Y:S02]  /*0f60*/  @!P3 IADD3 R30, P5, PT, R54, R30, RZ ;  /* 0x0000001e361eb210 */ /* 0x008fe40007fbe0ff */
[----:B------:R-:W-:Y:S01]  /*0f70*/  @!P2 LEA.HI.X.SX32 R29, R27, R29, 0x1, P4 ;  /* 0x0000001d1b1da211 */ /* 0x000fe200020f0eff */
[----:B------:R-:W-:Y:S01]  /*0f80*/  IMAD.X R21, RZ, RZ, R21, P0 ;  /* 0x000000ffff157224 */ /* 0x000fe200000e0615 */
[----:B------:R-:W-:Y:S02]  /*0f90*/  ISETP.GE.U32.AND P0, PT, R20, R24, PT ;  /* 0x000000181400720c */ /* 0x000fe40003f06070 */
[----:B------:R-:W-:Y:S01]  /*0fa0*/  @!P3 LEA.HI.X.SX32 R31, R54, R31, 0x1, P5 ;  /* 0x0000001f361fb211 */ /* 0x000fe200028f0eff */
[----:B------:R1:W-:Y:S01]  /*0fb0*/  @!P2 STG.E.64 desc[UR6][R28.64], R50 ;  /* 0x000000321c00a986 */ /* 0x0003e2000c101b06 */
[----:B------:R-:W-:-:S03]  /*0fc0*/  ISETP.GE.AND.EX P0, PT, R21, R42, PT, P0 ;  /* 0x0000002a1500720c */ /* 0x000fc60003f06300 */
[----:B------:R1:W-:Y:S01]  /*0fd0*/  @!P3 STG.E.64 desc[UR6][R30.64], R52 ;  /* 0x000000341e00b986 */ /* 0x0003e2000c101b06 */
[----:B0-----:R-:W-:Y:S01]  /*0fe0*/  MOV R34, R48 ;  /* 0x0000003000227202 */ /* 0x001fe20000000f00 */
[----:B------:R-:W-:Y:S08]  /*0ff0*/  BAR.SYNC.DEFER_BLOCKING 0x0 ;  /* 0x0000000000007b1d */ /* 0x000ff00000010000 */
[----:B------:R-:W-:Y:S05]  /*1000*/  @!P0 BRA `(.L_x_367) ;  /* 0xfffffff800008947 */ /* 0x000fea000383ffff */
[----:B------:R-:W-:Y:S05]  /*1010*/  EXIT ;  /* 0x000000000000794d */ /* 0x000fea0003800000 */
        .weak           $__internal_25_$__cuda_sm20_div_s64
        .type           $__internal_25_$__cuda_sm20_div_s64,@function
        .size           $__internal_25_$__cuda_sm20_div_s64,(.L_x_2209 - $__internal_25_$__cuda_sm20_div_s64)
$__internal_25_$__cuda_sm20_div_s64:
        /* <DEDUP_REMOVED lines=75> */
[----:B------:R-:W-:Y:S06]  /*14d0*/  RET.REL.NODEC R24 `(_ZN2at6native60_GLOBAL__N__fdc43544_27_DistributionRandomKernel_cu_f88cee4443distribution_elementwise_grid_stride_kernelIjLi4EZZZNS0_9templates4cuda13random_kernelIPNS_17CUDAGeneratorImplEEEvRNS_18TensorIteratorBaseET_ENKUlvE_clEvENKUlvE2_clEvEUlP24curandStatePhilox4_32_10E0_ZNS1_27distribution_nullary_kernelIlj5uint4S7_SF_ZZZS5_IS7_EvS9_SA_ENKSB_clEvENKSC_clEvEUljE_EEvS9_T2_RKT3_T4_EUlijE_EEvlNS_15PhiloxCudaStateET1_SJ_) ;  /* 0xffffffe818c87950 */ /* 0x000fec0003c3ffff */
.L_x_368:
        /* <DEDUP_REMOVED lines=10> */
.L_x_2209:


//--------------------- .text._ZN2at6native60_GLOBAL__N__fdc43544_27_DistributionRandomKernel_cu_f88cee4443distribution_elementwise_grid_stride_kernelImLi2EZZZNS0_9templates4cuda13random_kernelIPNS_17CUDAGeneratorImplEEEvRNS_18TensorIteratorBaseET_ENKUlvE_clEvENKUlvE2_clEvEUlP24curandStatePhilox4_32_10E_ZNS1_27distribution_nullary_kernelIlm10ulonglong2S7_SF_ZZZS5_IS7_EvS9_SA_ENKSB_clEvENKSC_clEvEUlmE_EEvS9_T2_RKT3_T4_EUlimE0_EEvlNS_15PhiloxCudaStateET1_SJ_ --------------------------
	.section	.text._ZN2at6native60_GLOBAL__N__fdc43544_27_DistributionRandomKernel_cu_f88cee4443distribution_elementwise_grid_stride_kernelImLi2EZZZNS0_9templates4cuda13random_kernelIPNS_17CUDAGeneratorImplEEEvRNS_18TensorIteratorBaseET_ENKUlvE_clEvENKUlvE2_clEvEUlP24curandStatePhilox4_32_10E_ZNS1_27distribution_nullary_kernelIlm10ulonglong2S7_SF_ZZZS5_IS7_EvS9_SA_ENKSB_clEvENKSC_clEvEUlmE_EEvS9_T2_RKT3_T4_EUlimE0_EEvlNS_15PhiloxCudaStateET1_SJ_,"ax",@progbits
	.align	128
.text._ZN2at6native60_GLOBAL__N__fdc43544_27_DistributionRandomKernel_cu_f88cee4443distribution_elementwise_grid_stride_kernelImLi2EZZZNS0_9templates4cuda13random_kernelIPNS_17CUDAGeneratorImplEEEvRNS_18TensorIteratorBaseET_ENKUlvE_clEvENKUlvE2_clEvEUlP24curandStatePhilox4_32_10E_ZNS1_27distribution_nullary_kernelIlm10ulonglong2S7_SF_ZZZS5_IS7_EvS9_SA_ENKSB_clEvENKSC_clEvEUlmE_EEvS9_T2_RKT3_T4_EUlimE0_EEvlNS_15PhiloxCudaStateET1_SJ_:
        .type           _ZN2at6native60_GLOBAL__N__fdc43544_27_DistributionRandomKernel_cu_f88cee4443distribution_elementwise_grid_stride_kernelImLi2EZZZNS0_9templates4cuda13random_kernelIPNS_17CUDAGeneratorImplEEEvRNS_18TensorIteratorBaseET_ENKUlvE_clEvENKUlvE2_clEvEUlP24curandStatePhilox4_32_10E_ZNS1_27distribution_nullary_kernelIlm10ulonglong2S7_SF_ZZZS5_IS7_EvS9_SA_ENKSB_clEvENKSC_clEvEUlmE_EEvS9_T2_RKT3_T4_EUlimE0_EEvlNS_15PhiloxCudaStateET1_SJ_,@function
        .size           _ZN2at6native60_GLOBAL__N__fdc43544_27_DistributionRandomKernel_cu_f88cee4443distribution_elementwise_grid_stride_kernelImLi2EZZZNS0_9templates4cuda13random_kernelIPNS_17CUDAGeneratorImplEEEvRNS_18TensorIteratorBaseET_ENKUlvE_clEvENKUlvE2_clEvEUlP24curandStatePhilox4_32_10E_ZNS1_27distribution_nullary_kernelIlm10ulonglong2S7_SF_ZZZS5_IS7_EvS9_SA_ENKSB_clEvENKSC_clEvEUlmE_EEvS9_T2_RKT3_T4_EUlimE0_EEvlNS_15PhiloxCudaStateET1_SJ_,(.L_x_2211 - _ZN2at6native60_GLOBAL__N__fdc43544_27_DistributionRandomKernel_cu_f88cee4443distribution_elementwise_grid_stride_kernelImLi2EZZZNS0_9templates4cuda13random_kernelIPNS_17CUDAGeneratorImplEEEvRNS_18TensorIteratorBaseET_ENKUlvE_clEvENKUlvE2_clEvEUlP24curandStatePhilox4_32_10E_ZNS1_27distribution_nullary_kernelIlm10ulonglong2S7_SF_ZZZS5_IS7_EvS9_SA_ENKSB_clEvENKSC_clEvEUlmE_EEvS9_T2_RKT3_T4_EUlimE0_EEvlNS_15PhiloxCudaStateET1_SJ_)
        .other          _ZN2at6native60_GLOBAL__N__fdc43544_27_DistributionRandomKernel_cu_f88cee4443distribution_elementwise_grid_stride_kernelImLi2EZZZNS0_9templates4cuda13random_kernelIPNS_17CUDAGeneratorImplEEEvRNS_18TensorIteratorBaseET_ENKUlvE_clEvENKUlvE2_clEvEUlP24curandStatePhilox4_32_10E_ZNS1_27distribution_nullary_kernelIlm10ulonglong2S7_SF_ZZZS5_IS7_EvS9_SA_ENKSB_clEvENKSC_clEvEUlmE_EEvS9_T2_RKT3_T4_EUlimE0_EEvlNS_15PhiloxCudaStateET1_SJ_,@"STO_CUDA_ENTRY STV_DEFAULT"
_ZN2at6native60_GLOBAL__N__fdc43544_27_DistributionRandomKernel_cu_f88cee4443distribution_elementwise_grid_stride_kernelImLi2EZZZNS0_9templates4cuda13random_kernelIPNS_17CUDAGeneratorImplEEEvRNS_18TensorIteratorBaseET_ENKUlvE_clEvENKUlvE2_clEvEUlP24curandStatePhilox4_32_10E_ZNS1_27distribution_nullary_kernelIlm10ulonglong2S7_SF_ZZZS5_IS7_EvS9_SA_ENKSB_clEvENKSC_clEvEUlmE_EEvS9_T2_RKT3_T4_EUlimE0_EEvlNS_15PhiloxCudaStateET1_SJ_:
        /* <DEDUP_REMOVED lines=111> */
.L_x_369:
[----:B------:R-:W-:-:S07]  /*06f0*/  MOV R30, 0x710 ;  /* 0x00000710001e7802 */ /* 0x000fce0000000f00 */
[----:B------:R-:W-:Y:S05]  /*0700*/  CALL.REL.NOINC `($__internal_26_$__cuda_sm20_div_s64) ;  /* 0x0000002800547944 */ /* 0x000fea0003c00000 */
[----:B------:R-:W-:Y:S02]  /*0710*/  MOV R30, R28 ;  /* 0x0000001c001e7202 */ /* 0x000fe40000000f00 */
[----:B------:R-:W-:-:S07]  /*0720*/  MOV R31, R29 ;  /* 0x0000001d001f7202 */ /* 0x000fce0000000f00 */
.L_x_370:
        /* <DEDUP_REMOVED lines=15> */
[----:B------:R-:W2:Y:S01]  /*0820*/  LDCU UR4, c[0x0][0x3a8] ;  /* 0x00007500ff0477ac */ /* 0x000ea20008000800 */
[----:B------:R-:W-:Y:S01]  /*0830*/  LOP3.LUT R40, R40, R37, RZ, 0x3c, !PT ;  /* 0x0000002528287212 */ /* 0x000fe200078e3cff */
[----:B------:R-:W3:Y:S01]  /*0840*/  LDCU UR72, c[0x0][0x3ac] ;  /* 0x00007580ff4877ac */ /* 0x000ee20008000800 */
        /* <DEDUP_REMOVED lines=61> */
.L_x_381:
[----:B------:R-:W-:Y:S01]  /*0c20*/  VIADD R0, R0, 0x1 ;  /* 0x0000000100007836 */ /* 0x000fe20000000000 */
[----:B------:R-:W-:Y:S03]  /*0c30*/  BSSY.RECONVERGENT B0, `(.L_x_371) ;  /* 0x000000c000007945 */ /* 0x000fe60003800200 */
[C---:B0-----:R-:W-:Y:S01]  /*0c40*/  IMAD.WIDE.U32 R44, R0.reuse, -0x2daee0ad, RZ ;  /* 0xd2511f53002c7825 */ /* 0x041fe200078e00ff */
[----:B------:R-:W-:-:S13]  /*0c50*/  ISETP.NE.AND P0, PT, R0, RZ, PT ;  /* 0x000000ff0000720c */ /* 0x000fda0003f05270 */
[----:B-1----:R-:W-:Y:S05]  /*0c60*/  @P0 BRA `(.L_x_372) ;  /* 0x0000000000200947 */ /* 0x002fea0003800000 */
        /* <DEDUP_REMOVED lines=8> */
.L_x_372:
[----:B0-----:R-:W-:Y:S05]  /*0cf0*/  BSYNC.RECONVERGENT B0 ;  /* 0x0000000000007941 */ /* 0x001fea0003800200 */
.L_x_371:
[----:B------:R-:W-:Y:S01]  /*0d00*/  IMAD.WIDE.U32 R42, R32, -0x326172a9, RZ ;  /* 0xcd9e8d57202a7825 */ /* 0x000fe200078e00ff */
[----:B------:R-:W-:Y:S02]  /*0d10*/  LOP3.LUT R30, R33, R45, R25, 0x96, !PT ;  /* 0x0000002d211e7212 */ /* 0x000fe400078e9619 */
[----:B------:R-:W-:Y:S02]  /*0d20*/  ISETP.GT.AND P0, PT, R39, 0x1, PT ;  /* 0x000000012700780c */ /* 0x000fe40003f04270 */
        /* <DEDUP_REMOVED lines=52> */
.L_x_373:
        /* <DEDUP_REMOVED lines=9> */
.L_x_374:
[----:B------:R-:W-:-:S09]  /*1100*/  UISETP.NE.AND UP0, UPT, UR4, URZ, UPT ;  /* 0x000000ff0400728c */ /* 0x000fd2000bf05270 */
[----:B------:R-:W-:Y:S05]  /*1110*/  BRA.U UP0, `(.L_x_375) ;  /* 0x0000000100307547 */ /* 0x000fea000b800000 */
[----:B------:R-:W-:-:S04]  /*1120*/  IADD3 R30, P0, PT, R20, R21, RZ ;  /* 0x00000015141e7210 */ /* 0x000fc80007f1e0ff */
[----:B------:R-:W-:Y:S02]  /*1130*/  ISETP.GE.U32.AND P1, PT, R30, UR32, PT ;  /* 0x000000201e007c0c */ /* 0x000fe4000bf26070 */
[----:B------:R-:W-:Y:S02]  /*1140*/  IADD3.X R30, PT, PT, RZ, R22, RZ, P0, !PT ;  /* 0x00000016ff1e7210 */ /* 0x000fe400007fe4ff */
[----:B------:R-:W-:Y:S02]  /*1150*/  ISETP.LT.U32.AND P0, PT, R21, UR32, PT ;  /* 0x0000002015007c0c */ /* 0x000fe4000bf01070 */
[----:B------:R-:W-:-:S04]  /*1160*/  ISETP.GE.AND.EX P1, PT, R30, UR33, PT, P1 ;  /* 0x000000211e007c0c */ /* 0x000fc8000bf26310 */
[----:B------:R-:W-:Y:S02]  /*1170*/  ISETP.LT.OR.EX P0, PT, R22, UR33, !P1, P0 ;  /* 0x0000002116007c0c */ /* 0x000fe4000cf01700 */
[----:B------:R-:W-:Y:S02]  /*1180*/  SEL R41, R44, R41, !P1 ;  /* 0x000000292c297207 */ /* 0x000fe40004800000 */
[----:B------:R-:W-:-:S09]  /*1190*/  SEL R42, R43, R42, !P1 ;  /* 0x0000002a2b2a7207 */ /* 0x000fd20004800000 */
[----:B------:R-:W0:Y:S01]  /*11a0*/  @P0 LDC.64 R30, c[0x0][0x540] ;  /* 0x00015000ff1e0b82 */ /* 0x000e220000000a00 */
[----:B------:R-:W-:-:S05]  /*11b0*/  @P0 LOP3.LUT R43, R41, 0x7fffffff, RZ, 0xc0, !PT ;  /* 0x7fffffff292b0812 */ /* 0x000fca00078ec0ff */
[----:B0-----:R1:W-:Y:S01]  /*11c0*/  @P0 STG.E.64 desc[UR76][R30.64], R42 ;  /* 0x0000002a1e000986 */ /* 0x0013e2000c101b4c */
[----:B------:R-:W-:Y:S05]  /*11d0*/  BRA `(.L_x_376) ;  /* 0x0000001c00807947 */ /* 0x000fea0003800000 */
.L_x_375:
        /* <DEDUP_REMOVED lines=233> */
.L_x_379:
[----:B------:R-:W0:Y:S01]  /*2070*/  LDCU.64 UR48, c[0x0][0x540] ;  /* 0x0000a800ff3077ac */ /* 0x000e220008000a00 */
[----:B------:R-:W-:Y:S01]  /*2080*/  LOP3.LUT R47, R41, 0x7fffffff, RZ, 0xc0, !PT ;  /* 0x7fffffff292f7812 */ /* 0x000fe200078ec0ff */
[----:B------:R-:W-:Y:S01]  /*2090*/  IMAD.MOV.U32 R46, RZ, RZ, R42 ;  /* 0x000000ffff2e7224 */ /* 0x000fe200078e002a */
[----:B0-----:R-:W-:-:S04]  /*20a0*/  IADD3 R30, P0, PT, R45, UR48, RZ ;  /* 0x000000302d1e7c10 */ /* 0x001fc8000ff1e0ff */
[----:B------:R-:W-:-:S05]  /*20b0*/  IADD3.X R31, PT, PT, RZ, UR49, RZ, P0, !PT ;  /* 0x00000031ff1f7c10 */ /* 0x000fca00087fe4ff */
[----:B------:R0:W-:Y:S04]  /*20c0*/  STG.E.64 desc[UR76][R30.64], R46 ;  /* 0x0000002e1e007986 */ /* 0x0001e8000c101b4c */
.L_x_378:
[----:B------:R-:W-:Y:S05]  /*20d0*/  BSYNC.RECONVERGENT B0 ;  /* 0x0000000000007941 */ /* 0x000fea0003800200 */
.L_x_377:
[----:B------:R-:W-:-:S04]  /*20e0*/  IADD3 R45, P1, PT, R20, R21, RZ ;  /* 0x00000015142d7210 */ /* 0x000fc80007f3e0ff */
[----:B------:R-:W-:Y:S02]  /*20f0*/  ISETP.GE.U32.AND P0, PT, R45, R28, PT ;  /* 0x0000001c2d00720c */ /* 0x000fe40003f06070 */
[----:B0-----:R-:W-:-:S04]  /*2100*/  IADD3.X R30, PT, PT, RZ, R22, RZ, P1, !PT ;  /* 0x00000016ff1e7210 */ /* 0x001fc80000ffe4ff */
[----:B------:R-:W-:-:S13]  /*2110*/  ISETP.GE.AND.EX P0, PT, R30, R29, PT, P0 ;  /* 0x0000001d1e00720c */ /* 0x000fda0003f06300 */
[----:B------:R-:W-:Y:S05]  /*2120*/  @P0 BRA `(.L_x_376) ;  /* 0x0000000c00ac0947 */ /* 0x000fea0003800000 */
[----:B------:R-:W-:Y:S01]  /*2130*/  MOV R30, RZ ;  /* 0x000000ff001e7202 */ /* 0x000fe20000000f00 */
[----:B------:R-:W-:Y:S01]  /*2140*/  IMAD.MOV.U32 R31, RZ, RZ, R45 ;  /* 0x000000ffff1f7224 */ /* 0x000fe200078e002d */
[----:B------:R-:W-:-:S03]  /*2150*/  UISETP.NE.AND UP0, UPT, UR74, URZ, UPT ;  /* 0x000000ff4a00728c */ /* 0x000fc6000bf05270 */
[----:B------:R-:W-:-:S05]  /*2160*/  IMAD.HI.U32 R30, R45, UR34, R30 ;  /* 0x000000222d1e7c27 */ /* 0x000fca000f8e001e */
[----:B------:R-:W-:-:S04]  /*2170*/  SHF.R.U32.HI R31, RZ, UR35, R30 ;  /* 0x00000023ff1f7c19 */ /* 0x000fc8000801161e */
[----:B------:R-:W-:-:S05]  /*2180*/  IADD3 R41, PT, PT, -R31, RZ, RZ ;  /* 0x000000ff1f297210 */ /* 0x000fca0007ffe1ff */
[----:B------:R-:W-:-:S04]  /*2190*/  IMAD R41, R41, UR72, R45 ;  /* 0x0000004829297c24 */ /* 0x000fc8000f8e022d */
[----:B------:R-:W-:Y:S01]  /*21a0*/  IMAD R41, R41, UR71, RZ ;  /* 0x0000004729297c24 */ /* 0x000fe2000f8e02ff */
        /* <DEDUP_REMOVED lines=221> */
.L_x_380:
[----:B------:R-:W0:Y:S01]  /*2f80*/  LDCU.64 UR48, c[0x0][0x540] ;  /* 0x0000a800ff3077ac */ /* 0x000e220008000a00 */
[----:B------:R-:W-:Y:S01]  /*2f90*/  LOP3.LUT R45, R44, 0x7fffffff, RZ, 0xc0, !PT ;  /* 0x7fffffff2c2d7812 */ /* 0x000fe200078ec0ff */
[----:B------:R-:W-:Y:S01]  /*2fa0*/  IMAD.MOV.U32 R44, RZ, RZ, R43 ;  /* 0x000000ffff2c7224 */ /* 0x000fe200078e002b */
[----:B0-----:R-:W-:-:S04]  /*2fb0*/  IADD3 R30, P0, PT, R41, UR48, RZ ;  /* 0x00000030291e7c10 */ /* 0x001fc8000ff1e0ff */
[----:B------:R-:W-:-:S05]  /*2fc0*/  IADD3.X R31, PT, PT, RZ, UR49, RZ, P0, !PT ;  /* 0x00000031ff1f7c10 */ /* 0x000fca00087fe4ff */
[----:B------:R0:W-:Y:S04]  /*2fd0*/  STG.E.64 desc[UR76][R30.64], R44 ;  /* 0x0000002c1e007986 */ /* 0x0001e8000c101b4c */
.L_x_376:
        /* <DEDUP_REMOVED lines=8> */
        .weak           $__internal_26_$__cuda_sm20_div_s64
        .type           $__internal_26_$__cuda_sm20_div_s64,@function
        .size           $__internal_26_$__cuda_sm20_div_s64,(.L_x_2211 - $__internal_26_$__cuda_sm20_div_s64)
$__internal_26_$__cuda_sm20_div_s64:
        /* <DEDUP_REMOVED lines=73> */
[----:B------:R-:W-:Y:S06]  /*34f0*/  RET.REL.NODEC R30 `(_ZN2at6native60_GLOBAL__N__fdc43544_27_DistributionRandomKernel_cu_f88cee4443distribution_elementwise_grid_stride_kernelImLi2EZZZNS0_9templates4cuda13random_kernelIPNS_17CUDAGeneratorImplEEEvRNS_18TensorIteratorBaseET_ENKUlvE_clEvENKUlvE2_clEvEUlP24curandStatePhilox4_32_10E_ZNS1_27distribution_nullary_kernelIlm10ulonglong2S7_SF_ZZZS5_IS7_EvS9_SA_ENKSB_clEvENKSC_clEvEUlmE_EEvS9_T2_RKT3_T4_EUlimE0_EEvlNS_15PhiloxCudaStateET1_SJ_) ;  /* 0xffffffc81ec07950 */ /* 0x000fec0003c3ffff */
.L_x_382:
        /* <DEDUP_REMOVED lines=16> */
.L_x_2211:


//--------------------- .text._ZN2at6native60_GLOBAL__N__fdc43544_27_DistributionRandomKernel_cu_f88cee4443distribution_elementwise_grid_stride_kernelImLi2EZZZNS0_9templates4cuda13random_kernelIPNS_17CUDAGeneratorImplEEEvRNS_18TensorIteratorBaseET_ENKUlvE_clEvENKUlvE2_clEvEUlP24curandStatePhilox4_32_10E_ZNS1_27distribution_nullary_kernelIlm10ulonglong2S7_SF_ZZZS5_IS7_EvS9_SA_ENKSB_clEvENKSC_clEvEUlmE_EEvS9_T2_RKT3_T4_EUlimE_EEvlNS_15PhiloxCudaStateET1_SJ_ --------------------------
	.section	.text._ZN2at6native60_GLOBAL__N__fdc43544_27_DistributionRandomKernel_cu_f88cee4443distribution_elementwise_grid_stride_kernelImLi2EZZZNS0_9templates4cuda13random_kernelIPNS_17CUDAGeneratorImplEEEvRNS_18TensorIteratorBaseET_ENKUlvE_clEvENKUlvE2_clEvEUlP24curandStatePhilox4_32_10E_ZNS1_27distribution_nullary_kernelIlm10ulonglong2S7_SF_ZZZS5_IS7_EvS9_SA_ENKSB_clEvENKSC_clEvEUlmE_EEvS9_T2_RKT3_T4_EUlimE_EEvlNS_15PhiloxCudaStateET1_SJ_,"ax",@progbits
	.align	128
.text._ZN2at6native60_GLOBAL__N__fdc43544_27_DistributionRandomKernel_cu_f88cee4443distribution_elementwise_grid_stride_kernelImLi2EZZZNS0_9templates4cuda13random_kernelIPNS_17CUDAGeneratorImplEEEvRNS_18TensorIteratorBaseET_ENKUlvE_clEvENKUlvE2_clEvEUlP24curandStatePhilox4_32_10E_ZNS1_27distribution_nullary_kernelIlm10ulonglong2S7_SF_ZZZS5_IS7_EvS9_SA_ENKSB_clEvENKSC_clEvEUlmE_EEvS9_T2_RKT3_T4_EUlimE_EEvlNS_15PhiloxCudaStateET1_SJ_:
        .type           _ZN2at6native60_GLOBAL__N__fdc43544_27_DistributionRandomKernel_cu_f88cee4443distribution_elementwise_grid_stride_kernelImLi2EZZZNS0_9templates4cuda13random_kernelIPNS_17CUDAGeneratorImplEEEvRNS_18TensorIteratorBaseET_ENKUlvE_clEvENKUlvE2_clEvEUlP24curandStatePhilox4_32_10E_ZNS1_27distribution_nullary_kernelIlm10ulonglong2S7_SF_ZZZS5_IS7_EvS9_SA_ENKSB_clEvENKSC_clEvEUlmE_EEvS9_T2_RKT3_T4_EUlimE_EEvlNS_15PhiloxCudaStateET1_SJ_,@function
        .size           _ZN2at6native60_GLOBAL__N__fdc43544_27_DistributionRandomKernel_cu_f88cee4443distribution_elementwise_grid_stride_kernelImLi2EZZZNS0_9templates4cuda13random_kernelIPNS_17CUDAGeneratorImplEEEvRNS_18TensorIteratorBaseET_ENKUlvE_clEvENKUlvE2_clEvEUlP24curandStatePhilox4_32_10E_ZNS1_27distribution_nullary_kernelIlm10ulonglong2S7_SF_ZZZS5_IS7_EvS9_SA_ENKSB_clEvENKSC_clEvEUlmE_EEvS9_T2_RKT3_T4_EUlimE_EEvlNS_15PhiloxCudaStateET1_SJ_,(.L_x_2213 - _ZN2at6native60_GLOBAL__N__fdc43544_27_DistributionRandomKernel_cu_f88cee4443distribution_elementwise_grid_stride_kernelImLi2EZZZNS0_9templates4cuda13random_kernelIPNS_17CUDAGeneratorImplEEEvRNS_18TensorIteratorBaseET_ENKUlvE_clEvENKUlvE2_clEvEUlP24curandStatePhilox4_32_10E_ZNS1_27distribution_nullary_kernelIlm10ulonglong2S7_SF_ZZZS5_IS7_EvS9_SA_ENKSB_clEvENKSC_clEvEUlmE_EEvS9_T2_RKT3_T4_EUlimE_EEvlNS_15PhiloxCudaStateET1_SJ_)
        .other          _ZN2at6native60_GLOBAL__N__fdc43544_27_DistributionRandomKernel_cu_f88cee4443distribution_elementwise_grid_stride_kernelImLi2EZZZNS0_9templates4cuda13random_kernelIPNS_17CUDAGeneratorImplEEEvRNS_18TensorIteratorBaseET_ENKUlvE_clEvENKUlvE2_clEvEUlP24curandStatePhilox4_32_10E_ZNS1_27distribution_nullary_kernelIlm10ulonglong2S7_SF_ZZZS5_IS7_EvS9_SA_ENKSB_clEvENKSC_clEvEUlmE_EEvS9_T2_RKT3_T4_EUlimE_EEvlNS_15PhiloxCudaStateET1_SJ_,@"STO_CUDA_ENTRY STV_DEFAULT"
_ZN2at6native60_GLOBAL__N__fdc43544_27_DistributionRandomKernel_cu_f88cee4443distribution_elementwise_grid_stride_kernelImLi2EZZZNS0_9templates4cuda13random_kernelIPNS_17CUDAGeneratorImplEEEvRNS_18TensorIteratorBaseET_ENKUlvE_clEvENKUlvE2_clEvEUlP24curandStatePhilox4_32_10E_ZNS1_27distribution_nullary_kernelIlm10ulonglong2S7_SF_ZZZS5_IS7_EvS9_SA_ENKSB_clEvENKSC_clEvEUlmE_EEvS9_T2_RKT3_T4_EUlimE_EEvlNS_15PhiloxCudaStateET1_SJ_:
        /* <DEDUP_REMOVED lines=32> */
[--C-:B------:R-:W-:Y:S02]  /*0200*/  SHF.R.U64 R0, R28, 0x2, R5.reuse ;  /* 0x000000021c007819 */ /* 0x100fe40000001205 */
[----:B------:R-:W-:Y:S01]  /*0210*/  SHF.R.U32.HI R2, RZ, 0x2, R5 ;  /* 0x00000002ff027819 */ /* 0x000fe20000011605 */
[C---:B------:R-:W-:Y:S01]  /*0220*/  VIADD R5, R20.reuse, 0x3c6ef372 ;  /* 0x3c6ef37214057836 */ /* 0x040fe20000000000 */
[----:B------:R-:W-:Y:S01]  /*0230*/  IADD3 R4, PT, PT, R20, -0x61c88647, RZ ;  /* 0x9e3779b914047810 */ /* 0x000fe20007ffe0ff */
[----:B------:R-:W-:Y:S01]  /*0240*/  IMAD.WIDE.U32 R6, R0, -0x2daee0ad, RZ ;  /* 0xd2511f5300067825 */ /* 0x000fe200078e00ff */
[----:B------:R-:W-:Y:S02]  /*0250*/  LOP3.LUT R10, R2, R9, R20, 0x96, !PT ;  /* 0x00000009020a7212 */ /* 0x000fe400078e9614 */
[C---:B------:R-:W-:Y:S01]  /*0260*/  IADD3 R37, PT, PT, R20.reuse, -0x700cb87f, RZ ;  /* 0x8ff3478114257810 */ /* 0x040fe20007ffe0ff */
[----:B------:R-:W-:Y:S01]  /*0270*/  VIADD R9, R20, 0x78dde6e4 ;  /* 0x78dde6e414097836 */ /* 0x000fe20000000000 */
[C---:B------:R-:W-:Y:S01]  /*0280*/  LOP3.LUT R12, R21.reuse, R7, R23, 0x96, !PT ;  /* 0x00000007150c7212 */ /* 0x040fe200078e9617 */
[----:B------:R-:W-:Y:S01]  /*0290*/  IMAD.WIDE.U32 R10, R10, -0x2daee0ad, RZ ;  /* 0xd2511f530a0a7825 */ /* 0x000fe200078e00ff */
[----:B------:R-:W-:-:S02]  /*02a0*/  IADD3 R7, PT, PT, R21, 0x32370b8f, RZ ;  /* 0x32370b8f15077810 */ /* 0x000fc40007ffe0ff */
        /* <DEDUP_REMOVED lines=29> */
[----:B------:R-:W-:Y:S02]  /*0480*/  VIADD R15, R21, 0x1fd5c5a3 ;  /* 0x1fd5c5a3150f7836 */ /* 0x000fe40000000000 */
[----:B------:R-:W-:-:S04]  /*0490*/  IMAD.WIDE.U32 R24, R24, -0x2daee0ad, RZ ;  /* 0xd2511f5318187825 */ /* 0x000fc800078e00ff */
        /* <DEDUP_REMOVED lines=40> */
.L_x_383:
[----:B------:R-:W-:-:S07]  /*0720*/  MOV R30, 0x740 ;  /* 0x00000740001e7802 */ /* 0x000fce0000000f00 */
[----:B------:R-:W-:Y:S05]  /*0730*/  CALL.REL.NOINC `($__internal_27_$__cuda_sm20_div_s64) ;  /* 0x0000000400ec7944 */ /* 0x000fea0003c00000 */
.L_x_384:
        /* <DEDUP_REMOVED lines=16> */
.L_x_392:
        /* <DEDUP_REMOVED lines=13> */
.L_x_386:
[----:B-12---:R-:W-:Y:S05]  /*0910*/  BSYNC.RECONVERGENT B0 ;  /* 0x0000000000007941 */ /* 0x006fea0003800200 */
.L_x_385:
        /* <DEDUP_REMOVED lines=51> */
.L_x_387:
        /* <DEDUP_REMOVED lines=9> */
.L_x_388:
        /* <DEDUP_REMOVED lines=8> */
[----:B------:R-:W-:Y:S01]  /*0d60*/  IMAD R29, R35, UR4, RZ ;  /* 0x00000004231d7c24 */ /* 0x000fe2000f8e02ff */
[----:B------:R-:W-:Y:S02]  /*0d70*/  LOP3.LUT R31, R38, 0x7fffffff, RZ, 0xc0, !PT ;  /* 0x7fffffff261f7812 */ /* 0x000fe400078ec0ff */
[----:B------:R-:W-:Y:S02]  /*0d80*/  MOV R30, R42 ;  /* 0x0000002a001e7202 */ /* 0x000fe40000000f00 */
[----:B------:R-:W-:-:S04]  /*0d90*/  IADD3 R28, P0, PT, R29, UR8, RZ ;  /* 0x000000081d1c7c10 */ /* 0x000fc8000ff1e0ff */
[----:B------:R-:W-:-:S05]  /*0da0*/  LEA.HI.X.SX32 R29, R29, UR9, 0x1, P0 ;  /* 0x000000091d1d7c11 */ /* 0x000fca00080f0eff */
[----:B------:R0:W-:Y:S04]  /*0db0*/  STG.E.64 desc[UR6][R28.64], R30 ;  /* 0x0000001e1c007986 */ /* 0x0001e8000c101b06 */
.L_x_390:
[----:B------:R-:W-:Y:S05]  /*0dc0*/  BSYNC.RECONVERGENT B0 ;  /* 0x0000000000007941 */ /* 0x000fea0003800200 */
.L_x_389:
[----:B------:R-:W-:Y:S05]  /*0dd0*/  @P1 BRA `(.L_x_391) ;  /* 0x0000000000181947 */ /* 0x000fea0003800000 */
[----:B0-----:R-:W-:Y:S01]  /*0de0*/  IMAD R29, R49, UR4, RZ ;  /* 0x00000004311d7c24 */ /* 0x001fe2000f8e02ff */
[----:B------:R-:W-:Y:S01]  /*0df0*/  LOP3.LUT R31, R48, 0x7fffffff, RZ, 0xc0, !PT ;  /* 0x7fffffff301f7812 */ /* 0x000fe200078ec0ff */
[----:B------:R-:W-:-:S03]  /*0e00*/  IMAD.MOV.U32 R30, RZ, RZ, R47 ;  /* 0x000000ffff1e7224 */ /* 0x000fc600078e002f */
[----:B------:R-:W-:-:S04]  /*0e10*/  IADD3 R28, P0, PT, R29, UR8, RZ ;  /* 0x000000081d1c7c10 */ /* 0x000fc8000ff1e0ff */
[----:B------:R-:W-:-:S05]  /*0e20*/  LEA.HI.X.SX32 R29, R29, UR9, 0x1, P0 ;  /* 0x000000091d1d7c11 */ /* 0x000fca00080f0eff */
[----:B------:R1:W-:Y:S04]  /*0e30*/  STG.E.64 desc[UR6][R28.64], R30 ;  /* 0x0000001e1c007986 */ /* 0x0003e8000c101b06 */
.L_x_391:
        /* <DEDUP_REMOVED lines=11> */
        .weak           $__internal_27_$__cuda_sm20_div_s64
        .type           $__internal_27_$__cuda_sm20_div_s64,@function
        .size           $__internal_27_$__cuda_sm20_div_s64,(.L_x_2213 - $__internal_27_$__cuda_sm20_div_s64)
$__internal_27_$__cuda_sm20_div_s64:
        /* <DEDUP_REMOVED lines=63> */
[----:B------:R-:W-:Y:S01]  /*12e0*/  SEL R26, R26, R31, P0 ;  /* 0x0000001f1a1a7207 */ /* 0x000fe20000000000 */
[----:B------:R-:W-:-:S03]  /*12f0*/  IMAD.MOV.U32 R31, RZ, RZ, 0x0 ;  /* 0x00000000ff1f7424 */ /* 0x000fc600078e00ff */
        /* <DEDUP_REMOVED lines=9> */
[----:B------:R-:W-:Y:S06]  /*1390*/  RET.REL.NODEC R30 `(_ZN2at6native60_GLOBAL__N__fdc43544_27_DistributionRandomKernel_cu_f88cee4443distribution_elementwise_grid_stride_kernelImLi2EZZZNS0_9templates4cuda13random_kernelIPNS_17CUDAGeneratorImplEEEvRNS_18TensorIteratorBaseET_ENKUlvE_clEvENKUlvE2_clEvEUlP24curandStatePhilox4_32_10E_ZNS1_27distribution_nullary_kernelIlm10ulonglong2S7_SF_ZZZS5_IS7_EvS9_SA_ENKSB_clEvENKSC_clEvEUlmE_EEvS9_T2_RKT3_T4_EUlimE_EEvlNS_15PhiloxCudaStateET1_SJ_) ;  /* 0xffffffec1e187950 */ /* 0x000fec0003c3ffff */
.L_x_393:
        /* <DEDUP_REMOVED lines=14> */
.L_x_2213:


//--------------------- .text._ZN2at6native60_GLOBAL__N__fdc43544_27_DistributionRandomKernel_cu_f88cee4443distribution_elementwise_grid_stride_kernelIjLi4EZZZNS0_9templates4cuda13random_kernelIPNS_17CUDAGeneratorImplEEEvRNS_18TensorIteratorBaseET_ENKUlvE_clEvENKUlvE1_clEvEUlP24curandStatePhilox4_32_10E0_ZNS1_27distribution_nullary_kernelIij5uint4S7_SF_ZZZS5_IS7_EvS9_SA_ENKSB_clEvENKSC_clEvEUljE_EEvS9_T2_RKT3_T4_EUlijE0_EEvlNS_15PhiloxCudaStateET1_SJ_ --------------------------
	.section	.text._ZN2at6native60_GLOBAL__N__fdc43544_27_DistributionRandomKernel_cu_f88cee4443distribution_elementwise_grid_stride_kernelIjLi4EZZZNS0_9templates4cuda13random_kernelIPNS_17CUDAGeneratorImplEEEvRNS_18TensorIteratorBaseET_ENKUlvE_clEvENKUlvE1_clEvEUlP24curandStatePhilox4_32_10E0_ZNS1_27distribution_nullary_kernelIij5uint4S7_SF_ZZZS5_IS7_EvS9_SA_ENKSB_clEvENKSC_clEvEUljE_EEvS9_T2_RKT3_T4_EUlijE0_EEvlNS_15PhiloxCudaStateET1_SJ_,"ax",@progbits
	.align	128
.text._ZN2at6native60_GLOBAL__N__fdc43544_27_DistributionRandomKernel_cu_f88cee4443distribution_elementwise_grid_stride_kernelIjLi4EZZZNS0_9templates4cuda13random_kernelIPNS_17CUDAGeneratorImplEEEvRNS_18TensorIteratorBaseET_ENKUlvE_clEvENKUlvE1_clEvEUlP24curandStatePhilox4_32_10E0_ZNS1_27distribution_nullary_kernelIij5uint4S7_SF_ZZZS5_IS7_EvS9_SA_ENKSB_clEvENKSC_clEvEUljE_EEvS9_T2_RKT3_T4_EUlijE0_EEvlNS_15PhiloxCudaStateET1_SJ_:
        .type           _ZN2at6native60_GLOBAL__N__fdc43544_27_DistributionRandomKernel_cu_f88cee4443distribution_elementwise_grid_stride_kernelIjLi4EZZZNS0_9templates4cuda13random_kernelIPNS_17CUDAGeneratorImplEEEvRNS_18TensorIteratorBaseET_ENKUlvE_clEvENKUlvE1_clEvEUlP24curandStatePhilox4_32_10E0_ZNS1_27distribution_nullary_kernelIij5uint4S7_SF_ZZZS5_IS7_EvS9_SA_ENKSB_clEvENKSC_clEvEUljE_EEvS9_T2_RKT3_T4_EUlijE0_EEvlNS_15PhiloxCudaStateET1_SJ_,@function
        .size           _ZN2at6native60_GLOBAL__N__fdc43544_27_DistributionRandomKernel_cu_f88cee4443distribution_elementwise_grid_stride_kernelIjLi4EZZZNS0_9templates4cuda13random_kernelIPNS_17CUDAGeneratorImplEEEvRNS_18TensorIteratorBaseET_ENKUlvE_clEvENKUlvE1_clEvEUlP24curandStatePhilox4_32_10E0_ZNS1_27distribution_nullary_kernelIij5uint4S7_SF_ZZZS5_IS7_EvS9_SA_ENKSB_clEvENKSC_clEvEUljE_EEvS9_T2_RKT3_T4_EUlijE0_EEvlNS_15PhiloxCudaStateET1_SJ_,(.L_x_2215 - _ZN2at6native60_GLOBAL__N__fdc43544_27_DistributionRandomKernel_cu_f88cee4443distribution_elementwise_grid_stride_kernelIjLi4EZZZNS0_9templates4cuda13random_kernelIPNS_17CUDAGeneratorImplEEEvRNS_18TensorIteratorBaseET_ENKUlvE_clEvENKUlvE1_clEvEUlP24curandStatePhilox4_32_10E0_ZNS1_27distribution_nullary_kernelIij5uint4S7_SF_ZZZS5_IS7_EvS9_SA_ENKSB_clEvENKSC_clEvEUljE_EEvS9_T2_RKT3_T4_EUlijE0_EEvlNS_15PhiloxCudaStateET1_SJ_)
        .other          _ZN2at6native60_GLOBAL__N__fdc43544_27_DistributionRandomKernel_cu_f88cee4443distribution_elementwise_grid_stride_kernelIjLi4EZZZNS0_9templates4cuda13random_kernelIPNS_17CUDAGeneratorImplEEEvRNS_18TensorIteratorBaseET_ENKUlvE_clEvENKUlvE1_clEvEUlP24curandStatePhilox4_32_10E0_ZNS1_27distribution_nullary_kernelIij5uint4S7_SF_ZZZS5_IS7_EvS9_SA_ENKSB_clEvENKSC_clEvEUljE_EEvS9_T2_RKT3_T4_EUlijE0_EEvlNS_15PhiloxCudaStateET1_SJ_,@"STO_CUDA_ENTRY STV_DEFAULT"
_ZN2at6native60_GLOBAL__N__fdc43544_27_DistributionRandomKernel_cu_f88cee4443distribution_elementwise_grid_stride_kernelIjLi4EZZZNS0_9templates4cuda13random_kernelIPNS_17CUDAGeneratorImplEEEvRNS_18TensorIteratorBaseET_ENKUlvE_clEvENKUlvE1_clEvEUlP24curandStatePhilox4_32_10E0_ZNS1_27distribution_nullary_kernelIij5uint4S7_SF_ZZZS5_IS7_EvS9_SA_ENKSB_clEvENKSC_clEvEUljE_EEvS9_T2_RKT3_T4_EUlijE0_EEvlNS_15PhiloxCudaStateET1_SJ_:
        /* <DEDUP_REMOVED lines=28> */
[--C-:B------:R-:W-:Y:S01]  /*01c0*/  SHF.R.U64 R0, R34, 0x2, R35.reuse ;  /* 0x0000000222007819 */ /* 0x100fe20000001223 */
[----:B--2---:R-:W-:Y:S01]  /*01d0*/  VIADD R5, R20, 0x3c6ef372 ;  /* 0x3c6ef37214057836 */ /* 0x004fe20000000000 */
[----:B------:R-:W-:Y:S02]  /*01e0*/  SHF.R.U32.HI R2, RZ, 0x2, R35 ;  /* 0x00000002ff027819 */ /* 0x000fe40000011623 */
        /* <DEDUP_REMOVED lines=46> */
[----:B------:R-:W-:Y:S02]  /*04d0*/  VIADD R15, R20, 0xf1bbcdc8 ;  /* 0xf1bbcdc8140f7836 */ /* 0x000fe40000000000 */
        /* <DEDUP_REMOVED lines=34> */
.L_x_394:
[----:B------:R-:W-:-:S07]  /*0700*/  MOV R36, 0x720 ;  /* 0x0000072000247802 */ /* 0x000fce0000000f00 */
[----:B------:R-:W-:Y:S05]  /*0710*/  CALL.REL.NOINC `($__internal_28_$__cuda_sm20_div_s64) ;  /* 0x0000004800a87944 */ /* 0x000fea0003c00000 */
.L_x_395:
        /* <DEDUP_REMOVED lines=81> */
.L_x_412:
        /* <DEDUP_REMOVED lines=13> */
.L_x_397:
[----:B0-----:R-:W-:Y:S05]  /*0d00*/  BSYNC.RECONVERGENT B0 ;  /* 0x0000000000007941 */ /* 0x001fea0003800200 */
.L_x_396:
        /* <DEDUP_REMOVED lines=62> */
.L_x_398:
        /* <DEDUP_REMOVED lines=9> */
.L_x_399:
[----:B------:R-:W-:-:S09]  /*1180*/  UISETP.NE.AND UP0, UPT, UR31, URZ, UPT ;  /* 0x000000ff1f00728c */ /* 0x000fd2000bf05270 */
[----:B------:R-:W-:Y:S05]  /*1190*/  BRA.U UP0, `(.L_x_400) ;  /* 0x0000000100687547 */ /* 0x000fea000b800000 */
[----:B------:R-:W0:Y:S01]  /*11a0*/  LDCU.64 UR48, c[0x0][0x380] ;  /* 0x00007000ff3077ac */ /* 0x000e220008000a00 */
[-C--:B------:R-:W-:Y:S02]  /*11b0*/  IADD3 R26, P1, PT, R15, R16.reuse, RZ ;  /* 0x000000100f1a7210 */ /* 0x080fe40007f3e0ff */
[-C--:B------:R-:W-:Y:S02]  /*11c0*/  IADD3 R41, P4, PT, R33, R16.reuse, RZ ;  /* 0x0000001021297210 */ /* 0x080fe40007f9e0ff */
[----:B------:R-:W-:Y:S02]  /*11d0*/  IADD3 R39, P3, PT, R35, R16, RZ ;  /* 0x0000001023277210 */ /* 0x000fe40007f7e0ff */
[-C--:B------:R-:W-:Y:S02]  /*11e0*/  IADD3.X R42, PT, PT, RZ, R17.reuse, RZ, P4, !PT ;  /* 0x00000011ff2a7210 */ /* 0x080fe400027fe4ff */
[----:B------:R-:W-:Y:S02]  /*11f0*/  IADD3.X R40, PT, PT, RZ, R17, RZ, P3, !PT ;  /* 0x00000011ff287210 */ /* 0x000fe40001ffe4ff */
[----:B0-----:R-:W-:Y:S01]  /*1200*/  ISETP.GE.U32.AND P0, PT, R26, UR48, PT ;  /* 0x000000301a007c0c */ /* 0x001fe2000bf06070 */
[----:B------:R-:W-:Y:S01]  /*1210*/  IMAD.X R26, RZ, RZ, R17, P1 ;  /* 0x000000ffff1a7224 */ /* 0x000fe200008e0611 */
[----:B------:R-:W-:-:S02]  /*1220*/  ISETP.LT.U32.AND P2, PT, R16, UR48, PT ;  /* 0x0000003010007c0c */ /* 0x000fc4000bf41070 */
[----:B------:R-:W-:Y:S02]  /*1230*/  ISETP.LT.U32.AND P1, PT, R41, UR48, PT ;  /* 0x0000003029007c0c */ /* 0x000fe4000bf21070 */
[----:B------:R-:W-:Y:S02]  /*1240*/  ISETP.GE.AND.EX P0, PT, R26, UR49, PT, P0 ;  /* 0x000000311a007c0c */ /* 0x000fe4000bf06300 */
[----:B------:R-:W-:Y:S02]  /*1250*/  ISETP.GE.U32.AND P3, PT, R39, UR48, PT ;  /* 0x0000003027007c0c */ /* 0x000fe4000bf66070 */
[----:B------:R-:W-:Y:S02]  /*1260*/  ISETP.LT.OR.EX P4, PT, R17, UR49, !P0, P2 ;  /* 0x0000003111007c0c */ /* 0x000fe4000c781720 */
[----:B------:R-:W-:Y:S02]  /*1270*/  ISETP.LT.U32.AND P2, PT, R39, UR48, PT ;  /* 0x0000003027007c0c */ /* 0x000fe4000bf41070 */
[----:B------:R-:W-:-:S02]  /*1280*/  ISETP.LT.OR.EX P1, PT, R42, UR49, P4, P1 ;  /* 0x000000312a007c0c */ /* 0x000fc4000a721710 */
[----:B------:R-:W-:Y:S02]  /*1290*/  SEL R37, R37, R34, !P0 ;  /* 0x0000002225257207 */ /* 0x000fe40004000000 */
[C---:B------:R-:W-:Y:S02]  /*12a0*/  ISETP.LT.OR.EX P2, PT, R40.reuse, UR49, P1, P2 ;  /* 0x0000003128007c0c */ /* 0x040fe40008f41720 */
[----:B------:R-:W-:Y:S02]  /*12b0*/  ISETP.GE.U32.AND P1, PT, R41, UR48, PT ;  /* 0x0000003029007c0c */ /* 0x000fe4000bf26070 */
[----:B------:R-:W-:Y:S02]  /*12c0*/  ISETP.GE.AND.EX P0, PT, R40, UR49, PT, P3 ;  /* 0x0000003128007c0c */ /* 0x000fe4000bf06330 */
[----:B------:R-:W-:-:S04]  /*12d0*/  ISETP.GE.AND.EX P1, PT, R42, UR49, PT, P1 ;  /* 0x000000312a007c0c */ /* 0x000fc8000bf26310 */
[----:B------:R-:W-:-:S03]  /*12e0*/  SEL R37, R36, R37, !P1 ;  /* 0x0000002524257207 */ /* 0x000fc60004800000 */
[----:B------:R-:W0:Y:S01]  /*12f0*/  @P2 LDC.64 R26, c[0x0][0x540] ;  /* 0x00015000ff1a2b82 */ /* 0x000e220000000a00 */
[----:B------:R-:W-:-:S04]  /*1300*/  SEL R37, R38, R37, !P0 ;  /* 0x0000002526257207 */ /* 0x000fc80004000000 */
[----:B------:R-:W-:-:S05]  /*1310*/  @P2 LOP3.LUT R37, R37, 0x7fffffff, RZ, 0xc0, !PT ;  /* 0x7fffffff25252812 */ /* 0x000fca00078ec0ff */
[----:B0-----:R0:W-:Y:S01]  /*1320*/  @P2 STG.E desc[UR76][R26.64], R37 ;  /* 0x000000251a002986 */ /* 0x0011e2000c10194c */
[----:B------:R-:W-:Y:S05]  /*1330*/  BRA `(.L_x_401) ;  /* 0x0000003c00747947 */ /* 0x000fea0003800000 */
.L_x_400:
        /* <DEDUP_REMOVED lines=232> */
.L_x_404:
[----:B------:R-:W0:Y:S02]  /*21c0*/  LDCU.64 UR48, c[0x0][0x540] ;  /* 0x0000a800ff3077ac */ /* 0x000e240008000a00 */
[----:B0-----:R-:W-:Y:S02]  /*21d0*/  IADD3 R26, P0, PT, R39, UR48, RZ ;  /* 0x00000030271a7c10 */ /* 0x001fe4000ff1e0ff */
[----:B------:R-:W-:-:S03]  /*21e0*/  LOP3.LUT R39, R34, 0x7fffffff, RZ, 0xc0, !PT ;  /* 0x7fffffff22277812 */ /* 0x000fc600078ec0ff */
[----:B------:R-:W-:-:S05]  /*21f0*/  IMAD.X R27, RZ, RZ, UR49, P0 ;  /* 0x00000031ff1b7e24 */ /* 0x000fca00080e06ff */
[----:B------:R0:W-:Y:S03]  /*2200*/  STG.E desc[UR76][R26.64], R39 ;  /* 0x000000271a007986 */ /* 0x0001e6000c10194c */
.L_x_403:
[----:B------:R-:W-:Y:S05]  /*2210*/  BSYNC.RECONVERGENT B0 ;  /* 0x0000000000007941 */ /* 0x000fea0003800200 */
.L_x_402:
        /* <DEDUP_REMOVED lines=245> */
.L_x_407:
[----:B------:R-:W0:Y:S01]  /*3170*/  LDCU.64 UR48, c[0x0][0x540] ;  /* 0x0000a800ff3077ac */ /* 0x000e220008000a00 */
[----:B------:R-:W-:Y:S02]  /*3180*/  LOP3.LUT R37, R37, 0x7fffffff, RZ, 0xc0, !PT ;  /* 0x7fffffff25257812 */ /* 0x000fe400078ec0ff */
[----:B0-----:R-:W-:-:S04]  /*3190*/  IADD3 R26, P0, PT, R34, UR48, RZ ;  /* 0x00000030221a7c10 */ /* 0x001fc8000ff1e0ff */
[----:B------:R-:W-:-:S05]  /*31a0*/  IADD3.X R27, PT, PT, RZ, UR49, RZ, P0, !PT ;  /* 0x00000031ff1b7c10 */ /* 0x000fca00087fe4ff */
[----:B------:R0:W-:Y:S04]  /*31b0*/  STG.E desc[UR76][R26.64], R37 ;  /* 0x000000251a007986 */ /* 0x0001e8000c10194c */
.L_x_406:
[----:B------:R-:W-:Y:S05]  /*31c0*/  BSYNC.RECONVERGENT B0 ;  /* 0x0000000000007941 */ /* 0x000fea0003800200 */
.L_x_405:
        /* <DEDUP_REMOVED lines=245> */
.L_x_410:
[----:B------:R-:W0:Y:S01]  /*4120*/  LDCU.64 UR48, c[0x0][0x540] ;  /* 0x0000a800ff3077ac */ /* 0x000e220008000a00 */
[----:B------:R-:W-:Y:S02]  /*4130*/  LOP3.LUT R37, R36, 0x7fffffff, RZ, 0xc0, !PT ;  /* 0x7fffffff24257812 */ /* 0x000fe400078ec0ff */
[----:B0-----:R-:W-:-:S04]  /*4140*/  IADD3 R26, P0, PT, R34, UR48, RZ ;  /* 0x00000030221a7c10 */ /* 0x001fc8000ff1e0ff */
[----:B------:R-:W-:-:S05]  /*4150*/  IADD3.X R27, PT, PT, RZ, UR49, RZ, P0, !PT ;  /* 0x00000031ff1b7c10 */ /* 0x000fca00087fe4ff */
[----:B------:R0:W-:Y:S04]  /*4160*/  STG.E desc[UR76][R26.64], R37 ;  /* 0x000000251a007986 */ /* 0x0001e8000c10194c */
.L_x_409:
[----:B------:R-:W-:Y:S05]  /*4170*/  BSYNC.RECONVERGENT B0 ;  /* 0x0000000000007941 */ /* 0x000fea0003800200 */
.L_x_408:
[----:B0-----:R-:W-:-:S04]  /*4180*/  IADD3 R27, P1, PT, R35, R16, RZ ;  /* 0x00000010231b7210 */ /* 0x001fc80007f3e0ff */
[----:B------:R-:W-:Y:S01]  /*4190*/  ISETP.GE.U32.AND P0, PT, R27, R24, PT ;  /* 0x000000181b00720c */ /* 0x000fe20003f06070 */
[----:B------:R-:W-:-:S05]  /*41a0*/  IMAD.X R26, RZ, RZ, R17, P1 ;  /* 0x000000ffff1a7224 */ /* 0x000fca00008e0611 */
[----:B------:R-:W-:-:S13]  /*41b0*/  ISETP.GE.AND.EX P0, PT, R26, R25, PT, P0 ;  /* 0x000000191a00720c */ /* 0x000fda0003f06300 */
[----:B------:R-:W-:Y:S05]  /*41c0*/  @P0 BRA `(.L_x_401) ;  /* 0x0000000c00d00947 */ /* 0x000fea0003800000 */
[----:B------:R-:W-:Y:S01]  /*41d0*/  HFMA2 R26, -RZ, RZ, 0, 0 ;  /* 0x00000000ff1a7431 */ /* 0x000fe200000001ff */
        /* <DEDUP_REMOVED lines=238> */
.L_x_411:
[----:B------:R-:W0:Y:S01]  /*50c0*/  LDCU.64 UR48, c[0x0][0x540] ;  /* 0x0000a800ff3077ac */ /* 0x000e220008000a00 */
[----:B------:R-:W-:Y:S02]  /*50d0*/  LOP3.LUT R37, R38, 0x7fffffff, RZ, 0xc0, !PT ;  /* 0x7fffffff26257812 */ /* 0x000fe400078ec0ff */
[----:B0-----:R-:W-:-:S04]  /*50e0*/  IADD3 R26, P0, PT, R34, UR48, RZ ;  /* 0x00000030221a7c10 */ /* 0x001fc8000ff1e0ff */
[----:B------:R-:W-:-:S05]  /*50f0*/  IADD3.X R27, PT, PT, RZ, UR49, RZ, P0, !PT ;  /* 0x00000031ff1b7c10 */ /* 0x000fca00087fe4ff */
[----:B------:R1:W-:Y:S04]  /*5100*/  STG.E desc[UR76][R26.64], R37 ;  /* 0x000000251a007986 */ /* 0x0003e8000c10194c */
.L_x_401:
        /* <DEDUP_REMOVED lines=11> */
        .weak           $__internal_28_$__cuda_sm20_div_s64
        .type           $__internal_28_$__cuda_sm20_div_s64,@function
        .size           $__internal_28_$__cuda_sm20_div_s64,(.L_x_2215 - $__internal_28_$__cuda_sm20_div_s64)
$__internal_28_$__cuda_sm20_div_s64:
[----:B------:R-:W-:Y:S01]  /*51c0*/  MOV R26, R31 ;  /* 0x0000001f001a7202 */ /* 0x000fe20000000f00 */
[----:B------:R-:W-:Y:S02]  /*51d0*/  IMAD.MOV.U32 R27, RZ, RZ, RZ ;  /* 0x000000ffff1b7224 */ /* 0x000fe400078e00ff */
[----:B------:R-:W-:-:S03]  /*51e0*/  HFMA2 R37, -RZ, RZ, 0, 0 ;  /* 0x00000000ff257431 */ /* 0x000fc600000001ff */
        /* <DEDUP_REMOVED lines=66> */
[----:B------:R-:W-:Y:S02]  /*5610*/  ISETP.NE.AND.EX P0, PT, RZ, RZ, PT, P0 ;  /* 0x000000ffff00720c */ /* 0x000fe40003f05300 */
[----:B------:R-:W-:Y:S02]  /*5620*/  SEL R24, R23, R24, !P1 ;  /* 0x0000001817187207 */ /* 0x000fe40004800000 */
[----:B------:R-:W-:Y:S02]  /*5630*/  SEL R25, R22, R25, !P1 ;  /* 0x0000001916197207 */ /* 0x000fe40004800000 */
[----:B------:R-:W-:-:S02]  /*5640*/  SEL R24, R24, 0xffffffff, P0 ;  /* 0xffffffff18187807 */ /* 0x000fc40000000000 */
[----:B------:R-:W-:Y:S01]  /*5650*/  SEL R25, R25, 0xffffffff, P0 ;  /* 0xffffffff19197807 */ /* 0x000fe20000000000 */
[----:B------:R-:W-:Y:S06]  /*5660*/  RET.REL.NODEC R36 `(_ZN2at6native60_GLOBAL__N__fdc43544_27_DistributionRandomKernel_cu_f88cee4443distribution_elementwise_grid_stride_kernelIjLi4EZZZNS0_9templates4cuda13random_kernelIPNS_17CUDAGeneratorImplEEEvRNS_18TensorIteratorBaseET_ENKUlvE_clEvENKUlvE1_clEvEUlP24curandStatePhilox4_32_10E0_ZNS1_27distribution_nullary_kernelIij5uint4S7_SF_ZZZS5_IS7_EvS9_SA_ENKSB_clEvENKSC_clEvEUljE_EEvS9_T2_RKT3_T4_EUlijE0_EEvlNS_15PhiloxCudaStateET1_SJ_) ;  /* 0xffffffa824647950 */ /* 0x000fec0003c3ffff */
.L_x_413:
        /* <DEDUP_REMOVED lines=9> */
.L_x_2215:


//--------------------- .text._ZN2at6native60_GLOBAL__N__fdc43544_27_DistributionRandomKernel_cu_f88cee4443distribution_elementwise_grid_stride_kernelIjLi4EZZZNS0_9templates4cuda13random_kernelIPNS_17CUDAGeneratorImplEEEvRNS_18TensorIteratorBaseET_ENKUlvE_clEvENKUlvE1_clEvEUlP24curandStatePhilox4_32_10E0_ZNS1_27distribution_nullary_kernelIij5uint4S7_SF_ZZZS5_IS7_EvS9_SA_ENKSB_clEvENKSC_clEvEUljE_EEvS9_T2_RKT3_T4_EUlijE_EEvlNS_15PhiloxCudaStateET1_SJ_ --------------------------
	.section	.text._ZN2at6native60_GLOBAL__N__fdc43544_27_DistributionRandomKernel_cu_f88cee4443distribution_elementwise_grid_stride_kernelIjLi4EZZZNS0_9templates4cuda13random_kernelIPNS_17CUDAGeneratorImplEEEvRNS_18TensorIteratorBaseET_ENKUlvE_clEvENKUlvE1_clEvEUlP24curandStatePhilox4_32_10E0_ZNS1_27distribution_nullary_kernelIij5uint4S7_SF_ZZZS5_IS7_EvS9_SA_ENKSB_clEvENKSC_clEvEUljE_EEvS9_T2_RKT3_T4_EUlijE_EEvlNS_15PhiloxCudaStateET1_SJ_,"ax",@progbits
	.align	128
.text._ZN2at6native60_GLOBAL__N__fdc43544_27_DistributionRandomKernel_cu_f88cee4443distribution_elementwise_grid_stride_kernelIjLi4EZZZNS0_9templates4cuda13random_kernelIPNS_17CUDAGeneratorImplEEEvRNS_18TensorIteratorBaseET_ENKUlvE_clEvENKUlvE1_clEvEUlP24curandStatePhilox4_32_10E0_ZNS1_27distribution_nullary_kernelIij5uint4S7_SF_ZZZS5_IS7_EvS9_SA_ENKSB_clEvENKSC_clEvEUljE_EEvS9_T2_RKT3_T4_EUlijE_EEvlNS_15PhiloxCudaStateET1_SJ_:
        .type           _ZN2at6native60_GLOBAL__N__fdc43544_27_DistributionRandomKernel_cu_f88cee4443distribution_elementwise_grid_stride_kernelIjLi4EZZZNS0_9templates4cuda13random_kernelIPNS_17CUDAGeneratorImplEEEvRNS_18TensorIteratorBaseET_ENKUlvE_clEvENKUlvE1_clEvEUlP24curandStatePhilox4_32_10E0_ZNS1_27distribution_nullary_kernelIij5uint4S7_SF_ZZZS5_IS7_EvS9_SA_ENKSB_clEvENKSC_clEvEUljE_EEvS9_T2_RKT3_T4_EUlijE_EEvlNS_15PhiloxCudaStateET1_SJ_,@function
        .size           _ZN2at6native60_GLOBAL__N__fdc43544_27_DistributionRandomKernel_cu_f88cee4443distribution_elementwise_grid_stride_kernelIjLi4EZZZNS0_9templates4cuda13random_kernelIPNS_17CUDAGeneratorImplEEEvRNS_18TensorIteratorBaseET_ENKUlvE_clEvENKUlvE1_clEvEUlP24curandStatePhilox4_32_10E0_ZNS1_27distribution_nullary_kernelIij5uint4S7_SF_ZZZS5_IS7_EvS9_SA_ENKSB_clEvENKSC_clEvEUljE_EEvS9_T2_RKT3_T4_EUlijE_EEvlNS_15PhiloxCudaStateET1_SJ_,(.L_x_2217 - _ZN2at6native60_GLOBAL__N__fdc43544_27_DistributionRandomKernel_cu_f88cee4443distribution_elementwise_grid_stride_kernelIjLi4EZZZNS0_9templates4cuda13random_kernelIPNS_17CUDAGeneratorImplEEEvRNS_18TensorIteratorBaseET_ENKUlvE_clEvENKUlvE1_clEvEUlP24curandStatePhilox4_32_10E0_ZNS1_27distribution_nullary_kernelIij5uint4S7_SF_ZZZS5_IS7_EvS9_SA_ENKSB_clEvENKSC_clEvEUljE_EEvS9_T2_RKT3_T4_EUlijE_EEvlNS_15PhiloxCudaStateET1_SJ_)
        .other          _ZN2at6native60_GLOBAL__N__fdc43544_27_DistributionRandomKernel_cu_f88cee4443distribution_elementwise_grid_stride_kernelIjLi4EZZZNS0_9templates4cuda13random_kernelIPNS_17CUDAGeneratorImplEEEvRNS_18TensorIteratorBaseET_ENKUlvE_clEvENKUlvE1_clEvEUlP24curandStatePhilox4_32_10E0_ZNS1_27distribution_nullary_kernelIij5uint4S7_SF_ZZZS5_IS7_EvS9_SA_ENKSB_clEvENKSC_clEvEUljE_EEvS9_T2_RKT3_T4_EUlijE_EEvlNS_15PhiloxCudaStateET1_SJ_,@"STO_CUDA_ENTRY STV_DEFAULT"
_ZN2at6native60_GLOBAL__N__fdc43544_27_DistributionRandomKernel_cu_f88cee4443distribution_elementwise_grid_stride_kernelIjLi4EZZZNS0_9templates4cuda13random_kernelIPNS_17CUDAGeneratorImplEEEvRNS_18TensorIteratorBaseET_ENKUlvE_clEvENKUlvE1_clEvEUlP24curandStatePhilox4_32_10E0_ZNS1_27distribution_nullary_kernelIij5uint4S7_SF_ZZZS5_IS7_EvS9_SA_ENKSB_clEvENKSC_clEvEUljE_EEvS9_T2_RKT3_T4_EUlijE_EEvlNS_15PhiloxCudaStateET1_SJ_:
        /* <DEDUP_REMOVED lines=113> */
.L_x_414:
[----:B------:R-:W-:-:S07]  /*0710*/  MOV R32, 0x730 ;  /* 0x0000073000207802 */ /* 0x000fce0000000f00 */
[----:B------:R-:W-:Y:S05]  /*0720*/  CALL.REL.NOINC `($__internal_29_$__cuda_sm20_div_s64) ;  /* 0x0000000800387944 */ /* 0x000fea0003c00000 */
.L_x_415:
        /* <DEDUP_REMOVED lines=14> */
.L_x_420:
        /* <DEDUP_REMOVED lines=13> */
.L_x_417:
[----:B0-----:R-:W-:Y:S05]  /*08e0*/  BSYNC.RECONVERGENT B0 ;  /* 0x0000000000007941 */ /* 0x001fea0003800200 */
.L_x_416:
        /* <DEDUP_REMOVED lines=51> */
.L_x_418:
        /* <DEDUP_REMOVED lines=9> */
.L_x_419:
        /* <DEDUP_REMOVED lines=28> */
[----:B------:R2:W-:Y:S01]  /*0e70*/  @!P0 STG.E desc[UR6][R34.64], R45 ;  /* 0x0000002d22008986 */ /* 0x0005e2000c101906 */
        /* <DEDUP_REMOVED lines=17> */
[----:B------:R1:W-:Y:S01]  /*0f90*/  @!P1 STG.E desc[UR6][R28.64], R51 ;  /* 0x000000331c009986 */ /* 0x0003e2000c101906 */
[----:B------:R-:W-:Y:S02]  /*0fa0*/  @!P2 LEA.HI.X.SX32 R31, R27, R31, 0x1, P5 ;  /* 0x0000001f1b1fa211 */ /* 0x000fe400028f0eff */
[----:B------:R-:W-:-:S05]  /*0fb0*/  @!P2 LOP3.LUT R27, R48, 0x7fffffff, RZ, 0xc0, !PT ;  /* 0x7fffffff301ba812 */ /* 0x000fca00078ec0ff */
[----:B------:R1:W-:Y:S04]  /*0fc0*/  @!P2 STG.E desc[UR6][R30.64], R27 ;  /* 0x0000001b1e00a986 */ /* 0x0003e8000c101906 */
[----:B------:R1:W-:Y:S01]  /*0fd0*/  @!P3 STG.E desc[UR6][R32.64], R49 ;  /* 0x000000312000b986 */ /* 0x0003e2000c101906 */
[----:B------:R-:W-:Y:S06]  /*0fe0*/  BAR.SYNC.DEFER_BLOCKING 0x0 ;  /* 0x0000000000007b1d */ /* 0x000fec0000010000 */
[----:B------:R-:W-:Y:S05]  /*0ff0*/  @!P0 BRA `(.L_x_420) ;  /* 0xfffffff800048947 */ /* 0x000fea000383ffff */
[----:B------:R-:W-:Y:S05]  /*1000*/  EXIT ;  /* 0x000000000000794d */ /* 0x000fea0003800000 */
        .weak           $__internal_29_$__cuda_sm20_div_s64
        .type           $__internal_29_$__cuda_sm20_div_s64,@function
        .size           $__internal_29_$__cuda_sm20_div_s64,(.L_x_2217 - $__internal_29_$__cuda_sm20_div_s64)
$__internal_29_$__cuda_sm20_div_s64:
        /* <DEDUP_REMOVED lines=75> */
[----:B------:R-:W-:Y:S06]  /*14c0*/  RET.REL.NODEC R24 `(_ZN2at6native60_GLOBAL__N__fdc43544_27_DistributionRandomKernel_cu_f88cee4443distribution_elementwise_grid_stride_kernelIjLi4EZZZNS0_9templates4cuda13random_kernelIPNS_17CUDAGeneratorImplEEEvRNS_18TensorIteratorBaseET_ENKUlvE_clEvENKUlvE1_clEvEUlP24curandStatePhilox4_32_10E0_ZNS1_27distribution_nullary_kernelIij5uint4S7_SF_ZZZS5_IS7_EvS9_SA_ENKSB_clEvENKSC_clEvEUljE_EEvS9_T2_RKT3_T4_EUlijE_EEvlNS_15PhiloxCudaStateET1_SJ_) ;  /* 0xffffffe818cc7950 */ /* 0x000fec0003c3ffff */
.L_x_421:
        /* <DEDUP_REMOVED lines=11> */
.L_x_2217:


//--------------------- .text._ZN2at6native60_GLOBAL__N__fdc43544_27_DistributionRandomKernel_cu_f88cee4443distribution_elementwise_grid_stride_kernelImLi2EZZZNS0_9templates4cuda13random_kernelIPNS_17CUDAGeneratorImplEEEvRNS_18TensorIteratorBaseET_ENKUlvE_clEvENKUlvE1_clEvEUlP24curandStatePhilox4_32_10E_ZNS1_27distribution_nullary_kernelIim10ulonglong2S7_SF_ZZZS5_IS7_EvS9_SA_ENKSB_clEvENKSC_clEvEUlmE_EEvS9_T2_RKT3_T4_EUlimE0_EEvlNS_15PhiloxCudaStateET1_SJ_ --------------------------
	.section	.text._ZN2at6native60_GLOBAL__N__fdc43544_27_DistributionRandomKernel_cu_f88cee4443distribution_elementwise_grid_stride_kernelImLi2EZZZNS0_9templates4cuda13random_kernelIPNS_17CUDAGeneratorImplEEEvRNS_18TensorIteratorBaseET_ENKUlvE_clEvENKUlvE1_clEvEUlP24curandStatePhilox4_32_10E_ZNS1_27distribution_nullary_kernelIim10ulonglong2S7_SF_ZZZS5_IS7_EvS9_SA_ENKSB_clEvENKSC_clEvEUlmE_EEvS9_T2_RKT3_T4_EUlimE0_EEvlNS_15PhiloxCudaStateET1_SJ_,"ax",@progbits
	.align	128
.text._ZN2at6native60_GLOBAL__N__fdc43544_27_DistributionRandomKernel_cu_f88cee4443distribution_elementwise_grid_stride_kernelImLi2EZZZNS0_9templates4cuda13random_kernelIPNS_17CUDAGeneratorImplEEEvRNS_18TensorIteratorBaseET_ENKUlvE_clEvENKUlvE1_clEvEUlP24curandStatePhilox4_32_10E_ZNS1_27distribution_nullary_kernelIim10ulonglong2S7_SF_ZZZS5_IS7_EvS9_SA_ENKSB_clEvENKSC_clEvEUlmE_EEvS9_T2_RKT3_T4_EUlimE0_EEvlNS_15PhiloxCudaStateET1_SJ_:
        .type           _ZN2at6native60_GLOBAL__N__fdc43544_27_DistributionRandomKernel_cu_f88cee4443distribution_elementwise_grid_stride_kernelImLi2EZZZNS0_9templates4cuda13random_kernelIPNS_17CUDAGeneratorImplEEEvRNS_18TensorIteratorBaseET_ENKUlvE_clEvENKUlvE1_clEvEUlP24curandStatePhilox4_32_10E_ZNS1_27distribution_nullary_kernelIim10ulonglong2S7_SF_ZZZS5_IS7_EvS9_SA_ENKSB_clEvENKSC_clEvEUlmE_EEvS9_T2_RKT3_T4_EUlimE0_EEvlNS_15PhiloxCudaStateET1_SJ_,@function
        .size           _ZN2at6native60_GLOBAL__N__fdc43544_27_DistributionRandomKernel_cu_f88cee4443distribution_elementwise_grid_stride_kernelImLi2EZZZNS0_9templates4cuda13random_kernelIPNS_17CUDAGeneratorImplEEEvRNS_18TensorIteratorBaseET_ENKUlvE_clEvENKUlvE1_clEvEUlP24curandStatePhilox4_32_10E_ZNS1_27distribution_nullary_kernelIim10ulonglong2S7_SF_ZZZS5_IS7_EvS9_SA_ENKSB_clEvENKSC_clEvEUlmE_EEvS9_T2_RKT3_T4_EUlimE0_EEvlNS_15PhiloxCudaStateET1_SJ_,(.L_x_2219 - _ZN2at6native60_GLOBAL__N__fdc43544_27_DistributionRandomKernel_cu_f88cee4443distribution_elementwise_grid_stride_kernelImLi2EZZZNS0_9templates4cuda13random_kernelIPNS_17CUDAGeneratorImplEEEvRNS_18TensorIteratorBaseET_ENKUlvE_clEvENKUlvE1_clEvEUlP24curandStatePhilox4_32_10E_ZNS1_27distribution_nullary_kernelIim10ulonglong2S7_SF_ZZZS5_IS7_EvS9_SA_ENKSB_clEvENKSC_clEvEUlmE_EEvS9_T2_RKT3_T4_EUlimE0_EEvlNS_15PhiloxCudaStateET1_SJ_)
        .other          _ZN2at6native60_GLOBAL__N__fdc43544_27_DistributionRandomKernel_cu_f88cee4443distribution_elementwise_grid_stride_kernelImLi2EZZZNS0_9templates4cuda13random_kernelIPNS_17CUDAGeneratorImplEEEvRNS_18TensorIteratorBaseET_ENKUlvE_clEvENKUlvE1_clEvEUlP24curandStatePhilox4_32_10E_ZNS1_27distribution_nullary_kernelIim10ulonglong2S7_SF_ZZZS5_IS7_EvS9_SA_ENKSB_clEvENKSC_clEvEUlmE_EEvS9_T2_RKT3_T4_EUlimE0_EEvlNS_15PhiloxCudaStateET1_SJ_,@"STO_CUDA_ENTRY STV_DEFAULT"
_ZN2at6native60_GLOBAL__N__fdc43544_27_DistributionRandomKernel_cu_f88cee4443distribution_elementwise_grid_stride_kernelImLi2EZZZNS0_9templates4cuda13random_kernelIPNS_17CUDAGeneratorImplEEEvRNS_18TensorIteratorBaseET_ENKUlvE_clEvENKUlvE1_clEvEUlP24curandStatePhilox4_32_10E_ZNS1_27distribution_nullary_kernelIim10ulonglong2S7_SF_ZZZS5_IS7_EvS9_SA_ENKSB_clEvENKSC_clEvEUlmE_EEvS9_T2_RKT3_T4_EUlimE0_EEvlNS_15PhiloxCudaStateET1_SJ_:
        /* <DEDUP_REMOVED lines=107> */
.L_x_422:
[----:B------:R-:W-:-:S07]  /*06b0*/  MOV R34, 0x6d0 ;  /* 0x000006d000227802 */ /* 0x000fce0000000f00 */
[----:B------:R-:W-:Y:S05]  /*06c0*/  CALL.REL.NOINC `($__internal_30_$__cuda_sm20_div_s64) ;  /* 0x00000028002c7944 */ /* 0x000fea0003c00000 */
.L_x_423:
        /* <DEDUP_REMOVED lines=82> */
.L_x_434:
        /* <DEDUP_REMOVED lines=13> */
.L_x_425:
[----:B0-----:R-:W-:Y:S05]  /*0cc0*/  BSYNC.RECONVERGENT B0 ;  /* 0x0000000000007941 */ /* 0x001fea0003800200 */
.L_x_424:
        /* <DEDUP_REMOVED lines=52> */
.L_x_426:
[----:B------:R-:W-:Y:S01]  /*1010*/  ISETP.NE.AND P0, PT, R37, 0x3, PT ;  /* 0x000000032500780c */ /* 0x000fe20003f05270 */
[----:B------:R-:W-:Y:S01]  /*1020*/  IMAD.MOV.U32 R40, RZ, RZ, R36 ;  /* 0x000000ffff287224 */ /* 0x000fe200078e0024 */
[----:B------:R-:W-:-:S11]  /*1030*/  MOV R39, R42 ;  /* 0x0000002a00277202 */ /* 0x000fd60000000f00 */
[----:B------:R-:W-:Y:S02]  /*1040*/  @P0 MOV R39, R41 ;  /* 0x0000002900270202 */ /* 0x000fe40000000f00 */
[----:B------:R-:W-:-:S07]  /*1050*/  @P0 MOV R40, R38 ;  /* 0x0000002600280202 */ /* 0x000fce0000000f00 */
.L_x_427:
[----:B------:R-:W-:-:S09]  /*1060*/  UISETP.NE.AND UP0, UPT, UR4, URZ, UPT ;  /* 0x000000ff0400728c */ /* 0x000fd2000bf05270 */
[----:B------:R-:W-:Y:S05]  /*1070*/  BRA.U UP0, `(.L_x_428) ;  /* 0x00000001002c7547 */ /* 0x000fea000b800000 */
[----:B------:R-:W-:-:S04]  /*1080*/  IADD3 R26, P0, PT, R17, R18, RZ ;  /* 0x00000012111a7210 */ /* 0x000fc80007f1e0ff */
[----:B------:R-:W-:Y:S01]  /*1090*/  ISETP.GE.U32.AND P1, PT, R26, UR32, PT ;  /* 0x000000201a007c0c */ /* 0x000fe2000bf26070 */
[----:B------:R-:W-:Y:S01]  /*10a0*/  IMAD.X R26, RZ, RZ, R28, P0 ;  /* 0x000000ffff1a7224 */ /* 0x000fe200000e061c */
[----:B------:R-:W-:-:S04]  /*10b0*/  ISETP.LT.U32.AND P0, PT, R18, UR32, PT ;  /* 0x0000002012007c0c */ /* 0x000fc8000bf01070 */
[----:B------:R-:W-:-:S04]  /*10c0*/  ISETP.GE.AND.EX P1, PT, R26, UR33, PT, P1 ;  /* 0x000000211a007c0c */ /* 0x000fc8000bf26310 */
[----:B------:R-:W-:Y:S02]  /*10d0*/  ISETP.LT.OR.EX P0, PT, R28, UR33, !P1, P0 ;  /* 0x000000211c007c0c */ /* 0x000fe4000cf01700 */
[----:B------:R-:W-:-:S11]  /*10e0*/  SEL R39, R40, R39, !P1 ;  /* 0x0000002728277207 */ /* 0x000fd60004800000 */
[----:B------:R-:W0:Y:S01]  /*10f0*/  @P0 LDC.64 R26, c[0x0][0x540] ;  /* 0x00015000ff1a0b82 */ /* 0x000e220000000a00 */
[----:B------:R-:W-:-:S05]  /*1100*/  @P0 LOP3.LUT R39, R39, 0x7fffffff, RZ, 0xc0, !PT ;  /* 0x7fffffff27270812 */ /* 0x000fca00078ec0ff */
[----:B0-----:R0:W-:Y:S01]  /*1110*/  @P0 STG.E desc[UR76][R26.64], R39 ;  /* 0x000000271a000986 */ /* 0x0011e2000c10194c */
[----:B------:R-:W-:Y:S05]  /*1120*/  BRA `(.L_x_429) ;  /* 0x0000001c00747947 */ /* 0x000fea0003800000 */
.L_x_428:
        /* <DEDUP_REMOVED lines=233> */
.L_x_432:
[----:B------:R-:W0:Y:S01]  /*1fc0*/  LDCU.64 UR48, c[0x0][0x540] ;  /* 0x0000a800ff3077ac */ /* 0x000e220008000a00 */
[----:B------:R-:W-:Y:S02]  /*1fd0*/  LOP3.LUT R39, R39, 0x7fffffff, RZ, 0xc0, !PT ;  /* 0x7fffffff27277812 */ /* 0x000fe400078ec0ff */
[----:B0-----:R-:W-:-:S04]  /*1fe0*/  IADD3 R26, P0, PT, R41, UR48, RZ ;  /* 0x00000030291a7c10 */ /* 0x001fc8000ff1e0ff */
[----:B------:R-:W-:-:S05]  /*1ff0*/  IADD3.X R27, PT, PT, RZ, UR49, RZ, P0, !PT ;  /* 0x00000031ff1b7c10 */ /* 0x000fca00087fe4ff */
[----:B------:R0:W-:Y:S04]  /*2000*/  STG.E desc[UR76][R26.64], R39 ;  /* 0x000000271a007986 */ /* 0x0001e8000c10194c */
.L_x_431:
[----:B------:R-:W-:Y:S05]  /*2010*/  BSYNC.RECONVERGENT B0 ;  /* 0x0000000000007941 */ /* 0x000fea0003800200 */
.L_x_430:
        /* <DEDUP_REMOVED lines=233> */
.L_x_433:
[----:B------:R-:W0:Y:S02]  /*2eb0*/  LDCU.64 UR48, c[0x0][0x540] ;  /* 0x0000a800ff3077ac */ /* 0x000e240008000a00 */
[----:B0-----:R-:W-:Y:S02]  /*2ec0*/  IADD3 R26, P0, PT, R39, UR48, RZ ;  /* 0x00000030271a7c10 */ /* 0x001fe4000ff1e0ff */
[----:B------:R-:W-:Y:S02]  /*2ed0*/  LOP3.LUT R39, R40, 0x7fffffff, RZ, 0xc0, !PT ;  /* 0x7fffffff28277812 */ /* 0x000fe400078ec0ff */
[----:B------:R-:W-:-:S05]  /*2ee0*/  IADD3.X R27, PT, PT, RZ, UR49, RZ, P0, !PT ;  /* 0x00000031ff1b7c10 */ /* 0x000fca00087fe4ff */
[----:B------:R1:W-:Y:S04]  /*2ef0*/  STG.E desc[UR76][R26.64], R39 ;  /* 0x000000271a007986 */ /* 0x0003e8000c10194c */
.L_x_429:
        /* <DEDUP_REMOVED lines=8> */
        .weak           $__internal_30_$__cuda_sm20_div_s64
        .type           $__internal_30_$__cuda_sm20_div_s64,@function
        .size           $__internal_30_$__cuda_sm20_div_s64,(.L_x_2219 - $__internal_30_$__cuda_sm20_div_s64)
$__internal_30_$__cuda_sm20_div_s64:
        /* <DEDUP_REMOVED lines=74> */
[----:B------:R-:W-:Y:S06]  /*3420*/  RET.REL.NODEC R34 `(_ZN2at6native60_GLOBAL__N__fdc43544_27_DistributionRandomKernel_cu_f88cee4443distribution_elementwise_grid_stride_kernelImLi2EZZZNS0_9templates4cuda13random_kernelIPNS_17CUDAGeneratorImplEEEvRNS_18TensorIteratorBaseET_ENKUlvE_clEvENKUlvE1_clEvEUlP24curandStatePhilox4_32_10E_ZNS1_27distribution_nullary_kernelIim10ulonglong2S7_SF_ZZZS5_IS7_EvS9_SA_ENKSB_clEvENKSC_clEvEUlmE_EEvS9_T2_RKT3_T4_EUlimE0_EEvlNS_15PhiloxCudaStateET1_SJ_) ;  /* 0xffffffc822f47950 */ /* 0x000fec0003c3ffff */
.L_x_435:
        /* <DEDUP_REMOVED lines=13> */
.L_x_2219:


//--------------------- .text._ZN2at6native60_GLOBAL__N__fdc43544_27_DistributionRandomKernel_cu_f88cee4443distribution_elementwise_grid_stride_kernelImLi2EZZZNS0_9templates4cuda13random_kernelIPNS_17CUDAGeneratorImplEEEvRNS_18TensorIteratorBaseET_ENKUlvE_clEvENKUlvE1_clEvEUlP24curandStatePhilox4_32_10E_ZNS1_27distribution_nullary_kernelIim10ulonglong2S7_SF_ZZZS5_IS7_EvS9_SA_ENKSB_clEvENKSC_clEvEUlmE_EEvS9_T2_RKT3_T4_EUlimE_EEvlNS_15PhiloxCudaStateET1_SJ_ --------------------------
	.section	.text._ZN2at6native60_GLOBAL__N__fdc43544_27_DistributionRandomKernel_cu_f88cee4443distribution_elementwise_grid_stride_kernelImLi2EZZZNS0_9templates4cuda13random_kernelIPNS_17CUDAGeneratorImplEEEvRNS_18TensorIteratorBaseET_ENKUlvE_clEvENKUlvE1_clEvEUlP24curandStatePhilox4_32_10E_ZNS1_27distribution_nullary_kernelIim10ulonglong2S7_SF_ZZZS5_IS7_EvS9_SA_ENKSB_clEvENKSC_clEvEUlmE_EEvS9_T2_RKT3_T4_EUlimE_EEvlNS_15PhiloxCudaStateET1_SJ_,"ax",@progbits
	.align	128
.text._ZN2at6native60_GLOBAL__N__fdc43544_27_DistributionRandomKernel_cu_f88cee4443distribution_elementwise_grid_stride_kernelImLi2EZZZNS0_9templates4cuda13random_kernelIPNS_17CUDAGeneratorImplEEEvRNS_18TensorIteratorBaseET_ENKUlvE_clEvENKUlvE1_clEvEUlP24curandStatePhilox4_32_10E_ZNS1_27distribution_nullary_kernelIim10ulonglong2S7_SF_ZZZS5_IS7_EvS9_SA_ENKSB_clEvENKSC_clEvEUlmE_EEvS9_T2_RKT3_T4_EUlimE_EEvlNS_15PhiloxCudaStateET1_SJ_:
        .type           _ZN2at6native60_GLOBAL__N__fdc43544_27_DistributionRandomKernel_cu_f88cee4443distribution_elementwise_grid_stride_kernelImLi2EZZZNS0_9templates4cuda13random_kernelIPNS_17CUDAGeneratorImplEEEvRNS_18TensorIteratorBaseET_ENKUlvE_clEvENKUlvE1_clEvEUlP24curandStatePhilox4_32_10E_ZNS1_27distribution_nullary_kernelIim10ulonglong2S7_SF_ZZZS5_IS7_EvS9_SA_ENKSB_clEvENKSC_clEvEUlmE_EEvS9_T2_RKT3_T4_EUlimE_EEvlNS_15PhiloxCudaStateET1_SJ_,@function
        .size           _ZN2at6native60_GLOBAL__N__fdc43544_27_DistributionRandomKernel_cu_f88cee4443distribution_elementwise_grid_stride_kernelImLi2EZZZNS0_9templates4cuda13random_kernelIPNS_17CUDAGeneratorImplEEEvRNS_18TensorIteratorBaseET_ENKUlvE_clEvENKUlvE1_clEvEUlP24curandStatePhilox4_32_10E_ZNS1_27distribution_nullary_kernelIim10ulonglong2S7_SF_ZZZS5_IS7_EvS9_SA_ENKSB_clEvENKSC_clEvEUlmE_EEvS9_T2_RKT3_T4_EUlimE_EEvlNS_15PhiloxCudaStateET1_SJ_,(.L_x_2221 - _ZN2at6native60_GLOBAL__N__fdc43544_27_DistributionRandomKernel_cu_f88cee4443distribution_elementwise_grid_stride_kernelImLi2EZZZNS0_9templates4cuda13random_kernelIPNS_17CUDAGeneratorImplEEEvRNS_18TensorIteratorBaseET_ENKUlvE_clEvENKUlvE1_clEvEUlP24curandStatePhilox4_32_10E_ZNS1_27distribution_nullary_kernelIim10ulonglong2S7_SF_ZZZS5_IS7_EvS9_SA_ENKSB_clEvENKSC_clEvEUlmE_EEvS9_T2_RKT3_T4_EUlimE_EEvlNS_15PhiloxCudaStateET1_SJ_)
        .other          _ZN2at6native60_GLOBAL__N__fdc43544_27_DistributionRandomKernel_cu_f88cee4443distribution_elementwise_grid_stride_kernelImLi2EZZZNS0_9templates4cuda13random_kernelIPNS_17CUDAGeneratorImplEEEvRNS_18TensorIteratorBaseET_ENKUlvE_clEvENKUlvE1_clEvEUlP24curandStatePhilox4_32_10E_ZNS1_27distribution_nullary_kernelIim10ulonglong2S7_SF_ZZZS5_IS7_EvS9_SA_ENKSB_clEvENKSC_clEvEUlmE_EEvS9_T2_RKT3_T4_EUlimE_EEvlNS_15PhiloxCudaStateET1_SJ_,@"STO_CUDA_ENTRY STV_DEFAULT"
_ZN2at6native60_GLOBAL__N__fdc43544_27_DistributionRandomKernel_cu_f88cee4443distribution_elementwise_grid_stride_kernelImLi2EZZZNS0_9templates4cuda13random_kernelIPNS_17CUDAGeneratorImplEEEvRNS_18TensorIteratorBaseET_ENKUlvE_clEvENKUlvE1_clEvEUlP24curandStatePhilox4_32_10E_ZNS1_27distribution_nullary_kernelIim10ulonglong2S7_SF_ZZZS5_IS7_EvS9_SA_ENKSB_clEvENKSC_clEvEUlmE_EEvS9_T2_RKT3_T4_EUlimE_EEvlNS_15PhiloxCudaStateET1_SJ_:
        /* <DEDUP_REMOVED lines=108> */
.L_x_436:
[----:B------:R-:W-:-:S07]  /*06c0*/  MOV R24, 0x6e0 ;  /* 0x000006e000187802 */ /* 0x000fce0000000f00 */
[----:B------:R-:W-:Y:S05]  /*06d0*/  CALL.REL.NOINC `($__internal_31_$__cuda_sm20_div_s64) ;  /* 0x0000000400c87944 */ /* 0x000fea0003c00000 */
.L_x_437:
        /* <DEDUP_REMOVED lines=17> */
.L_x_442:
        /* <DEDUP_REMOVED lines=13> */
.L_x_439:
[----:B0-----:R-:W-:Y:S05]  /*08c0*/  BSYNC.RECONVERGENT B0 ;  /* 0x0000000000007941 */ /* 0x001fea0003800200 */
.L_x_438:
        /* <DEDUP_REMOVED lines=48> */
.L_x_440:
[----:B------:R-:W-:Y:S01]  /*0bd0*/  ISETP.NE.AND P0, PT, R36, 0x3, PT ;  /* 0x000000032400780c */ /* 0x000fe20003f05270 */
[----:B------:R-:W-:Y:S02]  /*0be0*/  IMAD.MOV.U32 R40, RZ, RZ, R22 ;  /* 0x000000ffff287224 */ /* 0x000fe400078e0016 */
[----:B------:R-:W-:-:S10]  /*0bf0*/  IMAD.MOV.U32 R38, RZ, RZ, R35 ;  /* 0x000000ffff267224 */ /* 0x000fd400078e0023 */
[----:B------:R-:W-:Y:S01]  /*0c00*/  @P0 MOV R40, R41 ;  /* 0x0000002900280202 */ /* 0x000fe20000000f00 */
[----:B------:R-:W-:-:S07]  /*0c10*/  @P0 IMAD.MOV.U32 R38, RZ, RZ, R20 ;  /* 0x000000ffff260224 */ /* 0x000fce00078e0014 */
.L_x_441:
        /* <DEDUP_REMOVED lines=17> */
[----:B------:R1:W-:Y:S01]  /*0d30*/  @!P0 STG.E desc[UR6][R22.64], R41 ;  /* 0x0000002916008986 */ /* 0x0003e2000c101906 */
        /* <DEDUP_REMOVED lines=8> */
[----:B------:R1:W-:Y:S01]  /*0dc0*/  @!P1 STG.E desc[UR6][R24.64], R21 ;  /* 0x0000001518009986 */ /* 0x0003e2000c101906 */
[----:B------:R-:W-:Y:S06]  /*0dd0*/  BAR.SYNC.DEFER_BLOCKING 0x0 ;  /* 0x0000000000007b1d */ /* 0x000fec0000010000 */
[----:B------:R-:W-:Y:S05]  /*0de0*/  @!P0 BRA `(.L_x_442) ;  /* 0xfffffff800808947 */ /* 0x000fea000383ffff */
[----:B------:R-:W-:Y:S05]  /*0df0*/  EXIT ;  /* 0x000000000000794d */ /* 0x000fea0003800000 */
        .weak           $__internal_31_$__cuda_sm20_div_s64
        .type           $__internal_31_$__cuda_sm20_div_s64,@function
        .size           $__internal_31_$__cuda_sm20_div_s64,(.L_x_2221 - $__internal_31_$__cuda_sm20_div_s64)
$__internal_31_$__cuda_sm20_div_s64:
        /* <DEDUP_REMOVED lines=74> */
[----:B------:R-:W-:Y:S06]  /*12a0*/  RET.REL.NODEC R24 `(_ZN2at6native60_GLOBAL__N__fdc43544_27_DistributionRandomKernel_cu_f88cee4443distribution_elementwise_grid_stride_kernelImLi2EZZZNS0_9templates4cuda13random_kernelIPNS_17CUDAGeneratorImplEEEvRNS_18TensorIteratorBaseET_ENKUlvE_clEvENKUlvE1_clEvEUlP24curandStatePhilox4_32_10E_ZNS1_27distribution_nullary_kernelIim10ulonglong2S7_SF_ZZZS5_IS7_EvS9_SA_ENKSB_clEvENKSC_clEvEUlmE_EEvS9_T2_RKT3_T4_EUlimE_EEvlNS_15PhiloxCudaStateET1_SJ_) ;  /* 0xffffffec18547950 */ /* 0x000fec0003c3ffff */
.L_x_443:
        /* <DEDUP_REMOVED lines=13> */
.L_x_2221:


//--------------------- .text._ZN2at6native60_GLOBAL__N__fdc43544_27_DistributionRandomKernel_cu_f88cee4443distribution_elementwise_grid_stride_kernelIjLi4EZZZNS0_9templates4cuda13random_kernelIPNS_17CUDAGeneratorImplEEEvRNS_18TensorIteratorBaseET_ENKUlvE_clEvENKUlvE0_clEvEUlP24curandStatePhilox4_32_10E0_ZNS1_27distribution_nullary_kernelIaj5uint4S7_SF_ZZZS5_IS7_EvS9_SA_ENKSB_clEvENKSC_clEvEUljE_EEvS9_T2_RKT3_T4_EUlijE0_EEvlNS_15PhiloxCudaStateET1_SJ_ --------------------------
	.section	.text._ZN2at6native60_GLOBAL__N__fdc43544_27_DistributionRandomKernel_cu_f88cee4443distribution_elementwise_grid_stride_kernelIjLi4EZZZNS0_9templates4cuda13random_kernelIPNS_17CUDAGeneratorImplEEEvRNS_18TensorIteratorBaseET_ENKUlvE_clEvENKUlvE0_clEvEUlP24curandStatePhilox4_32_10E0_ZNS1_27distribution_nullary_kernelIaj5uint4S7_SF_ZZZS5_IS7_EvS9_SA_ENKSB_clEvENKSC_clEvEUljE_EEvS9_T2_RKT3_T4_EUlijE0_EEvlNS_15PhiloxCudaStateET1_SJ_,"ax",@progbits
	.align	128
.text._ZN2at6native60_GLOBAL__N__fdc43544_27_DistributionRandomKernel_cu_f88cee4443distribution_elementwise_grid_stride_kernelIjLi4EZZZNS0_9templates4cuda13random_kernelIPNS_17CUDAGeneratorImplEEEvRNS_18TensorIteratorBaseET_ENKUlvE_clEvENKUlvE0_clEvEUlP24curandStatePhilox4_32_10E0_ZNS1_27distribution_nullary_kernelIaj5uint4S7_SF_ZZZS5_IS7_EvS9_SA_ENKSB_clEvENKSC_clEvEUljE_EEvS9_T2_RKT3_T4_EUlijE0_EEvlNS_15PhiloxCudaStateET1_SJ_:
        .type           _ZN2at6native60_GLOBAL__N__fdc43544_27_DistributionRandomKernel_cu_f88cee4443distribution_elementwise_grid_stride_kernelIjLi4EZZZNS0_9templates4cuda13random_kernelIPNS_17CUDAGeneratorImplEEEvRNS_18TensorIteratorBaseET_ENKUlvE_clEvENKUlvE0_clEvEUlP24curandStatePhilox4_32_10E0_ZNS1_27distribution_nullary_kernelIaj5uint4S7_SF_ZZZS5_IS7_EvS9_SA_ENKSB_clEvENKSC_clEvEUljE_EEvS9_T2_RKT3_T4_EUlijE0_EEvlNS_15PhiloxCudaStateET1_SJ_,@function
        .size           _ZN2at6native60_GLOBAL__N__fdc43544_27_DistributionRandomKernel_cu_f88cee4443distribution_elementwise_grid_stride_kernelIjLi4EZZZNS0_9templates4cuda13random_kernelIPNS_17CUDAGeneratorImplEEEvRNS_18TensorIteratorBaseET_ENKUlvE_clEvENKUlvE0_clEvEUlP24curandStatePhilox4_32_10E0_ZNS1_27distribution_nullary_kernelIaj5uint4S7_SF_ZZZS5_IS7_EvS9_SA_ENKSB_clEvENKSC_clEvEUljE_EEvS9_T2_RKT3_T4_EUlijE0_EEvlNS_15PhiloxCudaStateET1_SJ_,(.L_x_2223 - _ZN2at6native60_GLOBAL__N__fdc43544_27_DistributionRandomKernel_cu_f88cee4443distribution_elementwise_grid_stride_kernelIjLi4EZZZNS0_9templates4cuda13random_kernelIPNS_17CUDAGeneratorImplEEEvRNS_18TensorIteratorBaseET_ENKUlvE_clEvENKUlvE0_clEvEUlP24curandStatePhilox4_32_10E0_ZNS1_27distribution_nullary_kernelIaj5uint4S7_SF_ZZZS5_IS7_EvS9_SA_ENKSB_clEvENKSC_clEvEUljE_EEvS9_T2_RKT3_T4_EUlijE0_EEvlNS_15PhiloxCudaStateET1_SJ_)
        .other          _ZN2at6native60_GLOBAL__N__fdc43544_27_DistributionRandomKernel_cu_f88cee4443distribution_elementwise_grid_stride_kernelIjLi4EZZZNS0_9templates4cuda13random_kernelIPNS_17CUDAGeneratorImplEEEvRNS_18TensorIteratorBaseET_ENKUlvE_clEvENKUlvE0_clEvEUlP24curandStatePhilox4_32_10E0_ZNS1_27distribution_nullary_kernelIaj5uint4S7_SF_ZZZS5_IS7_EvS9_SA_ENKSB_clEvENKSC_clEvEUljE_EEvS9_T2_RKT3_T4_EUlijE0_EEvlNS_15PhiloxCudaStateET1_SJ_,@"STO_CUDA_ENTRY STV_DEFAULT"
_ZN2at6native60_GLOBAL__N__fdc43544_27_DistributionRandomKernel_cu_f88cee4443distribution_elementwise_grid_stride_kernelIjLi4EZZZNS0_9templates4cuda13random_kernelIPNS_17CUDAGeneratorImplEEEvRNS_18TensorIteratorBaseET_ENKUlvE_clEvENKUlvE0_clEvEUlP24curandStatePhilox4_32_10E0_ZNS1_27distribution_nullary_kernelIaj5uint4S7_SF_ZZZS5_IS7_EvS9_SA_ENKSB_clEvENKSC_clEvEUljE_EEvS9_T2_RKT3_T4_EUlijE0_EEvlNS_15PhiloxCudaStateET1_SJ_:
        /* <DEDUP_REMOVED lines=112> */
.L_x_444:
[----:B------:R-:W-:-:S07]  /*0700*/  MOV R28, 0x720 ;  /* 0x00000720001c7802 */ /* 0x000fce0000000f00 */
[----:B------:R-:W-:Y:S05]  /*0710*/  CALL.REL.NOINC `($__internal_32_$__cuda_sm20_div_s64) ;  /* 0x0000004800b87944 */ /* 0x000fea0003c00000 */
.L_x_445:
        /* <DEDUP_REMOVED lines=81> */
.L_x_462:
        /* <DEDUP_REMOVED lines=13> */
.L_x_447:
[----:B0-----:R-:W-:Y:S05]  /*0d00*/  BSYNC.RECONVERGENT B0 ;  /* 0x0000000000007941 */ /* 0x001fea0003800200 */
.L_x_446:
        /* <DEDUP_REMOVED lines=62> */
.L_x_448:
        /* <DEDUP_REMOVED lines=9> */
.L_x_449:
        /* <DEDUP_REMOVED lines=31> */
.L_x_450:
        /* <DEDUP_REMOVED lines=233> */
.L_x_454:
[----:B------:R-:W0:Y:S01]  /*2200*/  LDCU.64 UR48, c[0x0][0x540] ;  /* 0x0000a800ff3077ac */ /* 0x000e220008000a00 */
[----:B------:R-:W-:Y:S02]  /*2210*/  LOP3.LUT R25, R38, 0x7f, RZ, 0xc0, !PT ;  /* 0x0000007f26197812 */ /* 0x000fe400078ec0ff */
[----:B0-----:R-:W-:-:S04]  /*2220*/  IADD3 R26, P0, PT, R26, UR48, RZ ;  /* 0x000000301a1a7c10 */ /* 0x001fc8000ff1e0ff */
[----:B------:R-:W-:-:S05]  /*2230*/  IADD3.X R27, PT, PT, RZ, UR49, RZ, P0, !PT ;  /* 0x00000031ff1b7c10 */ /* 0x000fca00087fe4ff */
[----:B------:R0:W-:Y:S04]  /*2240*/  STG.E.U8 desc[UR76][R26.64], R25 ;  /* 0x000000191a007986 */ /* 0x0001e8000c10114c */
.L_x_453:
[----:B------:R-:W-:Y:S05]  /*2250*/  BSYNC.RECONVERGENT B0 ;  /* 0x0000000000007941 */ /* 0x000fea0003800200 */
.L_x_452:
        /* <DEDUP_REMOVED lines=245> */
.L_x_457:
[----:B------:R-:W0:Y:S01]  /*31b0*/  LDCU.64 UR48, c[0x0][0x540] ;  /* 0x0000a800ff3077ac */ /* 0x000e220008000a00 */
[----:B------:R-:W-:Y:S02]  /*31c0*/  LOP3.LUT R25, R40, 0x7f, RZ, 0xc0, !PT ;  /* 0x0000007f28197812 */ /* 0x000fe400078ec0ff */
[----:B0-----:R-:W-:-:S04]  /*31d0*/  IADD3 R26, P0, PT, R26, UR48, RZ ;  /* 0x000000301a1a7c10 */ /* 0x001fc8000ff1e0ff */
[----:B------:R-:W-:-:S05]  /*31e0*/  IADD3.X R27, PT, PT, RZ, UR49, RZ, P0, !PT ;  /* 0x00000031ff1b7c10 */ /* 0x000fca00087fe4ff */
[----:B------:R0:W-:Y:S04]  /*31f0*/  STG.E.U8 desc[UR76][R26.64], R25 ;  /* 0x000000191a007986 */ /* 0x0001e8000c10114c */
.L_x_456:
[----:B------:R-:W-:Y:S05]  /*3200*/  BSYNC.RECONVERGENT B0 ;  /* 0x0000000000007941 */ /* 0x000fea0003800200 */
.L_x_455:
        /* <DEDUP_REMOVED lines=245> */
.L_x_460:
[----:B------:R-:W0:Y:S01]  /*4160*/  LDCU.64 UR48, c[0x0][0x540] ;  /* 0x0000a800ff3077ac */ /* 0x000e220008000a00 */
[----:B------:R-:W-:Y:S02]  /*4170*/  LOP3.LUT R25, R41, 0x7f, RZ, 0xc0, !PT ;  /* 0x0000007f29197812 */ /* 0x000fe400078ec0ff */
[----:B0-----:R-:W-:-:S05]  /*4180*/  IADD3 R26, P0, PT, R26, UR48, RZ ;  /* 0x000000301a1a7c10 */ /* 0x001fca000ff1e0ff */
[----:B------:R-:W-:-:S05]  /*4190*/  IMAD.X R27, RZ, RZ, UR49, P0 ;  /* 0x00000031ff1b7e24 */ /* 0x000fca00080e06ff */
[----:B------:R0:W-:Y:S03]  /*41a0*/  STG.E.U8 desc[UR76][R26.64], R25 ;  /* 0x000000191a007986 */ /* 0x0001e6000c10114c */
.L_x_459:
[----:B------:R-:W-:Y:S05]  /*41b0*/  BSYNC.RECONVERGENT B0 ;  /* 0x0000000000007941 */ /* 0x000fea0003800200 */
.L_x_458:
        /* <DEDUP_REMOVED lines=244> */
.L_x_461:
[----:B------:R-:W0:Y:S01]  /*5100*/  LDCU.64 UR48, c[0x0][0x540] ;  /* 0x0000a800ff3077ac */ /* 0x000e220008000a00 */
[----:B------:R-:W-:Y:S02]  /*5110*/  LOP3.LUT R25, R42, 0x7f, RZ, 0xc0, !PT ;  /* 0x0000007f2a197812 */ /* 0x000fe400078ec0ff */
[----:B0-----:R-:W-:-:S04]  /*5120*/  IADD3 R26, P0, PT, R26, UR48, RZ ;  /* 0x000000301a1a7c10 */ /* 0x001fc8000ff1e0ff */
[----:B------:R-:W-:-:S05]  /*5130*/  IADD3.X R27, PT, PT, RZ, UR49, RZ, P0, !PT ;  /* 0x00000031ff1b7c10 */ /* 0x000fca00087fe4ff */
[----:B------:R0:W-:Y:S04]  /*5140*/  STG.E.U8 desc[UR76][R26.64], R25 ;  /* 0x000000191a007986 */ /* 0x0001e8000c10114c */
.L_x_451:
        /* <DEDUP_REMOVED lines=11> */
        .weak           $__internal_32_$__cuda_sm20_div_s64
        .type           $__internal_32_$__cuda_sm20_div_s64,@function
        .size           $__internal_32_$__cuda_sm20_div_s64,(.L_x_2223 - $__internal_32_$__cuda_sm20_div_s64)
$__internal_32_$__cuda_sm20_div_s64:
        /* <DEDUP_REMOVED lines=74> */
[----:B------:R-:W-:Y:S06]  /*56a0*/  RET.REL.NODEC R28 `(_ZN2at6native60_GLOBAL__N__fdc43544_27_DistributionRandomKernel_cu_f88cee4443distribution_elementwise_grid_stride_kernelIjLi4EZZZNS0_9templates4cuda13random_kernelIPNS_17CUDAGeneratorImplEEEvRNS_18TensorIteratorBaseET_ENKUlvE_clEvENKUlvE0_clEvEUlP24curandStatePhilox4_32_10E0_ZNS1_27distribution_nullary_kernelIaj5uint4S7_SF_ZZZS5_IS7_EvS9_SA_ENKSB_clEvENKSC_clEvEUljE_EEvS9_T2_RKT3_T4_EUlijE0_EEvlNS_15PhiloxCudaStateET1_SJ_) ;  /* 0xffffffa81c547950 */ /* 0x000fec0003c3ffff */
.L_x_463:
        /* <DEDUP_REMOVED lines=13> */
.L_x_2223:


//--------------------- .text._ZN2at6native60_GLOBAL__N__fdc43544_27_DistributionRandomKernel_cu_f88cee4443distribution_elementwise_grid_stride_kernelIjLi4EZZZNS0_9templates4cuda13random_kernelIPNS_17CUDAGeneratorImplEEEvRNS_18TensorIteratorBaseET_ENKUlvE_clEvENKUlvE0_clEvEUlP24curandStatePhilox4_32_10E0_ZNS1_27distribution_nullary_kernelIaj5uint4S7_SF_ZZZS5_IS7_EvS9_SA_ENKSB_clEvENKSC_clEvEUljE_EEvS9_T2_RKT3_T4_EUlijE_EEvlNS_15PhiloxCudaStateET1_SJ_ --------------------------
	.section	.text._ZN2at6native60_GLOBAL__N__fdc43544_27_DistributionRandomKernel_cu_f88cee4443distribution_elementwise_grid_stride_kernelIjLi4EZZZNS0_9templates4cuda13random_kernelIPNS_17CUDAGeneratorImplEEEvRNS_18TensorIteratorBaseET_ENKUlvE_clEvENKUlvE0_clEvEUlP24curandStatePhilox4_32_10E0_ZNS1_27distribution_nullary_kernelIaj5uint4S7_SF_ZZZS5_IS7_EvS9_SA_ENKSB_clEvENKSC_clEvEUljE_EEvS9_T2_RKT3_T4_EUlijE_EEvlNS_15PhiloxCudaStateET1_SJ_,"ax",@progbits
	.align	128
.text._ZN2at6native60_GLOBAL__N__fdc43544_27_DistributionRandomKernel_cu_f88cee4443distribution_elementwise_grid_stride_kernelIjLi4EZZZNS0_9templates4cuda13random_kernelIPNS_17CUDAGeneratorImplEEEvRNS_18TensorIteratorBaseET_ENKUlvE_clEvENKUlvE0_clEvEUlP24curandStatePhilox4_32_10E0_ZNS1_27distribution_nullary_kernelIaj5uint4S7_SF_ZZZS5_IS7_EvS9_SA_ENKSB_clEvENKSC_clEvEUljE_EEvS9_T2_RKT3_T4_EUlijE_EEvlNS_15PhiloxCudaStateET1_SJ_:
        .type           _ZN2at6native60_GLOBAL__N__fdc43544_27_DistributionRandomKernel_cu_f88cee4443distribution_elementwise_grid_stride_kernelIjLi4EZZZNS0_9templates4cuda13random_kernelIPNS_17CUDAGeneratorImplEEEvRNS_18TensorIteratorBaseET_ENKUlvE_clEvENKUlvE0_clEvEUlP24curandStatePhilox4_32_10E0_ZNS1_27distribution_nullary_kernelIaj5uint4S7_SF_ZZZS5_IS7_EvS9_SA_ENKSB_clEvENKSC_clEvEUljE_EEvS9_T2_RKT3_T4_EUlijE_EEvlNS_15PhiloxCudaStateET1_SJ_,@function
        .size           _ZN2at6native60_GLOBAL__N__fdc43544_27_DistributionRandomKernel_cu_f88cee4443distribution_elementwise_grid_stride_kernelIjLi4EZZZNS0_9templates4cuda13random_kernelIPNS_17CUDAGeneratorImplEEEvRNS_18TensorIteratorBaseET_ENKUlvE_clEvENKUlvE0_clEvEUlP24curandStatePhilox4_32_10E0_ZNS1_27distribution_nullary_kernelIaj5uint4S7_SF_ZZZS5_IS7_EvS9_SA_ENKSB_clEvENKSC_clEvEUljE_EEvS9_T2_RKT3_T4_EUlijE_EEvlNS_15PhiloxCudaStateET1_SJ_,(.L_x_2225 - _ZN2at6native60_GLOBAL__N__fdc43544_27_DistributionRandomKernel_cu_f88cee4443distribution_elementwise_grid_stride_kernelIjLi4EZZZNS0_9templates4cuda13random_kernelIPNS_17CUDAGeneratorImplEEEvRNS_18TensorIteratorBaseET_ENKUlvE_clEvENKUlvE0_clEvEUlP24curandStatePhilox4_32_10E0_ZNS1_27distribution_nullary_kernelIaj5uint4S7_SF_ZZZS5_IS7_EvS9_SA_ENKSB_clEvENKSC_clEvEUljE_EEvS9_T2_RKT3_T4_EUlijE_EEvlNS_15PhiloxCudaStateET1_SJ_)
        .other          _ZN2at6native60_GLOBAL__N__fdc43544_27_DistributionRandomKernel_cu_f88cee4443distribution_elementwise_grid_stride_kernelIjLi4EZZZNS0_9templates4cuda13random_kernelIPNS_17CUDAGeneratorImplEEEvRNS_18TensorIteratorBaseET_ENKUlvE_clEvENKUlvE0_clEvEUlP24curandStatePhilox4_32_10E0_ZNS1_27distribution_nullary_kernelIaj5uint4S7_SF_ZZZS5_IS7_EvS9_SA_ENKSB_clEvENKSC_clEvEUljE_EEvS9_T2_RKT3_T4_EUlijE_EEvlNS_15PhiloxCudaStateET1_SJ_,@"STO_CUDA_ENTRY STV_DEFAULT"
_ZN2at6native60_GLOBAL__N__fdc43544_27_DistributionRandomKernel_cu_f88cee4443distribution_elementwise_grid_stride_kernelIjLi4EZZZNS0_9templates4cuda13random_kernelIPNS_17CUDAGeneratorImplEEEvRNS_18TensorIteratorBaseET_ENKUlvE_clEvENKUlvE0_clEvEUlP24curandStatePhilox4_32_10E0_ZNS1_27distribution_nullary_kernelIaj5uint4S7_SF_ZZZS5_IS7_EvS9_SA_ENKSB_clEvENKSC_clEvEUljE_EEvS9_T2_RKT3_T4_EUlijE_EEvlNS_15PhiloxCudaStateET1_SJ_:
        /* <DEDUP_REMOVED lines=113> */
.L_x_464:
[----:B------:R-:W-:-:S07]  /*0710*/  MOV R32, 0x730 ;  /* 0x0000073000207802 */ /* 0x000fce0000000f00 */
[----:B------:R-:W-:Y:S05]  /*0720*/  CALL.REL.NOINC `($__internal_33_$__cuda_sm20_div_s64) ;  /* 0x0000000800387944 */ /* 0x000fea0003c00000 */
.L_x_465:
        /* <DEDUP_REMOVED lines=14> */
.L_x_470:
        /* <DEDUP_REMOVED lines=13> */
.L_x_467:
[----:B0-----:R-:W-:Y:S05]  /*08e0*/  BSYNC.RECONVERGENT B0 ;  /* 0x0000000000007941 */ /* 0x001fea0003800200 */
.L_x_466:
        /* <DEDUP_REMOVED lines=51> */
.L_x_468:
        /* <DEDUP_REMOVED lines=9> */
.L_x_469:
        /* <DEDUP_REMOVED lines=54> */
        .weak           $__internal_33_$__cuda_sm20_div_s64
        .type           $__internal_33_$__cuda_sm20_div_s64,@function
        .size           $__internal_33_$__cuda_sm20_div_s64,(.L_x_2225 - $__internal_33_$__cuda_sm20_div_s64)
$__internal_33_$__cuda_sm20_div_s64:
        /* <DEDUP_REMOVED lines=75> */
[----:B------:R-:W-:Y:S06]  /*14c0*/  RET.REL.NODEC R24 `(_ZN2at6native60_GLOBAL__N__fdc43544_27_DistributionRandomKernel_cu_f88cee4443distribution_elementwise_grid_stride_kernelIjLi4EZZZNS0_9templates4cuda13random_kernelIPNS_17CUDAGeneratorImplEEEvRNS_18TensorIteratorBaseET_ENKUlvE_clEvENKUlvE0_clEvEUlP24curandStatePhilox4_32_10E0_ZNS1_27distribution_nullary_kernelIaj5uint4S7_SF_ZZZS5_IS7_EvS9_SA_ENKSB_clEvENKSC_clEvEUljE_EEvS9_T2_RKT3_T4_EUlijE_EEvlNS_15PhiloxCudaStateET1_SJ_) ;  /* 0xffffffe818cc7950 */ /* 0x000fec0003c3ffff */
.L_x_471:
        /* <DEDUP_REMOVED lines=11> */
.L_x_2225:


//--------------------- .text._ZN2at6native60_GLOBAL__N__fdc43544_27_DistributionRandomKernel_cu_f88cee4443distribution_elementwise_grid_stride_kernelImLi2EZZZNS0_9templates4cuda13random_kernelIPNS_17CUDAGeneratorImplEEEvRNS_18TensorIteratorBaseET_ENKUlvE_clEvENKUlvE0_clEvEUlP24curandStatePhilox4_32_10E_ZNS1_27distribution_nullary_kernelIam10ulonglong2S7_SF_ZZZS5_IS7_EvS9_SA_ENKSB_clEvENKSC_clEvEUlmE_EEvS9_T2_RKT3_T4_EUlimE0_EEvlNS_15PhiloxCudaStateET1_SJ_ --------------------------
	.section	.text._ZN2at6native60_GLOBAL__N__fdc43544_27_DistributionRandomKernel_cu_f88cee4443distribution_elementwise_grid_stride_kernelImLi2EZZZNS0_9templates4cuda13random_kernelIPNS_17CUDAGeneratorImplEEEvRNS_18TensorIteratorBaseET_ENKUlvE_clEvENKUlvE0_clEvEUlP24curandStatePhilox4_32_10E_ZNS1_27distribution_nullary_kernelIam10ulonglong2S7_SF_ZZZS5_IS7_EvS9_SA_ENKSB_clEvENKSC_clEvEUlmE_EEvS9_T2_RKT3_T4_EUlimE0_EEvlNS_15PhiloxCudaStateET1_SJ_,"ax",@progbits
	.align	128
.text._ZN2at6native60_GLOBAL__N__fdc43544_27_DistributionRandomKernel_cu_f88cee4443distribution_elementwise_grid_stride_kernelImLi2EZZZNS0_9templates4cuda13random_kernelIPNS_17CUDAGeneratorImplEEEvRNS_18TensorIteratorBaseET_ENKUlvE_clEvENKUlvE0_clEvEUlP24curandStatePhilox4_32_10E_ZNS1_27distribution_nullary_kernelIam10ulonglong2S7_SF_ZZZS5_IS7_EvS9_SA_ENKSB_clEvENKSC_clEvEUlmE_EEvS9_T2_RKT3_T4_EUlimE0_EEvlNS_15PhiloxCudaStateET1_SJ_:
        .type           _ZN2at6native60_GLOBAL__N__fdc43544_27_DistributionRandomKernel_cu_f88cee4443distribution_elementwise_grid_stride_kernelImLi2EZZZNS0_9templates4cuda13random_kernelIPNS_17CUDAGeneratorImplEEEvRNS_18TensorIteratorBaseET_ENKUlvE_clEvENKUlvE0_clEvEUlP24curandStatePhilox4_32_10E_ZNS1_27distribution_nullary_kernelIam10ulonglong2S7_SF_ZZZS5_IS7_EvS9_SA_ENKSB_clEvENKSC_clEvEUlmE_EEvS9_T2_RKT3_T4_EUlimE0_EEvlNS_15PhiloxCudaStateET1_SJ_,@function
        .size           _ZN2at6native60_GLOBAL__N__fdc43544_27_DistributionRandomKernel_cu_f88cee4443distribution_elementwise_grid_stride_kernelImLi2EZZZNS0_9templates4cuda13random_kernelIPNS_17CUDAGeneratorImplEEEvRNS_18TensorIteratorBaseET_ENKUlvE_clEvENKUlvE0_clEvEUlP24curandStatePhilox4_32_10E_ZNS1_27distribution_nullary_kernelIam10ulonglong2S7_SF_ZZZS5_IS7_EvS9_SA_ENKSB_clEvENKSC_clEvEUlmE_EEvS9_T2_RKT3_T4_EUlimE0_EEvlNS_15PhiloxCudaStateET1_SJ_,(.L_x_2227 - _ZN2at6native60_GLOBAL__N__fdc43544_27_DistributionRandomKernel_cu_f88cee4443distribution_elementwise_grid_stride_kernelImLi2EZZZNS0_9templates4cuda13random_kernelIPNS_17CUDAGeneratorImplEEEvRNS_18TensorIteratorBaseET_ENKUlvE_clEvENKUlvE0_clEvEUlP24curandStatePhilox4_32_10E_ZNS1_27distribution_nullary_kernelIam10ulonglong2S7_SF_ZZZS5_IS7_EvS9_SA_ENKSB_clEvENKSC_clEvEUlmE_EEvS9_T2_RKT3_T4_EUlimE0_EEvlNS_15PhiloxCudaStateET1_SJ_)
        .other          _ZN2at6native60_GLOBAL__N__fdc43544_27_DistributionRandomKernel_cu_f88cee4443distribution_elementwise_grid_stride_kernelImLi2EZZZNS0_9templates4cuda13random_kernelIPNS_17CUDAGeneratorImplEEEvRNS_18TensorIteratorBaseET_ENKUlvE_clEvENKUlvE0_clEvEUlP24curandStatePhilox4_32_10E_ZNS1_27distribution_nullary_kernelIam10ulonglong2S7_SF_ZZZS5_IS7_EvS9_SA_ENKSB_clEvENKSC_clEvEUlmE_EEvS9_T2_RKT3_T4_EUlimE0_EEvlNS_15PhiloxCudaStateET1_SJ_,@"STO_CUDA_ENTRY STV_DEFAULT"
_ZN2at6native60_GLOBAL__N__fdc43544_27_DistributionRandomKernel_cu_f88cee4443distribution_elementwise_grid_stride_kernelImLi2EZZZNS0_9templates4cuda13random_kernelIPNS_17CUDAGeneratorImplEEEvRNS_18TensorIteratorBaseET_ENKUlvE_clEvENKUlvE0_clEvEUlP24curandStatePhilox4_32_10E_ZNS1_27distribution_nullary_kernelIam10ulonglong2S7_SF_ZZZS5_IS7_EvS9_SA_ENKSB_clEvENKSC_clEvEUlmE_EEvS9_T2_RKT3_T4_EUlimE0_EEvlNS_15PhiloxCudaStateET1_SJ_:
        /* <DEDUP_REMOVED lines=107> */
.L_x_472:
[----:B------:R-:W-:-:S07]  /*06b0*/  MOV R34, 0x6d0 ;  /* 0x000006d000227802 */ /* 0x000fce0000000f00 */
[----:B------:R-:W-:Y:S05]  /*06c0*/  CALL.REL.NOINC `($__internal_34_$__cuda_sm20_div_s64) ;  /* 0x0000002800387944 */ /* 0x000fea0003c00000 */
.L_x_473:
        /* <DEDUP_REMOVED lines=82> */
.L_x_484:
        /* <DEDUP_REMOVED lines=13> */
.L_x_475:
[----:B0-----:R-:W-:Y:S05]  /*0cc0*/  BSYNC.RECONVERGENT B0 ;  /* 0x0000000000007941 */ /* 0x001fea0003800200 */
.L_x_474:
        /* <DEDUP_REMOVED lines=52> */
.L_x_476:
[----:B------:R-:W-:Y:S01]  /*1010*/  ISETP.NE.AND P0, PT, R37, 0x3, PT ;  /* 0x000000032500780c */ /* 0x000fe20003f05270 */
[----:B------:R-:W-:Y:S01]  /*1020*/  IMAD.MOV.U32 R40, RZ, RZ, R36 ;  /* 0x000000ffff287224 */ /* 0x000fe200078e0024 */
[----:B------:R-:W-:-:S11]  /*1030*/  MOV R39, R42 ;  /* 0x0000002a00277202 */ /* 0x000fd60000000f00 */
[----:B------:R-:W-:Y:S02]  /*1040*/  @P0 MOV R39, R41 ;  /* 0x0000002900270202 */ /* 0x000fe40000000f00 */
[----:B------:R-:W-:-:S07]  /*1050*/  @P0 MOV R40, R38 ;  /* 0x0000002600280202 */ /* 0x000fce0000000f00 */
.L_x_477:
        /* <DEDUP_REMOVED lines=16> */
.L_x_478:
        /* <DEDUP_REMOVED lines=233> */
.L_x_482:
[----:B------:R-:W0:Y:S01]  /*1ff0*/  LDCU.64 UR48, c[0x0][0x540] ;  /* 0x0000a800ff3077ac */ /* 0x000e220008000a00 */
[----:B------:R-:W-:Y:S02]  /*2000*/  LOP3.LUT R39, R39, 0x7f, RZ, 0xc0, !PT ;  /* 0x0000007f27277812 */ /* 0x000fe400078ec0ff */
[----:B0-----:R-:W-:-:S04]  /*2010*/  IADD3 R26, P0, PT, R41, UR48, RZ ;  /* 0x00000030291a7c10 */ /* 0x001fc8000ff1e0ff */
[----:B------:R-:W-:-:S05]  /*2020*/  IADD3.X R27, PT, PT, RZ, UR49, RZ, P0, !PT ;  /* 0x00000031ff1b7c10 */ /* 0x000fca00087fe4ff */
[----:B------:R0:W-:Y:S04]  /*2030*/  STG.E.U8 desc[UR76][R26.64], R39 ;  /* 0x000000271a007986 */ /* 0x0001e8000c10114c */
.L_x_481:
[----:B------:R-:W-:Y:S05]  /*2040*/  BSYNC.RECONVERGENT B0 ;  /* 0x0000000000007941 */ /* 0x000fea0003800200 */
.L_x_480:
        /* <DEDUP_REMOVED lines=233> */
.L_x_483:
[----:B------:R-:W0:Y:S02]  /*2ee0*/  LDCU.64 UR48, c[0x0][0x540] ;  /* 0x0000a800ff3077ac */ /* 0x000e240008000a00 */
[----:B0-----:R-:W-:Y:S02]  /*2ef0*/  IADD3 R26, P0, PT, R39, UR48, RZ ;  /* 0x00000030271a7c10 */ /* 0x001fe4000ff1e0ff */
[----:B------:R-:W-:Y:S02]  /*2f00*/  LOP3.LUT R39, R40, 0x7f, RZ, 0xc0, !PT ;  /* 0x0000007f28277812 */ /* 0x000fe400078ec0ff */
[----:B------:R-:W-:-:S05]  /*2f10*/  IADD3.X R27, PT, PT, RZ, UR49, RZ, P0, !PT ;  /* 0x00000031ff1b7c10 */ /* 0x000fca00087fe4ff */
[----:B------:R0:W-:Y:S04]  /*2f20*/  STG.E.U8 desc[UR76][R26.64], R39 ;  /* 0x000000271a007986 */ /* 0x0001e8000c10114c */
.L_x_479:
        /* <DEDUP_REMOVED lines=8> */
        .weak           $__internal_34_$__cuda_sm20_div_s64
        .type           $__internal_34_$__cuda_sm20_div_s64,@function
        .size           $__internal_34_$__cuda_sm20_div_s64,(.L_x_2227 - $__internal_34_$__cuda_sm20_div_s64)
$__internal_34_$__cuda_sm20_div_s64:
        /* <DEDUP_REMOVED lines=74> */
[----:B------:R-:W-:Y:S06]  /*3450*/  RET.REL.NODEC R34 `(_ZN2at6native60_GLOBAL__N__fdc43544_27_DistributionRandomKernel_cu_f88cee4443distribution_elementwise_grid_stride_kernelImLi2EZZZNS0_9templates4cuda13random_kernelIPNS_17CUDAGeneratorImplEEEvRNS_18TensorIteratorBaseET_ENKUlvE_clEvENKUlvE0_clEvEUlP24curandStatePhilox4_32_10E_ZNS1_27distribution_nullary_kernelIam10ulonglong2S7_SF_ZZZS5_IS7_EvS9_SA_ENKSB_clEvENKSC_clEvEUlmE_EEvS9_T2_RKT3_T4_EUlimE0_EEvlNS_15PhiloxCudaStateET1_SJ_) ;  /* 0xffffffc822e87950 */ /* 0x000fec0003c3ffff */
.L_x_485:
        /* <DEDUP_REMOVED lines=10> */
.L_x_2227:


//--------------------- .text._ZN2at6native60_GLOBAL__N__fdc43544_27_DistributionRandomKernel_cu_f88cee4443distribution_elementwise_grid_stride_kernelImLi2EZZZNS0_9templates4cuda13random_kernelIPNS_17CUDAGeneratorImplEEEvRNS_18TensorIteratorBaseET_ENKUlvE_clEvENKUlvE0_clEvEUlP24curandStatePhilox4_32_10E_ZNS1_27distribution_nullary_kernelIam10ulonglong2S7_SF_ZZZS5_IS7_EvS9_SA_ENKSB_clEvENKSC_clEvEUlmE_EEvS9_T2_RKT3_T4_EUlimE_EEvlNS_15PhiloxCudaStateET1_SJ_ --------------------------
	.section	.text._ZN2at6native60_GLOBAL__N__fdc43544_27_DistributionRandomKernel_cu_f88cee4443distribution_elementwise_grid_stride_kernelImLi2EZZZNS0_9templates4cuda13random_kernelIPNS_17CUDAGeneratorImplEEEvRNS_18TensorIteratorBaseET_ENKUlvE_clEvENKUlvE0_clEvEUlP24curandStatePhilox4_32_10E_ZNS1_27distribution_nullary_kernelIam10ulonglong2S7_SF_ZZZS5_IS7_EvS9_SA_ENKSB_clEvENKSC_clEvEUlmE_EEvS9_T2_RKT3_T4_EUlimE_EEvlNS_15PhiloxCudaStateET1_SJ_,"ax",@progbits
	.align	128
.text._ZN2at6native60_GLOBAL__N__fdc43544_27_DistributionRandomKernel_cu_f88cee4443distribution_elementwise_grid_stride_kernelImLi2EZZZNS0_9templates4cuda13random_kernelIPNS_17CUDAGeneratorImplEEEvRNS_18TensorIteratorBaseET_ENKUlvE_clEvENKUlvE0_clEvEUlP24curandStatePhilox4_32_10E_ZNS1_27distribution_nullary_kernelIam10ulonglong2S7_SF_ZZZS5_IS7_EvS9_SA_ENKSB_clEvENKSC_clEvEUlmE_EEvS9_T2_RKT3_T4_EUlimE_EEvlNS_15PhiloxCudaStateET1_SJ_:
        .type           _ZN2at6native60_GLOBAL__N__fdc43544_27_DistributionRandomKernel_cu_f88cee4443distribution_elementwise_grid_stride_kernelImLi2EZZZNS0_9templates4cuda13random_kernelIPNS_17CUDAGeneratorImplEEEvRNS_18TensorIteratorBaseET_ENKUlvE_clEvENKUlvE0_clEvEUlP24curandStatePhilox4_32_10E_ZNS1_27distribution_nullary_kernelIam10ulonglong2S7_SF_ZZZS5_IS7_EvS9_SA_ENKSB_clEvENKSC_clEvEUlmE_EEvS9_T2_RKT3_T4_EUlimE_EEvlNS_15PhiloxCudaStateET1_SJ_,@function
        .size           _ZN2at6native60_GLOBAL__N__fdc43544_27_DistributionRandomKernel_cu_f88cee4443distribution_elementwise_grid_stride_kernelImLi2EZZZNS0_9templates4cuda13random_kernelIPNS_17CUDAGeneratorImplEEEvRNS_18TensorIteratorBaseET_ENKUlvE_clEvENKUlvE0_clEvEUlP24curandStatePhilox4_32_10E_ZNS1_27distribution_nullary_kernelIam10ulonglong2S7_SF_ZZZS5_IS7_EvS9_SA_ENKSB_clEvENKSC_clEvEUlmE_EEvS9_T2_RKT3_T4_EUlimE_EEvlNS_15PhiloxCudaStateET1_SJ_,(.L_x_2229 - _ZN2at6native60_GLOBAL__N__fdc43544_27_DistributionRandomKernel_cu_f88cee4443distribution_elementwise_grid_stride_kernelImLi2EZZZNS0_9templates4cuda13random_kernelIPNS_17CUDAGeneratorImplEEEvRNS_18TensorIteratorBaseET_ENKUlvE_clEvENKUlvE0_clEvEUlP24curandStatePhilox4_32_10E_ZNS1_27distribution_nullary_kernelIam10ulonglong2S7_SF_ZZZS5_IS7_EvS9_SA_ENKSB_clEvENKSC_clEvEUlmE_EEvS9_T2_RKT3_T4_EUlimE_EEvlNS_15PhiloxCudaStateET1_SJ_)
        .other          _ZN2at6native60_GLOBAL__N__fdc43544_27_DistributionRandomKernel_cu_f88cee4443distribution_elementwise_grid_stride_kernelImLi2EZZZNS0_9templates4cuda13random_kernelIPNS_17CUDAGeneratorImplEEEvRNS_18TensorIteratorBaseET_ENKUlvE_clEvENKUlvE0_clEvEUlP24curandStatePhilox4_32_10E_ZNS1_27distribution_nullary_kernelIam10ulonglong2S7_SF_ZZZS5_IS7_EvS9_SA_ENKSB_clEvENKSC_clEvEUlmE_EEvS9_T2_RKT3_T4_EUlimE_EEvlNS_15PhiloxCudaStateET1_SJ_,@"STO_CUDA_ENTRY STV_DEFAULT"
_ZN2at6native60_GLOBAL__N__fdc43544_27_DistributionRandomKernel_cu_f88cee4443distribution_elementwise_grid_stride_kernelImLi2EZZZNS0_9templates4cuda13random_kernelIPNS_17CUDAGeneratorImplEEEvRNS_18TensorIteratorBaseET_ENKUlvE_clEvENKUlvE0_clEvEUlP24curandStatePhilox4_32_10E_ZNS1_27distribution_nullary_kernelIam10ulonglong2S7_SF_ZZZS5_IS7_EvS9_SA_ENKSB_clEvENKSC_clEvEUlmE_EEvS9_T2_RKT3_T4_EUlimE_EEvlNS_15PhiloxCudaStateET1_SJ_:
        /* <DEDUP_REMOVED lines=108> */
.L_x_486:
[----:B------:R-:W-:-:S07]  /*06c0*/  MOV R24, 0x6e0 ;  /* 0x000006e000187802 */ /* 0x000fce0000000f00 */
[----:B------:R-:W-:Y:S05]  /*06d0*/  CALL.REL.NOINC `($__internal_35_$__cuda_sm20_div_s64) ;  /* 0x0000000400c87944 */ /* 0x000fea0003c00000 */
.L_x_487:
        /* <DEDUP_REMOVED lines=17> */
.L_x_492:
        /* <DEDUP_REMOVED lines=13> */
.L_x_489:
[----:B0-----:R-:W-:Y:S05]  /*08c0*/  BSYNC.RECONVERGENT B0 ;  /* 0x0000000000007941 */ /* 0x001fea0003800200 */
.L_x_488:
        /* <DEDUP_REMOVED lines=48> */
.L_x_490:
[----:B------:R-:W-:Y:S01]  /*0bd0*/  ISETP.NE.AND P0, PT, R36, 0x3, PT ;  /* 0x000000032400780c */ /* 0x000fe20003f05270 */
[----:B------:R-:W-:Y:S02]  /*0be0*/  IMAD.MOV.U32 R40, RZ, RZ, R22 ;  /* 0x000000ffff287224 */ /* 0x000fe400078e0016 */
[----:B------:R-:W-:-:S10]  /*0bf0*/  IMAD.MOV.U32 R38, RZ, RZ, R35 ;  /* 0x000000ffff267224 */ /* 0x000fd400078e0023 */
[----:B------:R-:W-:Y:S01]  /*0c00*/  @P0 MOV R40, R41 ;  /* 0x0000002900280202 */ /* 0x000fe20000000f00 */
[----:B------:R-:W-:-:S07]  /*0c10*/  @P0 IMAD.MOV.U32 R38, RZ, RZ, R20 ;  /* 0x000000ffff260224 */ /* 0x000fce00078e0014 */
.L_x_491:
        /* <DEDUP_REMOVED lines=30> */
        .weak           $__internal_35_$__cuda_sm20_div_s64
        .type           $__internal_35_$__cuda_sm20_div_s64,@function
        .size           $__internal_35_$__cuda_sm20_div_s64,(.L_x_2229 - $__internal_35_$__cuda_sm20_div_s64)
$__internal_35_$__cuda_sm20_div_s64:
        /* <DEDUP_REMOVED lines=74> */
[----:B------:R-:W-:Y:S06]  /*12a0*/  RET.REL.NODEC R24 `(_ZN2at6native60_GLOBAL__N__fdc43544_27_DistributionRandomKernel_cu_f88cee4443distribution_elementwise_grid_stride_kernelImLi2EZZZNS0_9templates4cuda13random_kernelIPNS_17CUDAGeneratorImplEEEvRNS_18TensorIteratorBaseET_ENKUlvE_clEvENKUlvE0_clEvEUlP24curandStatePhilox4_32_10E_ZNS1_27distribution_nullary_kernelIam10ulonglong2S7_SF_ZZZS5_IS7_EvS9_SA_ENKSB_clEvENKSC_clEvEUlmE_EEvS9_T2_RKT3_T4_EUlimE_EEvlNS_15PhiloxCudaStateET1_SJ_) ;  /* 0xffffffec18547950 */ /* 0x000fec0003c3ffff */
.L_x_493:
        /* <DEDUP_REMOVED lines=13> */
.L_x_2229:


//--------------------- .text._ZN2at6native60_GLOBAL__N__fdc43544_27_DistributionRandomKernel_cu_f88cee4443distribution_elementwise_grid_stride_kernelIjLi4EZZZNS0_9templates4cuda13random_kernelIPNS_17CUDAGeneratorImplEEEvRNS_18TensorIteratorBaseET_ENKUlvE_clEvENKUlvE_clEvEUlP24curandStatePhilox4_32_10E0_ZNS1_27distribution_nullary_kernelIhj5uint4S7_SF_ZZZS5_IS7_EvS9_SA_ENKSB_clEvENKSC_clEvEUljE_EEvS9_T2_RKT3_T4_EUlijE0_EEvlNS_15PhiloxCudaStateET1_SJ_ --------------------------
	.section	.text._ZN2at6native60_GLOBAL__N__fdc43544_27_DistributionRandomKernel_cu_f88cee4443distribution_elementwise_grid_stride_kernelIjLi4EZZZNS0_9templates4cuda13random_kernelIPNS_17CUDAGeneratorImplEEEvRNS_18TensorIteratorBaseET_ENKUlvE_clEvENKUlvE_clEvEUlP24curandStatePhilox4_32_10E0_ZNS1_27distribution_nullary_kernelIhj5uint4S7_SF_ZZZS5_IS7_EvS9_SA_ENKSB_clEvENKSC_clEvEUljE_EEvS9_T2_RKT3_T4_EUlijE0_EEvlNS_15PhiloxCudaStateET1_SJ_,"ax",@progbits
	.align	128
.text._ZN2at6native60_GLOBAL__N__fdc43544_27_DistributionRandomKernel_cu_f88cee4443distribution_elementwise_grid_stride_kernelIjLi4EZZZNS0_9templates4cuda13random_kernelIPNS_17CUDAGeneratorImplEEEvRNS_18TensorIteratorBaseET_ENKUlvE_clEvENKUlvE_clEvEUlP24curandStatePhilox4_32_10E0_ZNS1_27distribution_nullary_kernelIhj5uint4S7_SF_ZZZS5_IS7_EvS9_SA_ENKSB_clEvENKSC_clEvEUljE_EEvS9_T2_RKT3_T4_EUlijE0_EEvlNS_15PhiloxCudaStateET1_SJ_:
        .type           _ZN2at6native60_GLOBAL__N__fdc43544_27_DistributionRandomKernel_cu_f88cee4443distribution_elementwise_grid_stride_kernelIjLi4EZZZNS0_9templates4cuda13random_kernelIPNS_17CUDAGeneratorImplEEEvRNS_18TensorIteratorBaseET_ENKUlvE_clEvENKUlvE_clEvEUlP24curandStatePhilox4_32_10E0_ZNS1_27distribution_nullary_kernelIhj5uint4S7_SF_ZZZS5_IS7_EvS9_SA_ENKSB_clEvENKSC_clEvEUljE_EEvS9_T2_RKT3_T4_EUlijE0_EEvlNS_15PhiloxCudaStateET1_SJ_,@function
        .size           _ZN2at6native60_GLOBAL__N__fdc43544_27_DistributionRandomKernel_cu_f88cee4443distribution_elementwise_grid_stride_kernelIjLi4EZZZNS0_9templates4cuda13random_kernelIPNS_17CUDAGeneratorImplEEEvRNS_18TensorIteratorBaseET_ENKUlvE_clEvENKUlvE_clEvEUlP24curandStatePhilox4_32_10E0_ZNS1_27distribution_nullary_kernelIhj5uint4S7_SF_ZZZS5_IS7_EvS9_SA_ENKSB_clEvENKSC_clEvEUljE_EEvS9_T2_RKT3_T4_EUlijE0_EEvlNS_15PhiloxCudaStateET1_SJ_,(.L_x_2231 - _ZN2at6native60_GLOBAL__N__fdc43544_27_DistributionRandomKernel_cu_f88cee4443distribution_elementwise_grid_stride_kernelIjLi4EZZZNS0_9templates4cuda13random_kernelIPNS_17CUDAGeneratorImplEEEvRNS_18TensorIteratorBaseET_ENKUlvE_clEvENKUlvE_clEvEUlP24curandStatePhilox4_32_10E0_ZNS1_27distribution_nullary_kernelIhj5uint4S7_SF_ZZZS5_IS7_EvS9_SA_ENKSB_clEvENKSC_clEvEUljE_EEvS9_T2_RKT3_T4_EUlijE0_EEvlNS_15PhiloxCudaStateET1_SJ_)
        .other          _ZN2at6native60_GLOBAL__N__fdc43544_27_DistributionRandomKernel_cu_f88cee4443distribution_elementwise_grid_stride_kernelIjLi4EZZZNS0_9templates4cuda13random_kernelIPNS_17CUDAGeneratorImplEEEvRNS_18TensorIteratorBaseET_ENKUlvE_clEvENKUlvE_clEvEUlP24curandStatePhilox4_32_10E0_ZNS1_27distribution_nullary_kernelIhj5uint4S7_SF_ZZZS5_IS7_EvS9_SA_ENKSB_clEvENKSC_clEvEUljE_EEvS9_T2_RKT3_T4_EUlijE0_EEvlNS_15PhiloxCudaStateET1_SJ_,@"STO_CUDA_ENTRY STV_DEFAULT"
_ZN2at6native60_GLOBAL__N__fdc43544_27_DistributionRandomKernel_cu_f88cee4443distribution_elementwise_grid_stride_kernelIjLi4EZZZNS0_9templates4cuda13random_kernelIPNS_17CUDAGeneratorImplEEEvRNS_18TensorIteratorBaseET_ENKUlvE_clEvENKUlvE_clEvEUlP24curandStatePhilox4_32_10E0_ZNS1_27distribution_nullary_kernelIhj5uint4S7_SF_ZZZS5_IS7_EvS9_SA_ENKSB_clEvENKSC_clEvEUljE_EEvS9_T2_RKT3_T4_EUlijE0_EEvlNS_15PhiloxCudaStateET1_SJ_:
        /* <DEDUP_REMOVED lines=112> */
.L_x_494:
[----:B------:R-:W-:-:S07]  /*0700*/  MOV R28, 0x720 ;  /* 0x00000720001c7802 */ /* 0x000fce0000000f00 */
[----:B------:R-:W-:Y:S05]  /*0710*/  CALL.REL.NOINC `($__internal_36_$__cuda_sm20_div_s64) ;  /* 0x0000004800987944 */ /* 0x000fea0003c00000 */
.L_x_495:
        /* <DEDUP_REMOVED lines=81> */
.L_x_512:
[----:B------:R-:W-:Y:S01]  /*0c30*/  IADD3 R0, PT, PT, R0, 0x1, RZ ;  /* 0x0000000100007810 */ /* 0x000fe20007ffe0ff */
[----:B------:R-:W-:Y:S03]  /*0c40*/  BSSY.RECONVERGENT B0, `(.L_x_496) ;  /* 0x000000c000007945 */ /* 0x000fe60003800200 */
[C---:B------:R-:W-:Y:S01]  /*0c50*/  ISETP.NE.AND P0, PT, R0.reuse, RZ, PT ;  /* 0x000000ff0000720c */ /* 0x040fe20003f05270 */
[----:B------:R-:W-:-:S12]  /*0c60*/  IMAD.WIDE.U32 R28, R0, -0x2daee0ad, RZ ;  /* 0xd2511f53001c7825 */ /* 0x000fd800078e00ff */
[----:B0123--:R-:W-:Y:S05]  /*0c70*/  @P0 BRA `(.L_x_497) ;  /* 0x0000000000200947 */ /* 0x00ffea0003800000 */
        /* <DEDUP_REMOVED lines=8> */
.L_x_497:
[----:B0-----:R-:W-:Y:S05]  /*0d00*/  BSYNC.RECONVERGENT B0 ;  /* 0x0000000000007941 */ /* 0x001fea0003800200 */
.L_x_496:
[----:B------:R-:W-:Y:S01]  /*0d10*/  LOP3.LUT R40, R31, R29, R19, 0x96, !PT ;  /* 0x0000001d1f287212 */ /* 0x000fe200078e9613 */
[----:B------:R-:W-:Y:S01]  /*0d20*/  IMAD.WIDE.U32 R24, R30, -0x326172a9, RZ ;  /* 0xcd9e8d571e187825 */ /* 0x000fe200078e00ff */
[----:B------:R-:W-:Y:S02]  /*0d30*/  ISETP.GT.AND P0, PT, R35, 0x1, PT ;  /* 0x000000012300780c */ /* 0x000fe40003f04270 */
[----:B------:R-:W-:Y:S01]  /*0d40*/  IADD3 R43, PT, PT, R18, -0x700cb87f, RZ ;  /* 0x8ff34781122b7810 */ /* 0x000fe20007ffe0ff */
        /* <DEDUP_REMOVED lines=43> */
[----:B------:R-:W-:-:S02]  /*1000*/  MOV R43, R36 ;  /* 0x00000024002b7202 */ /* 0x000fc40000000f00 */
[----:B------:R-:W-:Y:S01]  /*1010*/  MOV R36, R24 ;  /* 0x0000001800247202 */ /* 0x000fe20000000f00 */
        /* <DEDUP_REMOVED lines=13> */
.L_x_498:
        /* <DEDUP_REMOVED lines=9> */
.L_x_499:
        /* <DEDUP_REMOVED lines=13> */
[----:B------:R-:W0:Y:S08]  /*1250*/  @!P2 LDC.64 R24, c[0x0][0x540] ;  /* 0x00015000ff18ab82 */ /* 0x000e300000000a00 */
        /* <DEDUP_REMOVED lines=9> */
[----:B----4-:R-:W-:Y:S05]  /*12f0*/  @P0 BRA `(.L_x_501) ;  /* 0x0000003c00740947 */ /* 0x010fea0003800000 */
[----:B------:R-:W0:Y:S02]  /*1300*/  LDC.64 R24, c[0x0][0x540] ;  /* 0x00015000ff187b82 */ /* 0x000e240000000a00 */
[----:B0-----:R4:W-:Y:S01]  /*1310*/  STG.E.U8 desc[UR76][R24.64], R38 ;  /* 0x0000002618007986 */ /* 0x0019e2000c10114c */
[----:B------:R-:W-:Y:S05]  /*1320*/  BRA `(.L_x_501) ;  /* 0x0000003c00687947 */ /* 0x000fea0003800000 */
.L_x_500:
        /* <DEDUP_REMOVED lines=233> */
.L_x_504:
[----:B------:R-:W0:Y:S02]  /*21c0*/  LDCU.64 UR48, c[0x0][0x540] ;  /* 0x0000a800ff3077ac */ /* 0x000e240008000a00 */
[----:B0-----:R-:W-:-:S04]  /*21d0*/  IADD3 R26, P0, PT, R26, UR48, RZ ;  /* 0x000000301a1a7c10 */ /* 0x001fc8000ff1e0ff */
[----:B------:R-:W-:-:S05]  /*21e0*/  IADD3.X R27, PT, PT, RZ, UR49, RZ, P0, !PT ;  /* 0x00000031ff1b7c10 */ /* 0x000fca00087fe4ff */
[----:B------:R0:W-:Y:S04]  /*21f0*/  STG.E.U8 desc[UR76][R26.64], R41 ;  /* 0x000000291a007986 */ /* 0x0001e8000c10114c */
.L_x_503:
[----:B------:R-:W-:Y:S05]  /*2200*/  BSYNC.RECONVERGENT B0 ;  /* 0x0000000000007941 */ /* 0x000fea0003800200 */
.L_x_502:
[----:B------:R-:W-:Y:S01]  /*2210*/  IADD3 R25, P1, PT, R15, R16, RZ ;  /* 0x000000100f197210 */ /* 0x000fe20007f3e0ff */
        /* <DEDUP_REMOVED lines=8> */
[----:B0-----:R-:W-:-:S04]  /*22a0*/  SHF.R.U32.HI R27, RZ, UR33, R24 ;  /* 0x00000021ff1b7c19 */ /* 0x001fc80008011618 */
        /* <DEDUP_REMOVED lines=235> */
.L_x_507:
[----:B------:R-:W0:Y:S02]  /*3160*/  LDCU.64 UR48, c[0x0][0x540] ;  /* 0x0000a800ff3077ac */ /* 0x000e240008000a00 */
[----:B0-----:R-:W-:-:S04]  /*3170*/  IADD3 R26, P0, PT, R26, UR48, RZ ;  /* 0x000000301a1a7c10 */ /* 0x001fc8000ff1e0ff */
[----:B------:R-:W-:-:S05]  /*3180*/  IADD3.X R27, PT, PT, RZ, UR49, RZ, P0, !PT ;  /* 0x00000031ff1b7c10 */ /* 0x000fca00087fe4ff */
[----:B------:R1:W-:Y:S04]  /*3190*/  STG.E.U8 desc[UR76][R26.64], R43 ;  /* 0x0000002b1a007986 */ /* 0x0003e8000c10114c */
.L_x_506:
[----:B------:R-:W-:Y:S05]  /*31a0*/  BSYNC.RECONVERGENT B0 ;  /* 0x0000000000007941 */ /* 0x000fea0003800200 */
.L_x_505:
[----:B------:R-:W-:Y:S01]  /*31b0*/  IADD3 R25, P1, PT, R37, R16, RZ ;  /* 0x0000001025197210 */ /* 0x000fe20007f3e0ff */
        /* <DEDUP_REMOVED lines=244> */
.L_x_510:
[----:B------:R-:W0:Y:S02]  /*4100*/  LDCU.64 UR48, c[0x0][0x540] ;  /* 0x0000a800ff3077ac */ /* 0x000e240008000a00 */
[----:B0-----:R-:W-:-:S04]  /*4110*/  IADD3 R26, P0, PT, R26, UR48, RZ ;  /* 0x000000301a1a7c10 */ /* 0x001fc8000ff1e0ff */
[----:B------:R-:W-:-:S05]  /*4120*/  IADD3.X R27, PT, PT, RZ, UR49, RZ, P0, !PT ;  /* 0x00000031ff1b7c10 */ /* 0x000fca00087fe4ff */
[----:B------:R2:W-:Y:S04]  /*4130*/  STG.E.U8 desc[UR76][R26.64], R45 ;  /* 0x0000002d1a007986 */ /* 0x0005e8000c10114c */
.L_x_509:
[----:B------:R-:W-:Y:S05]  /*4140*/  BSYNC.RECONVERGENT B0 ;  /* 0x0000000000007941 */ /* 0x000fea0003800200 */
.L_x_508:
[----:B------:R-:W-:-:S04]  /*4150*/  IADD3 R25, P1, PT, R39, R16, RZ ;  /* 0x0000001027197210 */ /* 0x000fc80007f3e0ff */
[----:B------:R-:W-:Y:S02]  /*4160*/  ISETP.GE.U32.AND P0, PT, R25, R22, PT ;  /* 0x000000161900720c */ /* 0x000fe40003f06070 */
[----:B------:R-:W-:-:S04]  /*4170*/  IADD3.X R24, PT, PT, RZ, R17, RZ, P1, !PT ;  /* 0x00000011ff187210 */ /* 0x000fc80000ffe4ff */
[----:B------:R-:W-:-:S13]  /*4180*/  ISETP.GE.AND.EX P0, PT, R24, R23, PT, P0 ;  /* 0x000000171800720c */ /* 0x000fda0003f06300 */
[----:B------:R-:W-:Y:S05]  /*4190*/  @P0 BRA `(.L_x_501) ;  /* 0x0000000c00cc0947 */ /* 0x000fea0003800000 */
[----:B------:R-:W-:Y:S01]  /*41a0*/  MOV R24, RZ ;  /* 0x000000ff00187202 */ /* 0x000fe20000000f00 */
[----:B------:R-:W-:-:S04]  /*41b0*/  UISETP.NE.AND UP0, UPT, UR74, URZ, UPT ;  /* 0x000000ff4a00728c */ /* 0x000fc8000bf05270 */
[----:B------:R-:W-:-:S05]  /*41c0*/  IMAD.HI.U32 R24, R25, UR32, R24 ;  /* 0x0000002019187c27 */ /* 0x000fca000f8e0018 */
[----:B012---:R-:W-:-:S05]  /*41d0*/  SHF.R.U32.HI R27, RZ, UR33, R24 ;  /* 0x00000021ff1b7c19 */ /* 0x007fca0008011618 */
        /* <DEDUP_REMOVED lines=235> */
.L_x_511:
[----:B------:R-:W0:Y:S02]  /*5090*/  LDCU.64 UR48, c[0x0][0x540] ;  /* 0x0000a800ff3077ac */ /* 0x000e240008000a00 */
[----:B0-----:R-:W-:-:S04]  /*50a0*/  IADD3 R26, P0, PT, R26, UR48, RZ ;  /* 0x000000301a1a7c10 */ /* 0x001fc8000ff1e0ff */
[----:B------:R-:W-:-:S05]  /*50b0*/  IADD3.X R27, PT, PT, RZ, UR49, RZ, P0, !PT ;  /* 0x00000031ff1b7c10 */ /* 0x000fca00087fe4ff */
[----:B------:R3:W-:Y:S04]  /*50c0*/  STG.E.U8 desc[UR76][R26.64], R38 ;  /* 0x000000261a007986 */ /* 0x0007e8000c10114c */
.L_x_501:
[----:B------:R-:W-:Y:S05]  /*50d0*/  WARPSYNC.ALL ;  /* 0x0000000000007948 */ /* 0x000fea0003800000 */
[----:B------:R-:W5:Y:S01]  /*50e0*/  LDCU UR48, c[0x0][0x360] ;  /* 0x00006c00ff3077ac */ /* 0x000f620008000800 */
[----:B----4-:R-:W5:Y:S08]  /*50f0*/  LDC R25, c[0x0][0x370] ;  /* 0x0000dc00ff197b82 */ /* 0x010f700000000800 */
        /* <DEDUP_REMOVED lines=8> */
        .weak           $__internal_36_$__cuda_sm20_div_s64
        .type           $__internal_36_$__cuda_sm20_div_s64,@function
        .size           $__internal_36_$__cuda_sm20_div_s64,(.L_x_2231 - $__internal_36_$__cuda_sm20_div_s64)
$__internal_36_$__cuda_sm20_div_s64:
        /* <DEDUP_REMOVED lines=74> */
[----:B------:R-:W-:Y:S06]  /*5620*/  RET.REL.NODEC R28 `(_ZN2at6native60_GLOBAL__N__fdc43544_27_DistributionRandomKernel_cu_f88cee4443distribution_elementwise_grid_stride_kernelIjLi4EZZZNS0_9templates4cuda13random_kernelIPNS_17CUDAGeneratorImplEEEvRNS_18TensorIteratorBaseET_ENKUlvE_clEvENKUlvE_clEvEUlP24curandStatePhilox4_32_10E0_ZNS1_27distribution_nullary_kernelIhj5uint4S7_SF_ZZZS5_IS7_EvS9_SA_ENKSB_clEvENKSC_clEvEUljE_EEvS9_T2_RKT3_T4_EUlijE0_EEvlNS_15PhiloxCudaStateET1_SJ_) ;  /* 0xffffffa81c747950 */ /* 0x000fec0003c3ffff */
.L_x_513:
        /* <DEDUP_REMOVED lines=13> */
.L_x_2231:


//--------------------- .text._ZN2at6native60_GLOBAL__N__fdc43544_27_DistributionRandomKernel_cu_f88cee4443distribution_elementwise_grid_stride_kernelIjLi4EZZZNS0_9templates4cuda13random_kernelIPNS_17CUDAGeneratorImplEEEvRNS_18TensorIteratorBaseET_ENKUlvE_clEvENKUlvE_clEvEUlP24curandStatePhilox4_32_10E0_ZNS1_27distribution_nullary_kernelIhj5uint4S7_SF_ZZZS5_IS7_EvS9_SA_ENKSB_clEvENKSC_clEvEUljE_EEvS9_T2_RKT3_T4_EUlijE_EEvlNS_15PhiloxCudaStateET1_SJ_ --------------------------
	.section	.text._ZN2at6native60_GLOBAL__N__fdc43544_27_DistributionRandomKernel_cu_f88cee4443distribution_elementwise_grid_stride_kernelIjLi4EZZZNS0_9templates4cuda13random_kernelIPNS_17CUDAGeneratorImplEEEvRNS_18TensorIteratorBaseET_ENKUlvE_clEvENKUlvE_clEvEUlP24curandStatePhilox4_32_10E0_ZNS1_27distribution_nullary_kernelIhj5uint4S7_SF_ZZZS5_IS7_EvS9_SA_ENKSB_clEvENKSC_clEvEUljE_EEvS9_T2_RKT3_T4_EUlijE_EEvlNS_15PhiloxCudaStateET1_SJ_,"ax",@progbits
	.align	128
.text._ZN2at6native60_GLOBAL__N__fdc43544_27_DistributionRandomKernel_cu_f88cee4443distribution_elementwise_grid_stride_kernelIjLi4EZZZNS0_9templates4cuda13random_kernelIPNS_17CUDAGeneratorImplEEEvRNS_18TensorIteratorBaseET_ENKUlvE_clEvENKUlvE_clEvEUlP24curandStatePhilox4_32_10E0_ZNS1_27distribution_nullary_kernelIhj5uint4S7_SF_ZZZS5_IS7_EvS9_SA_ENKSB_clEvENKSC_clEvEUljE_EEvS9_T2_RKT3_T4_EUlijE_EEvlNS_15PhiloxCudaStateET1_SJ_:
        .type           _ZN2at6native60_GLOBAL__N__fdc43544_27_DistributionRandomKernel_cu_f88cee4443distribution_elementwise_grid_stride_kernelIjLi4EZZZNS0_9templates4cuda13random_kernelIPNS_17CUDAGeneratorImplEEEvRNS_18TensorIteratorBaseET_ENKUlvE_clEvENKUlvE_clEvEUlP24curandStatePhilox4_32_10E0_ZNS1_27distribution_nullary_kernelIhj5uint4S7_SF_ZZZS5_IS7_EvS9_SA_ENKSB_clEvENKSC_clEvEUljE_EEvS9_T2_RKT3_T4_EUlijE_EEvlNS_15PhiloxCudaStateET1_SJ_,@function
        .size           _ZN2at6native60_GLOBAL__N__fdc43544_27_DistributionRandomKernel_cu_f88cee4443distribution_elementwise_grid_stride_kernelIjLi4EZZZNS0_9templates4cuda13random_kernelIPNS_17CUDAGeneratorImplEEEvRNS_18TensorIteratorBaseET_ENKUlvE_clEvENKUlvE_clEvEUlP24curandStatePhilox4_32_10E0_ZNS1_27distribution_nullary_kernelIhj5uint4S7_SF_ZZZS5_IS7_EvS9_SA_ENKSB_clEvENKSC_clEvEUljE_EEvS9_T2_RKT3_T4_EUlijE_EEvlNS_15PhiloxCudaStateET1_SJ_,(.L_x_2233 - _ZN2at6native60_GLOBAL__N__fdc43544_27_DistributionRandomKernel_cu_f88cee4443distribution_elementwise_grid_stride_kernelIjLi4EZZZNS0_9templates4cuda13random_kernelIPNS_17CUDAGeneratorImplEEEvRNS_18TensorIteratorBaseET_ENKUlvE_clEvENKUlvE_clEvEUlP24curandStatePhilox4_32_10E0_ZNS1_27distribution_nullary_kernelIhj5uint4S7_SF_ZZZS5_IS7_EvS9_SA_ENKSB_clEvENKSC_clEvEUljE_EEvS9_T2_RKT3_T4_EUlijE_EEvlNS_15PhiloxCudaStateET1_SJ_)
        .other          _ZN2at6native60_GLOBAL__N__fdc43544_27_DistributionRandomKernel_cu_f88cee4443distribution_elementwise_grid_stride_kernelIjLi4EZZZNS0_9templates4cuda13random_kernelIPNS_17CUDAGeneratorImplEEEvRNS_18TensorIteratorBaseET_ENKUlvE_clEvENKUlvE_clEvEUlP24curandStatePhilox4_32_10E0_ZNS1_27distribution_nullary_kernelIhj5uint4S7_SF_ZZZS5_IS7_EvS9_SA_ENKSB_clEvENKSC_clEvEUljE_EEvS9_T2_RKT3_T4_EUlijE_EEvlNS_15PhiloxCudaStateET1_SJ_,@"STO_CUDA_ENTRY STV_DEFAULT"
_ZN2at6native60_GLOBAL__N__fdc43544_27_DistributionRandomKernel_cu_f88cee4443distribution_elementwise_grid_stride_kernelIjLi4EZZZNS0_9templates4cuda13random_kernelIPNS_17CUDAGeneratorImplEEEvRNS_18TensorIteratorBaseET_ENKUlvE_clEvENKUlvE_clEvEUlP24curandStatePhilox4_32_10E0_ZNS1_27distribution_nullary_kernelIhj5uint4S7_SF_ZZZS5_IS7_EvS9_SA_ENKSB_clEvENKSC_clEvEUljE_EEvS9_T2_RKT3_T4_EUlijE_EEvlNS_15PhiloxCudaStateET1_SJ_:
        /* <DEDUP_REMOVED lines=16> */
[----:B------:R-:W0:Y:S07]  /*0100*/  S2R R4, SR_TID.X ;  /* 0x0000000000047919 */ /* 0x000e2e0000002100 */
[----:B------:R-:W0:Y:S01]  /*0110*/  LDC R30, c[0x0][0x360] ;  /* 0x0000d800ff1e7b82 */ /* 0x000e220000000800 */
[----:B------:R-:W3:Y:S01]  /*0120*/  LDCU UR8, c[0x0][0x370] ;  /* 0x00006e00ff0877ac */ /* 0x000ee20008000800 */
[----:B-1----:R-:W-:Y:S01]  /*0130*/  @P0 IADD3 R26, P1, PT, R2, R5, RZ ;  /* 0x00000005021a0210 */ /* 0x002fe20007f3e0ff */
[----:B------:R-:W-:-:S04]  /*0140*/  IMAD.MOV.U32 R5, RZ, RZ, RZ ;  /* 0x000000ffff057224 */ /* 0x000fc800078e00ff */
[----:B------:R-:W-:Y:S02]  /*0150*/  @P0 IMAD.X R27, RZ, RZ, R3, P1 ;  /* 0x000000ffff1b0224 */ /* 0x000fe400008e0603 */
[----:B0-----:R-:W-:Y:S01]  /*0160*/  IMAD.WIDE.U32 R4, R30, UR4, R4 ;  /* 0x000000041e047c25 */ /* 0x001fe2000f8e0004 */
[----:B------:R-:W0:Y:S01]  /*0170*/  LDCU.64 UR4, c[0x0][0x380] ;  /* 0x00007000ff0477ac */ /* 0x000e220008000a00 */
[----:B--2---:R-:W-:Y:S02]  /*0180*/  IADD3 R35, PT, PT, R54, -0x61c88647, RZ ;  /* 0x9e3779b936237810 */ /* 0x004fe40007ffe0ff */
[--C-:B------:R-:W-:Y:S01]  /*0190*/  SHF.R.U64 R38, R26, 0x2, R27.reuse ;  /* 0x000000021a267819 */ /* 0x100fe2000000121b */
[----:B------:R-:W-:Y:S01]  /*01a0*/  VIADD R36, R55, 0xbb67ae85 ;  /* 0xbb67ae8537247836 */ /* 0x000fe20000000000 */
[----:B------:R-:W-:Y:S01]  /*01b0*/  SHF.R.U32.HI R37, RZ, 0x2, R27 ;  /* 0x00000002ff257819 */ /* 0x000fe2000001161b */
[----:B------:R-:W-:Y:S01]  /*01c0*/  IMAD.WIDE.U32 R6, R4, -0x326172a9, RZ ;  /* 0xcd9e8d5704067825 */ /* 0x000fe200078e00ff */
[----:B------:R-:W-:-:S02]  /*01d0*/  IADD3 R21, PT, PT, R54, -0x255992d5, RZ ;  /* 0xdaa66d2b36157810 */ /* 0x000fc40007ffe0ff */
[----:B------:R-:W-:Y:S01]  /*01e0*/  IADD3 R17, PT, PT, R54, 0x1715609d, RZ ;  /* 0x1715609d36117810 */ /* 0x000fe20007ffe0ff */
[----:B------:R-:W-:Y:S01]  /*01f0*/  IMAD.WIDE.U32 R2, R38, -0x2daee0ad, RZ ;  /* 0xd2511f5326027825 */ /* 0x000fe200078e00ff */
[----:B------:R-:W-:Y:S02]  /*0200*/  LOP3.LUT R8, R37, R7, R54, 0x96, !PT ;  /* 0x0000000725087212 */ /* 0x000fe400078e9636 */
[C---:B------:R-:W-:Y:S01]  /*0210*/  IADD3 R0, PT, PT, R55.reuse, -0x695add53, RZ ;  /* 0x96a522ad37007810 */ /* 0x040fe20007ffe0ff */
[----:B------:R-:W-:Y:S01]  /*0220*/  VIADD R34, R54, 0x3c6ef372 ;  /* 0x3c6ef37236227836 */ /* 0x000fe20000000000 */
[----:B------:R-:W-:Y:S01]  /*0230*/  LOP3.LUT R10, R55, R3, R5, 0x96, !PT ;  /* 0x00000003370a7212 */ /* 0x000fe200078e9605 */
[----:B------:R-:W-:Y:S01]  /*0240*/  IMAD.WIDE.U32 R8, R8, -0x2daee0ad, RZ ;  /* 0xd2511f5308087825 */ /* 0x000fe200078e00ff */
[----:B0-----:R-:W-:-:S03]  /*0250*/  UIADD3 UR4, UP0, UPT, UR4, -0x1, URZ ;  /* 0xffffffff04047890 */ /* 0x001fc6000ff1e0ff */
[----:B------:R-:W-:Y:S01]  /*0260*/  IMAD.WIDE.U32 R10, R10, -0x326172a9, RZ ;  /* 0xcd9e8d570a0a7825 */ /* 0x000fe200078e00ff */
[----:B------:R-:W-:Y:S01]  /*0270*/  LOP3.LUT R7, R36, R2, R9, 0x96, !PT ;  /* 0x0000000224077212 */ /* 0x000fe200078e9609 */
[----:B------:R-:W-:Y:S02]  /*0280*/  UIADD3.X UR5, UPT, UPT, UR5, -0x1, URZ, UP0, !UPT ;  /* 0xffffffff05057890 */ /* 0x000fe400087fe4ff */
[----:B------:R-:W-:Y:S01]  /*0290*/  VIADD R33, R55, 0x76cf5d0a ;  /* 0x76cf5d0a37217836 */ /* 0x000fe20000000000 */
[----:B------:R-:W-:Y:S01]  /*02a0*/  LOP3.LUT R2, R35, R6, R11, 0x96, !PT ;  /* 0x0000000623027212 */ /* 0x000fe200078e960b */
[----:B------:R-:W-:Y:S01]  /*02b0*/  IMAD.WIDE.U32 R6, R7, -0x326172a9, RZ ;  /* 0xcd9e8d5707067825 */ /* 0x000fe200078e00ff */
[----:B------:R-:W-:-:S03]  /*02c0*/  UISETP.NE.U32.AND UP0, UPT, UR5, URZ, UPT ;  /* 0x000000ff0500728c */ /* 0x000fc6000bf05070 */
        /* <DEDUP_REMOVED lines=33> */
[----:B------:R-:W-:Y:S02]  /*04e0*/  VIADD R11, R55, 0xdb3d7428 ;  /* 0xdb3d7428370b7836 */ /* 0x000fe40000000000 */
[----:B------:R-:W-:-:S04]  /*04f0*/  IMAD.WIDE.U32 R2, R3, -0x326172a9, RZ ;  /* 0xcd9e8d5703027825 */ /* 0x000fc800078e00ff */
[----:B------:R-:W-:Y:S01]  /*0500*/  IMAD.WIDE.U32 R22, R22, -0x2daee0ad, RZ ;  /* 0xd2511f5316167825 */ /* 0x000fe200078e00ff */
[----:B------:R-:W-:-:S03]  /*0510*/  LOP3.LUT R10, R12, R10, R3, 0x96, !PT ;  /* 0x0000000a0c0a7212 */ /* 0x000fc600078e9603 */
[--C-:B------:R-:W-:Y:S01]  /*0520*/  IMAD.MOV.U32 R8, RZ, RZ, R4.reuse ;  /* 0x000000ffff087224 */ /* 0x100fe200078e0004 */
[----:B------:R-:W-:Y:S01]  /*0530*/  LOP3.LUT R39, R11, R6, R23, 0x96, !PT ;  /* 0x000000060b277212 */ /* 0x000fe200078e9617 */
[----:B------:R-:W-:Y:S02]  /*0540*/  IMAD.MOV.U32 R6, RZ, RZ, R4 ;  /* 0x000000ffff067224 */ /* 0x000fe400078e0004 */
[----:B------:R-:W-:Y:S02]  /*0550*/  VIADD R4, R54, 0x8ff34781 ;  /* 0x8ff3478136047836 */ /* 0x000fe40000000000 */
[----:B------:R-:W-:-:S04]  /*0560*/  IMAD.HI.U32 R3, R39, -0x326172a9, RZ ;  /* 0xcd9e8d5727037827 */ /* 0x000fc800078e00ff */
[----:B------:R-:W-:Y:S01]  /*0570*/  IMAD.HI.U32 R27, R10, -0x2daee0ad, RZ ;  /* 0xd2511f530a1b7827 */ /* 0x000fe200078e00ff */
[----:B------:R-:W-:-:S03]  /*0580*/  LOP3.LUT R3, R4, R2, R3, 0x96, !PT ;  /* 0x0000000204037212 */ /* 0x000fc600078e9603 */
[----:B---3--:R-:W-:Y:S01]  /*0590*/  IMAD R9, R30, UR8, RZ ;  /* 0x000000081e097c24 */ /* 0x008fe2000f8e02ff */
[----:B------:R-:W-:-:S03]  /*05a0*/  LOP3.LUT R27, R22, R27, RZ, 0x3c, !PT ;  /* 0x0000001b161b7212 */ /* 0x000fc600078e3cff */
[----:B------:R-:W-:Y:S01]  /*05b0*/  IMAD.SHL.U32 R2, R9, 0x4, RZ ;  /* 0x0000000409027824 */ /* 0x000fe200078e00ff */
[----:B------:R-:W-:Y:S06]  /*05c0*/  BRA.U UP0, `(.L_x_514) ;  /* 0x0000000100547547 */ /* 0x000fec000b800000 */
[----:B------:R-:W0:Y:S01]  /*05d0*/  I2F.U32.RP R24, R2 ;  /* 0x0000000200187306 */ /* 0x000e220000209000 */
[----:B------:R-:W-:Y:S01]  /*05e0*/  IMAD.MOV R25, RZ, RZ, -R2 ;  /* 0x000000ffff197224 */ /* 0x000fe200078e0a02 */
[----:B------:R-:W-:-:S06]  /*05f0*/  ISETP.NE.U32.AND P2, PT, R2, RZ, PT ;  /* 0x000000ff0200720c */ /* 0x000fcc0003f45070 */
        /* <DEDUP_REMOVED lines=18> */
.L_x_514:
[----:B------:R-:W-:-:S07]  /*0720*/  MOV R40, 0x740 ;  /* 0x0000074000287802 */ /* 0x000fce0000000f00 */
[----:B------:R-:W-:Y:S05]  /*0730*/  CALL.REL.NOINC `($__internal_37_$__cuda_sm20_div_s64) ;  /* 0x0000000800287944 */ /* 0x000fea0003c00000 */
.L_x_515:
        /* <DEDUP_REMOVED lines=14> */
.L_x_520:
        /* <DEDUP_REMOVED lines=13> */
.L_x_517:
[----:B0-----:R-:W-:Y:S05]  /*08f0*/  BSYNC.RECONVERGENT B0 ;  /* 0x0000000000007941 */ /* 0x001fea0003800200 */
.L_x_516:
        /* <DEDUP_REMOVED lines=51> */
.L_x_518:
        /* <DEDUP_REMOVED lines=9> */
.L_x_519:
        /* <DEDUP_REMOVED lines=10> */
[----:B------:R-:W-:Y:S02]  /*0d60*/  IADD3.X R25, PT, PT, RZ, R7, RZ, P3, !PT ;  /* 0x00000007ff197210 */ /* 0x000fe40001ffe4ff */
[----:B------:R-:W-:Y:S01]  /*0d70*/  ISETP.GE.U32.AND P2, PT, R46, UR4, PT ;  /* 0x000000042e007c0c */ /* 0x000fe2000bf46070 */
[----:B------:R-:W-:Y:S01]  /*0d80*/  IMAD.X R24, RZ, RZ, R7, P4 ;  /* 0x000000ffff187224 */ /* 0x000fe200020e0607 */
[----:B------:R-:W-:-:S02]  /*0d90*/  ISETP.GE.U32.AND P3, PT, R47, UR4, PT ;  /* 0x000000042f007c0c */ /* 0x000fc4000bf66070 */
[----:B------:R-:W-:Y:S01]  /*0da0*/  ISETP.GE.AND.EX P2, PT, R25, UR5, PT, P2 ;  /* 0x0000000519007c0c */ /* 0x000fe2000bf46320 */
[----:B------:R-:W0:Y:S01]  /*0db0*/  @!P1 LDC R49, c[0x0][0x3b0] ;  /* 0x0000ec00ff319b82 */ /* 0x000e220000000800 */
[----:B------:R-:W-:-:S07]  /*0dc0*/  ISETP.GE.AND.EX P3, PT, R24, UR5, PT, P3 ;  /* 0x0000000518007c0c */ /* 0x000fce000bf66330 */
[----:B------:R-:W1:Y:S08]  /*0dd0*/  @!P0 LDC R48, c[0x0][0x3b0] ;  /* 0x0000ec00ff308b82 */ /* 0x000e700000000800 */
[----:B------:R-:W2:Y:S08]  /*0de0*/  @!P1 LDC.64 R24, c[0x0][0x3a8] ;  /* 0x0000ea00ff189b82 */ /* 0x000eb00000000a00 */
[----:B------:R-:W3:Y:S01]  /*0df0*/  @!P0 LDC.64 R26, c[0x0][0x3a8] ;  /* 0x0000ea00ff1a8b82 */ /* 0x000ee20000000a00 */
[----:B0-----:R-:W-:-:S07]  /*0e00*/  @!P1 IMAD R49, R8, R49, RZ ;  /* 0x0000003108319224 */ /* 0x001fce00078e02ff */
[----:B------:R-:W0:Y:S01]  /*0e10*/  @!P2 LDC R51, c[0x0][0x3b0] ;  /* 0x0000ec00ff33ab82 */ /* 0x000e220000000800 */
[----:B-1----:R-:W-:-:S07]  /*0e20*/  @!P0 IMAD R48, R23, R48, RZ ;  /* 0x0000003017308224 */ /* 0x002fce00078e02ff */
[----:B------:R-:W1:Y:S01]  /*0e30*/  @!P3 LDC R50, c[0x0][0x3b0] ;  /* 0x0000ec00ff32bb82 */ /* 0x000e620000000800 */
[----:B--2---:R-:W-:-:S04]  /*0e40*/  @!P1 IADD3 R24, P4, PT, R49, R24, RZ ;  /* 0x0000001831189210 */ /* 0x004fc80007f9e0ff */
[----:B------:R-:W-:-:S03]  /*0e50*/  @!P1 LEA.HI.X.SX32 R25, R49, R25, 0x1, P4 ;  /* 0x0000001931199211 */ /* 0x000fc600020f0eff */
[----:B------:R-:W2:Y:S01]  /*0e60*/  @!P2 LDC.64 R28, c[0x0][0x3a8] ;  /* 0x0000ea00ff1cab82 */ /* 0x000ea20000000a00 */
[C---:B---3--:R-:W-:Y:S01]  /*0e70*/  @!P0 IADD3 R26, P5, PT, R48.reuse, R26, RZ ;  /* 0x0000001a301a8210 */ /* 0x048fe20007fbe0ff */
[----:B------:R3:W-:Y:S03]  /*0e80*/  @!P1 STG.E.U8 desc[UR6][R24.64], R3 ;  /* 0x0000000318009986 */ /* 0x0007e6000c101106 */
[----:B------:R-:W-:-:S03]  /*0e90*/  @!P0 LEA.HI.X.SX32 R27, R48, R27, 0x1, P5 ;  /* 0x0000001b301b8211 */ /* 0x000fc600028f0eff */
[----:B------:R-:W4:Y:S01]  /*0ea0*/  @!P3 LDC.64 R30, c[0x0][0x3a8] ;  /* 0x0000ea00ff1ebb82 */ /* 0x000f220000000a00 */
[----:B0-----:R-:W-:Y:S01]  /*0eb0*/  @!P2 IMAD R51, R46, R51, RZ ;  /* 0x000000332e33a224 */ /* 0x001fe200078e02ff */
[----:B------:R0:W-:Y:S01]  /*0ec0*/  @!P0 STG.E.U8 desc[UR6][R26.64], R39 ;  /* 0x000000271a008986 */ /* 0x0001e2000c101106 */
[----:B------:R-:W-:Y:S01]  /*0ed0*/  IADD3 R8, P0, PT, R2, R8, RZ ;  /* 0x0000000802087210 */ /* 0x000fe20007f1e0ff */
[----:B------:R-:W-:Y:S02]  /*0ee0*/  IMAD.MOV.U32 R46, RZ, RZ, R43 ;  /* 0x000000ffff2e7224 */ /* 0x000fe400078e002b */
[----:B---3--:R-:W-:Y:S02]  /*0ef0*/  IMAD.MOV.U32 R3, RZ, RZ, R42 ;  /* 0x000000ffff037224 */ /* 0x008fe400078e002a */
[----:B------:R-:W-:Y:S01]  /*0f00*/  IMAD.X R7, RZ, RZ, R7, P0 ;  /* 0x000000ffff077224 */ /* 0x000fe200000e0607 */
[----:B------:R-:W-:Y:S01]  /*0f10*/  ISETP.GE.U32.AND P0, PT, R8, R52, PT ;  /* 0x000000340800720c */ /* 0x000fe20003f06070 */
[----:B-1----:R-:W-:-:S03]  /*0f20*/  @!P3 IMAD R50, R47, R50, RZ ;  /* 0x000000322f32b224 */ /* 0x002fc600078e02ff */
[----:B------:R-:W-:Y:S02]  /*0f30*/  ISETP.GE.AND.EX P0, PT, R7, R40, PT, P0 ;  /* 0x000000280700720c */ /* 0x000fe40003f06300 */
[----:B0-----:R-:W-:Y:S02]  /*0f40*/  MOV R39, R22 ;  /* 0x0000001600277202 */ /* 0x001fe40000000f00 */
[----:B--2---:R-:W-:-:S04]  /*0f50*/  @!P2 IADD3 R28, P4, PT, R51, R28, RZ ;  /* 0x0000001c331ca210 */ /* 0x004fc80007f9e0ff */
[----:B------:R-:W-:Y:S02]  /*0f60*/  @!P2 LEA.HI.X.SX32 R29, R51, R29, 0x1, P4 ;  /* 0x0000001d331da211 */ /* 0x000fe400020f0eff */
[----:B----4-:R-:W-:-:S03]  /*0f70*/  @!P3 IADD3 R30, P5, PT, R50, R30, RZ ;  /* 0x0000001e321eb210 */ /* 0x010fc60007fbe0ff */
[----:B------:R1:W-:Y:S01]  /*0f80*/  @!P2 STG.E.U8 desc[UR6][R28.64], R44 ;  /* 0x0000002c1c00a986 */ /* 0x0003e2000c101106 */
[----:B------:R-:W-:-:S05]  /*0f90*/  @!P3 LEA.HI.X.SX32 R31, R50, R31, 0x1, P5 ;  /* 0x0000001f321fb211 */ /* 0x000fca00028f0eff */
[----:B------:R1:W-:Y:S01]  /*0fa0*/  @!P3 STG.E.U8 desc[UR6][R30.64], R45 ;  /* 0x0000002d1e00b986 */ /* 0x0003e2000c101106 */
[----:B------:R-:W-:Y:S06]  /*0fb0*/  BAR.SYNC.DEFER_BLOCKING 0x0 ;  /* 0x0000000000007b1d */ /* 0x000fec0000010000 */
[----:B------:R-:W-:Y:S05]  /*0fc0*/  @!P0 BRA `(.L_x_520) ;  /* 0xfffffff800148947 */ /* 0x000fea000383ffff */
[----:B------:R-:W-:Y:S05]  /*0fd0*/  EXIT ;  /* 0x000000000000794d */ /* 0x000fea0003800000 */
        .weak           $__internal_37_$__cuda_sm20_div_s64
        .type           $__internal_37_$__cuda_sm20_div_s64,@function
        .size           $__internal_37_$__cuda_sm20_div_s64,(.L_x_2233 - $__internal_37_$__cuda_sm20_div_s64)
$__internal_37_$__cuda_sm20_div_s64:
        /* <DEDUP_REMOVED lines=74> */
[----:B------:R-:W-:Y:S06]  /*1480*/  RET.REL.NODEC R40 `(_ZN2at6native60_GLOBAL__N__fdc43544_27_DistributionRandomKernel_cu_f88cee4443distribution_elementwise_grid_stride_kernelIjLi4EZZZNS0_9templates4cuda13random_kernelIPNS_17CUDAGeneratorImplEEEvRNS_18TensorIteratorBaseET_ENKUlvE_clEvENKUlvE_clEvEUlP24curandStatePhilox4_32_10E0_ZNS1_27distribution_nullary_kernelIhj5uint4S7_SF_ZZZS5_IS7_EvS9_SA_ENKSB_clEvENKSC_clEvEUljE_EEvS9_T2_RKT3_T4_EUlijE_EEvlNS_15PhiloxCudaStateET1_SJ_) ;  /* 0xffffffe828dc7950 */ /* 0x000fec0003c3ffff */
.L_x_521:
        /* <DEDUP_REMOVED lines=15> */
.L_x_2233:


//--------------------- .text._ZN2at6native60_GLOBAL__N__fdc43544_27_DistributionRandomKernel_cu_f88cee4443distribution_elementwise_grid_stride_kernelImLi2EZZZNS0_9templates4cuda13random_kernelIPNS_17CUDAGeneratorImplEEEvRNS_18TensorIteratorBaseET_ENKUlvE_clEvENKUlvE_clEvEUlP24curandStatePhilox4_32_10E_ZNS1_27distribution_nullary_kernelIhm10ulonglong2S7_SF_ZZZS5_IS7_EvS9_SA_ENKSB_clEvENKSC_clEvEUlmE_EEvS9_T2_RKT3_T4_EUlimE0_EEvlNS_15PhiloxCudaStateET1_SJ_ --------------------------
	.section	.text._ZN2at6native60_GLOBAL__N__fdc43544_27_DistributionRandomKernel_cu_f88cee4443distribution_elementwise_grid_stride_kernelImLi2EZZZNS0_9templates4cuda13random_kernelIPNS_17CUDAGeneratorImplEEEvRNS_18TensorIteratorBaseET_ENKUlvE_clEvENKUlvE_clEvEUlP24curandStatePhilox4_32_10E_ZNS1_27distribution_nullary_kernelIhm10ulonglong2S7_SF_ZZZS5_IS7_EvS9_SA_ENKSB_clEvENKSC_clEvEUlmE_EEvS9_T2_RKT3_T4_EUlimE0_EEvlNS_15PhiloxCudaStateET1_SJ_,"ax",@progbits
	.align	128
.text._ZN2at6native60_GLOBAL__N__fdc43544_27_DistributionRandomKernel_cu_f88cee4443distribution_elementwise_grid_stride_kernelImLi2EZZZNS0_9templates4cuda13random_kernelIPNS_17CUDAGeneratorImplEEEvRNS_18TensorIteratorBaseET_ENKUlvE_clEvENKUlvE_clEvEUlP24curandStatePhilox4_32_10E_ZNS1_27distribution_nullary_kernelIhm10ulonglong2S7_SF_ZZZS5_IS7_EvS9_SA_ENKSB_clEvENKSC_clEvEUlmE_EEvS9_T2_RKT3_T4_EUlimE0_EEvlNS_15PhiloxCudaStateET1_SJ_:
        .type           _ZN2at6native60_GLOBAL__N__fdc43544_27_DistributionRandomKernel_cu_f88cee4443distribution_elementwise_grid_stride_kernelImLi2EZZZNS0_9templates4cuda13random_kernelIPNS_17CUDAGeneratorImplEEEvRNS_18TensorIteratorBaseET_ENKUlvE_clEvENKUlvE_clEvEUlP24curandStatePhilox4_32_10E_ZNS1_27distribution_nullary_kernelIhm10ulonglong2S7_SF_ZZZS5_IS7_EvS9_SA_ENKSB_clEvENKSC_clEvEUlmE_EEvS9_T2_RKT3_T4_EUlimE0_EEvlNS_15PhiloxCudaStateET1_SJ_,@function
        .size           _ZN2at6native60_GLOBAL__N__fdc43544_27_DistributionRandomKernel_cu_f88cee4443distribution_elementwise_grid_stride_kernelImLi2EZZZNS0_9templates4cuda13random_kernelIPNS_17CUDAGeneratorImplEEEvRNS_18TensorIteratorBaseET_ENKUlvE_clEvENKUlvE_clEvEUlP24curandStatePhilox4_32_10E_ZNS1_27distribution_nullary_kernelIhm10ulonglong2S7_SF_ZZZS5_IS7_EvS9_SA_ENKSB_clEvENKSC_clEvEUlmE_EEvS9_T2_RKT3_T4_EUlimE0_EEvlNS_15PhiloxCudaStateET1_SJ_,(.L_x_2235 - _ZN2at6native60_GLOBAL__N__fdc43544_27_DistributionRandomKernel_cu_f88cee4443distribution_elementwise_grid_stride_kernelImLi2EZZZNS0_9templates4cuda13random_kernelIPNS_17CUDAGeneratorImplEEEvRNS_18TensorIteratorBaseET_ENKUlvE_clEvENKUlvE_clEvEUlP24curandStatePhilox4_32_10E_ZNS1_27distribution_nullary_kernelIhm10ulonglong2S7_SF_ZZZS5_IS7_EvS9_SA_ENKSB_clEvENKSC_clEvEUlmE_EEvS9_T2_RKT3_T4_EUlimE0_EEvlNS_15PhiloxCudaStateET1_SJ_)
        .other          _ZN2at6native60_GLOBAL__N__fdc43544_27_DistributionRandomKernel_cu_f88cee4443distribution_elementwise_grid_stride_kernelImLi2EZZZNS0_9templates4cuda13random_kernelIPNS_17CUDAGeneratorImplEEEvRNS_18TensorIteratorBaseET_ENKUlvE_clEvENKUlvE_clEvEUlP24curandStatePhilox4_32_10E_ZNS1_27distribution_nullary_kernelIhm10ulonglong2S7_SF_ZZZS5_IS7_EvS9_SA_ENKSB_clEvENKSC_clEvEUlmE_EEvS9_T2_RKT3_T4_EUlimE0_EEvlNS_15PhiloxCudaStateET1_SJ_,@"STO_CUDA_ENTRY STV_DEFAULT"
_ZN2at6native60_GLOBAL__N__fdc43544_27_DistributionRandomKernel_cu_f88cee4443distribution_elementwise_grid_stride_kernelImLi2EZZZNS0_9templates4cuda13random_kernelIPNS_17CUDAGeneratorImplEEEvRNS_18TensorIteratorBaseET_ENKUlvE_clEvENKUlvE_clEvEUlP24curandStatePhilox4_32_10E_ZNS1_27distribution_nullary_kernelIhm10ulonglong2S7_SF_ZZZS5_IS7_EvS9_SA_ENKSB_clEvENKSC_clEvEUlmE_EEvS9_T2_RKT3_T4_EUlimE0_EEvlNS_15PhiloxCudaStateET1_SJ_:
        /* <DEDUP_REMOVED lines=64> */
[----:B0-----:R-:W-:Y:S01]  /*0400*/  IMAD R17, R33, UR6, RZ ;  /* 0x0000000621117c24 */ /* 0x001fe2000f8e02ff */
[----:B------:R-:W-:Y:S01]  /*0410*/  LOP3.LUT R28, R12, R14, R23, 0x96, !PT ;  /* 0x0000000e0c1c7212 */ /* 0x000fe200078e9617 */
[----:B------:R-:W-:-:S03]  /*0420*/  IMAD.WIDE.U32 R18, R18, -0x326172a9, RZ ;  /* 0xcd9e8d5712127825 */ /* 0x000fc600078e00ff */
[----:B------:R-:W-:Y:S01]  /*0430*/  SHF.L.U32 R32, R17, 0x1, RZ ;  /* 0x0000000111207819 */ /* 0x000fe200000006ff */
[----:B------:R-:W-:Y:S01]  /*0440*/  IMAD.WIDE.U32 R28, R28, -0x2daee0ad, RZ ;  /* 0xd2511f531c1c7825 */ /* 0x000fe200078e00ff */
[----:B------:R-:W-:Y:S02]  /*0450*/  LOP3.LUT R22, R13, R22, R19, 0x96, !PT ;  /* 0x000000160d167212 */ /* 0x000fe400078e9613 */
[----:B------:R-:W-:Y:S01]  /*0460*/  IADD3 R19, PT, PT, R20, -0xe443238, RZ ;  /* 0xf1bbcdc814137810 */ /* 0x000fe20007ffe0ff */
[----:B------:R-:W-:Y:S02]  /*0470*/  VIADD R14, R21, 0x646e171e ;  /* 0x646e171e150e7836 */ /* 0x000fe40000000000 */
[----:B------:R-:W-:-:S03]  /*0480*/  IMAD.WIDE.U32 R22, R22, -0x2daee0ad, RZ ;  /* 0xd2511f5316167825 */ /* 0x000fc600078e00ff */
[----:B------:R-:W-:Y:S01]  /*0490*/  LOP3.LUT R24, R14, R16, R29, 0x96, !PT ;  /* 0x000000100e187212 */ /* 0x000fe200078e961d */
[----:B------:R-:W-:Y:S01]  /*04a0*/  IMAD.MOV.U32 R29, RZ, RZ, R31 ;  /* 0x000000ffff1d7224 */ /* 0x000fe200078e001f */
[----:B------:R-:W-:Y:S02]  /*04b0*/  IADD3 R16, PT, PT, R20, 0x5384540f, RZ ;  /* 0x5384540f14107810 */ /* 0x000fe40007ffe0ff */
[----:B------:R-:W-:Y:S01]  /*04c0*/  LOP3.LUT R28, R15, R28, R23, 0x96, !PT ;  /* 0x0000001c0f1c7212 */ /* 0x000fe200078e9617 */
[----:B------:R-:W-:-:S04]  /*04d0*/  IMAD.WIDE.U32 R24, R24, -0x326172a9, RZ ;  /* 0xcd9e8d5718187825 */ /* 0x000fc800078e00ff */
[----:B------:R-:W-:Y:S01]  /*04e0*/  IMAD.HI.U32 R23, R28, -0x326172a9, RZ ;  /* 0xcd9e8d571c177827 */ /* 0x000fe200078e00ff */
[----:B------:R-:W-:Y:S02]  /*04f0*/  LOP3.LUT R36, R16, R18, R25, 0x96, !PT ;  /* 0x0000001210247212 */ /* 0x000fe400078e9619 */
[----:B------:R-:W-:Y:S01]  /*0500*/  MOV R28, R31 ;  /* 0x0000001f001c7202 */ /* 0x000fe20000000f00 */
[----:B------:R-:W-:Y:S01]  /*0510*/  IMAD.MOV.U32 R18, RZ, RZ, R30 ;  /* 0x000000ffff127224 */ /* 0x000fe200078e001e */
[----:B------:R-:W-:Y:S01]  /*0520*/  LOP3.LUT R31, R19, R24, R23, 0x96, !PT ;  /* 0x00000018131f7212 */ /* 0x000fe200078e9617 */
[----:B------:R-:W-:-:S05]  /*0530*/  IMAD.WIDE.U32 R36, R36, -0x2daee0ad, RZ ;  /* 0xd2511f5324247825 */ /* 0x000fca00078e00ff */
        /* <DEDUP_REMOVED lines=23> */
.L_x_522:
[----:B------:R-:W-:-:S07]  /*06b0*/  MOV R34, 0x6d0 ;  /* 0x000006d000227802 */ /* 0x000fce0000000f00 */
[----:B------:R-:W-:Y:S05]  /*06c0*/  CALL.REL.NOINC `($__internal_38_$__cuda_sm20_div_s64) ;  /* 0x0000002800287944 */ /* 0x000fea0003c00000 */
.L_x_523:
        /* <DEDUP_REMOVED lines=82> */
.L_x_534:
        /* <DEDUP_REMOVED lines=13> */
.L_x_525:
[----:B0-----:R-:W-:Y:S05]  /*0cc0*/  BSYNC.RECONVERGENT B0 ;  /* 0x0000000000007941 */ /* 0x001fea0003800200 */
.L_x_524:
        /* <DEDUP_REMOVED lines=52> */
.L_x_526:
[----:B------:R-:W-:Y:S01]  /*1010*/  ISETP.NE.AND P0, PT, R37, 0x3, PT ;  /* 0x000000032500780c */ /* 0x000fe20003f05270 */
[----:B------:R-:W-:Y:S01]  /*1020*/  IMAD.MOV.U32 R40, RZ, RZ, R36 ;  /* 0x000000ffff287224 */ /* 0x000fe200078e0024 */
[----:B------:R-:W-:-:S11]  /*1030*/  MOV R39, R42 ;  /* 0x0000002a00277202 */ /* 0x000fd60000000f00 */
[----:B------:R-:W-:Y:S02]  /*1040*/  @P0 MOV R39, R41 ;  /* 0x0000002900270202 */ /* 0x000fe40000000f00 */
[----:B------:R-:W-:-:S07]  /*1050*/  @P0 MOV R40, R38 ;  /* 0x0000002600280202 */ /* 0x000fce0000000f00 */
.L_x_527:
[----:B------:R-:W-:-:S09]  /*1060*/  UISETP.NE.AND UP0, UPT, UR4, URZ, UPT ;  /* 0x000000ff0400728c */ /* 0x000fd2000bf05270 */
[----:B------:R-:W-:Y:S05]  /*1070*/  BRA.U UP0, `(.L_x_528) ;  /* 0x0000000100307547 */ /* 0x000fea000b800000 */
[----:B------:R-:W-:Y:S02]  /*1080*/  ISETP.GE.U32.AND P0, PT, R18, UR32, PT ;  /* 0x0000002012007c0c */ /* 0x000fe4000bf06070 */
[----:B------:R-:W-:Y:S02]  /*1090*/  IADD3 R41, P1, PT, R17, R18, RZ ;  /* 0x0000001211297210 */ /* 0x000fe40007f3e0ff */
[----:B------:R-:W-:-:S13]  /*10a0*/  ISETP.GE.AND.EX P0, PT, R28, UR33, PT, P0 ;  /* 0x000000211c007c0c */ /* 0x000fda000bf06300 */
[----:B------:R-:W0:Y:S02]  /*10b0*/  @!P0 LDC.64 R26, c[0x0][0x540] ;  /* 0x00015000ff1a8b82 */ /* 0x000e240000000a00 */
[----:B0-----:R1:W-:Y:S01]  /*10c0*/  @!P0 STG.E.U8 desc[UR76][R26.64], R39 ;  /* 0x000000271a008986 */ /* 0x0013e2000c10114c */
[----:B------:R-:W-:Y:S01]  /*10d0*/  ISETP.GE.U32.AND P0, PT, R41, UR32, PT ;  /* 0x0000002029007c0c */ /* 0x000fe2000bf06070 */
[----:B------:R-:W-:-:S05]  /*10e0*/  IMAD.X R41, RZ, RZ, R28, P1 ;  /* 0x000000ffff297224 */ /* 0x000fca00008e061c */
[----:B------:R-:W-:-:S13]  /*10f0*/  ISETP.GE.AND.EX P0, PT, R41, UR33, PT, P0 ;  /* 0x0000002129007c0c */ /* 0x000fda000bf06300 */
[----:B-1----:R-:W-:Y:S05]  /*1100*/  @P0 BRA `(.L_x_529) ;  /* 0x0000001c00780947 */ /* 0x002fea0003800000 */
[----:B------:R-:W0:Y:S02]  /*1110*/  LDC.64 R26, c[0x0][0x540] ;  /* 0x00015000ff1a7b82 */ /* 0x000e240000000a00 */
[----:B0-----:R1:W-:Y:S01]  /*1120*/  STG.E.U8 desc[UR76][R26.64], R40 ;  /* 0x000000281a007986 */ /* 0x0013e2000c10114c */
[----:B------:R-:W-:Y:S05]  /*1130*/  BRA `(.L_x_529) ;  /* 0x0000001c006c7947 */ /* 0x000fea0003800000 */
.L_x_528:
        /* <DEDUP_REMOVED lines=233> */
.L_x_532:
[----:B------:R-:W0:Y:S02]  /*1fd0*/  LDCU.64 UR48, c[0x0][0x540] ;  /* 0x0000a800ff3077ac */ /* 0x000e240008000a00 */
[----:B0-----:R-:W-:-:S04]  /*1fe0*/  IADD3 R26, P0, PT, R41, UR48, RZ ;  /* 0x00000030291a7c10 */ /* 0x001fc8000ff1e0ff */
[----:B------:R-:W-:-:S05]  /*1ff0*/  IADD3.X R27, PT, PT, RZ, UR49, RZ, P0, !PT ;  /* 0x00000031ff1b7c10 */ /* 0x000fca00087fe4ff */
[----:B------:R0:W-:Y:S04]  /*2000*/  STG.E.U8 desc[UR76][R26.64], R39 ;  /* 0x000000271a007986 */ /* 0x0001e8000c10114c */
.L_x_531:
[----:B------:R-:W-:Y:S05]  /*2010*/  BSYNC.RECONVERGENT B0 ;  /* 0x0000000000007941 */ /* 0x000fea0003800200 */
.L_x_530:
        /* <DEDUP_REMOVED lines=233> */
.L_x_533:
[----:B------:R-:W0:Y:S02]  /*2eb0*/  LDCU.64 UR48, c[0x0][0x540] ;  /* 0x0000a800ff3077ac */ /* 0x000e240008000a00 */
[----:B0-----:R-:W-:-:S04]  /*2ec0*/  IADD3 R26, P0, PT, R39, UR48, RZ ;  /* 0x00000030271a7c10 */ /* 0x001fc8000ff1e0ff */
[----:B------:R-:W-:-:S05]  /*2ed0*/  IADD3.X R27, PT, PT, RZ, UR49, RZ, P0, !PT ;  /* 0x00000031ff1b7c10 */ /* 0x000fca00087fe4ff */
[----:B------:R0:W-:Y:S04]  /*2ee0*/  STG.E.U8 desc[UR76][R26.64], R40 ;  /* 0x000000281a007986 */ /* 0x0001e8000c10114c */
.L_x_529:
        /* <DEDUP_REMOVED lines=8> */
        .weak           $__internal_38_$__cuda_sm20_div_s64
        .type           $__internal_38_$__cuda_sm20_div_s64,@function
        .size           $__internal_38_$__cuda_sm20_div_s64,(.L_x_2235 - $__internal_38_$__cuda_sm20_div_s64)
$__internal_38_$__cuda_sm20_div_s64:
        /* <DEDUP_REMOVED lines=74> */
[----:B------:R-:W-:Y:S06]  /*3410*/  RET.REL.NODEC R34 `(_ZN2at6native60_GLOBAL__N__fdc43544_27_DistributionRandomKernel_cu_f88cee4443distribution_elementwise_grid_stride_kernelImLi2EZZZNS0_9templates4cuda13random_kernelIPNS_17CUDAGeneratorImplEEEvRNS_18TensorIteratorBaseET_ENKUlvE_clEvENKUlvE_clEvEUlP24curandStatePhilox4_32_10E_ZNS1_27distribution_nullary_kernelIhm10ulonglong2S7_SF_ZZZS5_IS7_EvS9_SA_ENKSB_clEvENKSC_clEvEUlmE_EEvS9_T2_RKT3_T4_EUlimE0_EEvlNS_15PhiloxCudaStateET1_SJ_) ;  /* 0xffffffc822f87950 */ /* 0x000fec0003c3ffff */
.L_x_535:
        /* <DEDUP_REMOVED lines=14> */
.L_x_2235:


//--------------------- .text._ZN2at6native60_GLOBAL__N__fdc43544_27_DistributionRandomKernel_cu_f88cee4443distribution_elementwise_grid_stride_kernelImLi2EZZZNS0_9templates4cuda13random_kernelIPNS_17CUDAGeneratorImplEEEvRNS_18TensorIteratorBaseET_ENKUlvE_clEvENKUlvE_clEvEUlP24curandStatePhilox4_32_10E_ZNS1_27distribution_nullary_kernelIhm10ulonglong2S7_SF_ZZZS5_IS7_EvS9_SA_ENKSB_clEvENKSC_clEvEUlmE_EEvS9_T2_RKT3_T4_EUlimE_EEvlNS_15PhiloxCudaStateET1_SJ_ --------------------------
	.section	.text._ZN2at6native60_GLOBAL__N__fdc43544_27_DistributionRandomKernel_cu_f88cee4443distribution_elementwise_grid_stride_kernelImLi2EZZZNS0_9templates4cuda13random_kernelIPNS_17CUDAGeneratorImplEEEvRNS_18TensorIteratorBaseET_ENKUlvE_clEvENKUlvE_clEvEUlP24curandStatePhilox4_32_10E_ZNS1_27distribution_nullary_kernelIhm10ulonglong2S7_SF_ZZZS5_IS7_EvS9_SA_ENKSB_clEvENKSC_clEvEUlmE_EEvS9_T2_RKT3_T4_EUlimE_EEvlNS_15PhiloxCudaStateET1_SJ_,"ax",@progbits
	.align	128
.text._ZN2at6native60_GLOBAL__N__fdc43544_27_DistributionRandomKernel_cu_f88cee4443distribution_elementwise_grid_stride_kernelImLi2EZZZNS0_9templates4cuda13random_kernelIPNS_17CUDAGeneratorImplEEEvRNS_18TensorIteratorBaseET_ENKUlvE_clEvENKUlvE_clEvEUlP24curandStatePhilox4_32_10E_ZNS1_27distribution_nullary_kernelIhm10ulonglong2S7_SF_ZZZS5_IS7_EvS9_SA_ENKSB_clEvENKSC_clEvEUlmE_EEvS9_T2_RKT3_T4_EUlimE_EEvlNS_15PhiloxCudaStateET1_SJ_:
        .type           _ZN2at6native60_GLOBAL__N__fdc43544_27_DistributionRandomKernel_cu_f88cee4443distribution_elementwise_grid_stride_kernelImLi2EZZZNS0_9templates4cuda13random_kernelIPNS_17CUDAGeneratorImplEEEvRNS_18TensorIteratorBaseET_ENKUlvE_clEvENKUlvE_clEvEUlP24curandStatePhilox4_32_10E_ZNS1_27distribution_nullary_kernelIhm10ulonglong2S7_SF_ZZZS5_IS7_EvS9_SA_ENKSB_clEvENKSC_clEvEUlmE_EEvS9_T2_RKT3_T4_EUlimE_EEvlNS_15PhiloxCudaStateET1_SJ_,@function
        .size           _ZN2at6native60_GLOBAL__N__fdc43544_27_DistributionRandomKernel_cu_f88cee4443distribution_elementwise_grid_stride_kernelImLi2EZZZNS0_9templates4cuda13random_kernelIPNS_17CUDAGeneratorImplEEEvRNS_18TensorIteratorBaseET_ENKUlvE_clEvENKUlvE_clEvEUlP24curandStatePhilox4_32_10E_ZNS1_27distribution_nullary_kernelIhm10ulonglong2S7_SF_ZZZS5_IS7_EvS9_SA_ENKSB_clEvENKSC_clEvEUlmE_EEvS9_T2_RKT3_T4_EUlimE_EEvlNS_15PhiloxCudaStateET1_SJ_,(.L_x_2237 - _ZN2at6native60_GLOBAL__N__fdc43544_27_DistributionRandomKernel_cu_f88cee4443distribution_elementwise_grid_stride_kernelImLi2EZZZNS0_9templates4cuda13random_kernelIPNS_17CUDAGeneratorImplEEEvRNS_18TensorIteratorBaseET_ENKUlvE_clEvENKUlvE_clEvEUlP24curandStatePhilox4_32_10E_ZNS1_27distribution_nullary_kernelIhm10ulonglong2S7_SF_ZZZS5_IS7_EvS9_SA_ENKSB_clEvENKSC_clEvEUlmE_EEvS9_T2_RKT3_T4_EUlimE_EEvlNS_15PhiloxCudaStateET1_SJ_)
        .other          _ZN2at6native60_GLOBAL__N__fdc43544_27_DistributionRandomKernel_cu_f88cee4443distribution_elementwise_grid_stride_kernelImLi2EZZZNS0_9templates4cuda13random_kernelIPNS_17CUDAGeneratorImplEEEvRNS_18TensorIteratorBaseET_ENKUlvE_clEvENKUlvE_clEvEUlP24curandStatePhilox4_32_10E_ZNS1_27distribution_nullary_kernelIhm10ulonglong2S7_SF_ZZZS5_IS7_EvS9_SA_ENKSB_clEvENKSC_clEvEUlmE_EEvS9_T2_RKT3_T4_EUlimE_EEvlNS_15PhiloxCudaStateET1_SJ_,@"STO_CUDA_ENTRY STV_DEFAULT"
_ZN2at6native60_GLOBAL__N__fdc43544_27_DistributionRandomKernel_cu_f88cee4443distribution_elementwise_grid_stride_kernelImLi2EZZZNS0_9templates4cuda13random_kernelIPNS_17CUDAGeneratorImplEEEvRNS_18TensorIteratorBaseET_ENKUlvE_clEvENKUlvE_clEvEUlP24curandStatePhilox4_32_10E_ZNS1_27distribution_nullary_kernelIhm10ulonglong2S7_SF_ZZZS5_IS7_EvS9_SA_ENKSB_clEvENKSC_clEvEUlmE_EEvS9_T2_RKT3_T4_EUlimE_EEvlNS_15PhiloxCudaStateET1_SJ_:
        /* <DEDUP_REMOVED lines=65> */
[----:B------:R-:W-:Y:S02]  /*0410*/  VIADD R12, R42, 0x1715609d ;  /* 0x1715609d2a0c7836 */ /* 0x000fe40000000000 */
[----:B------:R-:W-:-:S03]  /*0420*/  IMAD.WIDE.U32 R20, R20, -0x326172a9, RZ ;  /* 0xcd9e8d5714147825 */ /* 0x000fc600078e00ff */
[----:B------:R-:W-:Y:S01]  /*0430*/  LOP3.LUT R24, R12, R14, R19, 0x96, !PT ;  /* 0x0000000e0c187212 */ /* 0x000fe200078e9613 */
[C---:B------:R-:W-:Y:S01]  /*0440*/  VIADD R15, R43.reuse, 0x1fd5c5a3 ;  /* 0x1fd5c5a32b0f7836 */ /* 0x040fe20000000000 */
[----:B------:R-:W-:Y:S01]  /*0450*/  IADD3 R14, PT, PT, R43, 0x646e171e, RZ ;  /* 0x646e171e2b0e7810 */ /* 0x000fe20007ffe0ff */
[----:B---3--:R-:W-:Y:S01]  /*0460*/  IMAD R17, R23, UR8, RZ ;  /* 0x0000000817117c24 */ /* 0x008fe2000f8e02ff */
[----:B------:R-:W-:Y:S01]  /*0470*/  LOP3.LUT R18, R13, R18, R21, 0x96, !PT ;  /* 0x000000120d127212 */ /* 0x000fe200078e9615 */
[----:B------:R-:W-:-:S03]  /*0480*/  IMAD.WIDE.U32 R24, R24, -0x2daee0ad, RZ ;  /* 0xd2511f5318187825 */ /* 0x000fc600078e00ff */
[----:B------:R-:W-:Y:S01]  /*0490*/  SHF.L.U32 R32, R17, 0x1, RZ ;  /* 0x0000000111207819 */ /* 0x000fe200000006ff */
[----:B------:R-:W-:Y:S01]  /*04a0*/  IMAD.WIDE.U32 R18, R18, -0x2daee0ad, RZ ;  /* 0xd2511f5312127825 */ /* 0x000fe200078e00ff */
[----:B------:R-:W-:-:S03]  /*04b0*/  LOP3.LUT R30, R14, R16, R25, 0x96, !PT ;  /* 0x000000100e1e7212 */ /* 0x000fc600078e9619 */
[----:B------:R-:W-:Y:S01]  /*04c0*/  VIADD R16, R42, 0x5384540f ;  /* 0x5384540f2a107836 */ /* 0x000fe20000000000 */
[----:B------:R-:W-:Y:S01]  /*04d0*/  LOP3.LUT R24, R15, R24, R19, 0x96, !PT ;  /* 0x000000180f187212 */ /* 0x000fe200078e9613 */
[----:B------:R-:W-:-:S04]  /*04e0*/  IMAD.WIDE.U32 R30, R30, -0x326172a9, RZ ;  /* 0xcd9e8d571e1e7825 */ /* 0x000fc800078e00ff */
        /* <DEDUP_REMOVED lines=29> */
.L_x_536:
[----:B------:R-:W-:-:S07]  /*06c0*/  MOV R24, 0x6e0 ;  /* 0x000006e000187802 */ /* 0x000fce0000000f00 */
[----:B------:R-:W-:Y:S05]  /*06d0*/  CALL.REL.NOINC `($__internal_39_$__cuda_sm20_div_s64) ;  /* 0x0000000400c07944 */ /* 0x000fea0003c00000 */
.L_x_537:
        /* <DEDUP_REMOVED lines=17> */
.L_x_542:
        /* <DEDUP_REMOVED lines=13> */
.L_x_539:
[----:B0-----:R-:W-:Y:S05]  /*08c0*/  BSYNC.RECONVERGENT B0 ;  /* 0x0000000000007941 */ /* 0x001fea0003800200 */
.L_x_538:
        /* <DEDUP_REMOVED lines=48> */
.L_x_540:
[----:B------:R-:W-:Y:S01]  /*0bd0*/  ISETP.NE.AND P0, PT, R36, 0x3, PT ;  /* 0x000000032400780c */ /* 0x000fe20003f05270 */
[----:B------:R-:W-:Y:S02]  /*0be0*/  IMAD.MOV.U32 R38, RZ, RZ, R22 ;  /* 0x000000ffff267224 */ /* 0x000fe400078e0016 */
[----:B------:R-:W-:-:S10]  /*0bf0*/  IMAD.MOV.U32 R41, RZ, RZ, R35 ;  /* 0x000000ffff297224 */ /* 0x000fd400078e0023 */
[----:B------:R-:W-:Y:S01]  /*0c00*/  @P0 MOV R38, R40 ;  /* 0x0000002800260202 */ /* 0x000fe20000000f00 */
[----:B------:R-:W-:-:S07]  /*0c10*/  @P0 IMAD.MOV.U32 R41, RZ, RZ, R20 ;  /* 0x000000ffff290224 */ /* 0x000fce00078e0014 */
.L_x_541:
        /* <DEDUP_REMOVED lines=13> */
[----:B------:R-:W-:Y:S01]  /*0cf0*/  @!P0 LEA.HI.X.SX32 R23, R40, R23, 0x1, P2 ;  /* 0x0000001728178211 */ /* 0x000fe200010f0eff */
[----:B--2---:R-:W-:-:S04]  /*0d00*/  @!P1 IMAD R21, R21, R44, RZ ;  /* 0x0000002c15159224 */ /* 0x004fc800078e02ff */
[----:B------:R1:W-:Y:S01]  /*0d10*/  @!P0 STG.E.U8 desc[UR6][R22.64], R38 ;  /* 0x0000002616008986 */ /* 0x0003e2000c101106 */
[----:B------:R-:W-:Y:S01]  /*0d20*/  IADD3 R39, P0, PT, R32, R39, RZ ;  /* 0x0000002720277210 */ /* 0x000fe20007f1e0ff */
[----:B------:R-:W-:-:S03]  /*0d30*/  IMAD.MOV.U32 R44, RZ, RZ, R35 ;  /* 0x000000ffff2c7224 */ /* 0x000fc600078e0023 */
[----:B------:R-:W-:Y:S02]  /*0d40*/  IADD3.X R27, PT, PT, RZ, R27, RZ, P0, !PT ;  /* 0x0000001bff1b7210 */ /* 0x000fe400007fe4ff */
[----:B------:R-:W-:Y:S02]  /*0d50*/  ISETP.GE.U32.AND P0, PT, R39, R18, PT ;  /* 0x000000122700720c */ /* 0x000fe40003f06070 */
[----:B0-----:R-:W-:Y:S02]  /*0d60*/  @!P1 IADD3 R24, P3, PT, R21, R24, RZ ;  /* 0x0000001815189210 */ /* 0x001fe40007f7e0ff */
[----:B------:R-:W-:Y:S01]  /*0d70*/  ISETP.GE.AND.EX P0, PT, R27, R34, PT, P0 ;  /* 0x000000221b00720c */ /* 0x000fe20003f06300 */
[----:B-1----:R-:W-:Y:S01]  /*0d80*/  IMAD.MOV.U32 R38, RZ, RZ, R20 ;  /* 0x000000ffff267224 */ /* 0x002fe200078e0014 */
[----:B------:R-:W-:-:S05]  /*0d90*/  @!P1 LEA.HI.X.SX32 R25, R21, R25, 0x1, P3 ;  /* 0x0000001915199211 */ /* 0x000fca00018f0eff */
[----:B------:R1:W-:Y:S01]  /*0da0*/  @!P1 STG.E.U8 desc[UR6][R24.64], R41 ;  /* 0x0000002918009986 */ /* 0x0003e2000c101106 */
[----:B------:R-:W-:Y:S06]  /*0db0*/  BAR.SYNC.DEFER_BLOCKING 0x0 ;  /* 0x0000000000007b1d */ /* 0x000fec0000010000 */
[----:B------:R-:W-:Y:S05]  /*0dc0*/  @!P0 BRA `(.L_x_542) ;  /* 0xfffffff800888947 */ /* 0x000fea000383ffff */
[----:B------:R-:W-:Y:S05]  /*0dd0*/  EXIT ;  /* 0x000000000000794d */ /* 0x000fea0003800000 */
        .weak           $__internal_39_$__cuda_sm20_div_s64
        .type           $__internal_39_$__cuda_sm20_div_s64,@function
        .size           $__internal_39_$__cuda_sm20_div_s64,(.L_x_2237 - $__internal_39_$__cuda_sm20_div_s64)
$__internal_39_$__cuda_sm20_div_s64:
        /* <DEDUP_REMOVED lines=74> */
[----:B------:R-:W-:Y:S06]  /*1280*/  RET.REL.NODEC R24 `(_ZN2at6native60_GLOBAL__N__fdc43544_27_DistributionRandomKernel_cu_f88cee4443distribution_elementwise_grid_stride_kernelImLi2EZZZNS0_9templates4cuda13random_kernelIPNS_17CUDAGeneratorImplEEEvRNS_18TensorIteratorBaseET_ENKUlvE_clEvENKUlvE_clEvEUlP24curandStatePhilox4_32_10E_ZNS1_27distribution_nullary_kernelIhm10ulonglong2S7_SF_ZZZS5_IS7_EvS9_SA_ENKSB_clEvENKSC_clEvEUlmE_EEvS9_T2_RKT3_T4_EUlimE_EEvlNS_15PhiloxCudaStateET1_SJ_) ;  /* 0xffffffec185c7950 */ /* 0x000fec0003c3ffff */
.L_x_543:
        /* <DEDUP_REMOVED lines=15> */
.L_x_2237:


//--------------------- .text._ZN2at6native60_GLOBAL__N__fdc43544_27_DistributionRandomKernel_cu_f88cee4443distribution_elementwise_grid_stride_kernelImLi2EZZZNS0_9templates4cuda32random_full_64_bits_range_kernelIPNS_17CUDAGeneratorImplEEEvRNS_18TensorIteratorBaseET_ENKUlvE_clEvENKUlvE6_clEvEUlP24curandStatePhilox4_32_10E_ZNS1_27distribution_nullary_kernelIN3c108BFloat16Em10ulonglong2S7_SF_ZZZS5_IS7_EvS9_SA_ENKSB_clEvENKSC_clEvEUlmE_EEvS9_T2_RKT3_T4_EUlimE0_EEvlNS_15PhiloxCudaStateET1_SL_ --------------------------
	.section	.text._ZN2at6native60_GLOBAL__N__fdc43544_27_DistributionRandomKernel_cu_f88cee4443distribution_elementwise_grid_stride_kernelImLi2EZZZNS0_9templates4cuda32random_full_64_bits_range_kernelIPNS_17CUDAGeneratorImplEEEvRNS_18TensorIteratorBaseET_ENKUlvE_clEvENKUlvE6_clEvEUlP24curandStatePhilox4_32_10E_ZNS1_27distribution_nullary_kernelIN3c108BFloat16Em10ulonglong2S7_SF_ZZZS5_IS7_EvS9_SA_ENKSB_clEvENKSC_clEvEUlmE_EEvS9_T2_RKT3_T4_EUlimE0_EEvlNS_15PhiloxCudaStateET1_SL_,"ax",@progbits
	.align	128
.text._ZN2at6native60_GLOBAL__N__fdc43544_27_DistributionRandomKernel_cu_f88cee4443distribution_elementwise_grid_stride_kernelImLi2EZZZNS0_9templates4cuda32random_full_64_bits_range_kernelIPNS_17CUDAGeneratorImplEEEvRNS_18TensorIteratorBaseET_ENKUlvE_clEvENKUlvE6_clEvEUlP24curandStatePhilox4_32_10E_ZNS1_27distribution_nullary_kernelIN3c108BFloat16Em10ulonglong2S7_SF_ZZZS5_IS7_EvS9_SA_ENKSB_clEvENKSC_clEvEUlmE_EEvS9_T2_RKT3_T4_EUlimE0_EEvlNS_15PhiloxCudaStateET1_SL_:
        .type           _ZN2at6native60_GLOBAL__N__fdc43544_27_DistributionRandomKernel_cu_f88cee4443distribution_elementwise_grid_stride_kernelImLi2EZZZNS0_9templates4cuda32random_full_64_bits_range_kernelIPNS_17CUDAGeneratorImplEEEvRNS_18TensorIteratorBaseET_ENKUlvE_clEvENKUlvE6_clEvEUlP24curandStatePhilox4_32_10E_ZNS1_27distribution_nullary_kernelIN3c108BFloat16Em10ulonglong2S7_SF_ZZZS5_IS7_EvS9_SA_ENKSB_clEvENKSC_clEvEUlmE_EEvS9_T2_RKT3_T4_EUlimE0_EEvlNS_15PhiloxCudaStateET1_SL_,@function
        .size           _ZN2at6native60_GLOBAL__N__fdc43544_27_DistributionRandomKernel_cu_f88cee4443distribution_elementwise_grid_stride_kernelImLi2EZZZNS0_9templates4cuda32random_full_64_bits_range_kernelIPNS_17CUDAGeneratorImplEEEvRNS_18TensorIteratorBaseET_ENKUlvE_clEvENKUlvE6_clEvEUlP24curandStatePhilox4_32_10E_ZNS1_27distribution_nullary_kernelIN3c108BFloat16Em10ulonglong2S7_SF_ZZZS5_IS7_EvS9_SA_ENKSB_clEvENKSC_clEvEUlmE_EEvS9_T2_RKT3_T4_EUlimE0_EEvlNS_15PhiloxCudaStateET1_SL_,(.L_x_2239 - _ZN2at6native60_GLOBAL__N__fdc43544_27_DistributionRandomKernel_cu_f88cee4443distribution_elementwise_grid_stride_kernelImLi2EZZZNS0_9templates4cuda32random_full_64_bits_range_kernelIPNS_17CUDAGeneratorImplEEEvRNS_18TensorIteratorBaseET_ENKUlvE_clEvENKUlvE6_clEvEUlP24curandStatePhilox4_32_10E_ZNS1_27distribution_nullary_kernelIN3c108BFloat16Em10ulonglong2S7_SF_ZZZS5_IS7_EvS9_SA_ENKSB_clEvENKSC_clEvEUlmE_EEvS9_T2_RKT3_T4_EUlimE0_EEvlNS_15PhiloxCudaStateET1_SL_)
        .other          _ZN2at6native60_GLOBAL__N__fdc43544_27_DistributionRandomKernel_cu_f88cee4443distribution_elementwise_grid_stride_kernelImLi2EZZZNS0_9templates4cuda32random_full_64_bits_range_kernelIPNS_17CUDAGeneratorImplEEEvRNS_18TensorIteratorBaseET_ENKUlvE_clEvENKUlvE6_clEvEUlP24curandStatePhilox4_32_10E_ZNS1_27distribution_nullary_kernelIN3c108BFloat16Em10ulonglong2S7_SF_ZZZS5_IS7_EvS9_SA_ENKSB_clEvENKSC_clEvEUlmE_EEvS9_T2_RKT3_T4_EUlimE0_EEvlNS_15PhiloxCudaStateET1_SL_,@"STO_CUDA_ENTRY STV_DEFAULT"
_ZN2at6native60_GLOBAL__N__fdc43544_27_DistributionRandomKernel_cu_f88cee4443distribution_elementwise_grid_stride_kernelImLi2EZZZNS0_9templates4cuda32random_full_64_bits_range_kernelIPNS_17CUDAGeneratorImplEEEvRNS_18TensorIteratorBaseET_ENKUlvE_clEvENKUlvE6_clEvEUlP24curandStatePhilox4_32_10E_ZNS1_27distribution_nullary_kernelIN3c108BFloat16Em10ulonglong2S7_SF_ZZZS5_IS7_EvS9_SA_ENKSB_clEvENKSC_clEvEUlmE_EEvS9_T2_RKT3_T4_EUlimE0_EEvlNS_15PhiloxCudaStateET1_SL_:
        /* <DEDUP_REMOVED lines=111> */
.L_x_544:
[----:B------:R-:W-:-:S07]  /*06f0*/  MOV R28, 0x710 ;  /* 0x00000710001c7802 */ /* 0x000fce0000000f00 */
[----:B------:R-:W-:Y:S05]  /*0700*/  CALL.REL.NOINC `($__internal_40_$__cuda_sm20_div_s64) ;  /* 0x0000002800947944 */ /* 0x000fea0003c00000 */
[----:B------:R-:W-:Y:S01]  /*0710*/  MOV R28, R26 ;  /* 0x0000001a001c7202 */ /* 0x000fe20000000f00 */
[----:B------:R-:W-:-:S07]  /*0720*/  IMAD.MOV.U32 R29, RZ, RZ, R27 ;  /* 0x000000ffff1d7224 */ /* 0x000fce00078e001b */
.L_x_545:
        /* <DEDUP_REMOVED lines=79> */
.L_x_556:
[----:B------:R-:W-:Y:S01]  /*0c20*/  VIADD R0, R0, 0x1 ;  /* 0x0000000100007836 */ /* 0x000fe20000000000 */
[----:B------:R-:W-:Y:S03]  /*0c30*/  BSSY.RECONVERGENT B0, `(.L_x_546) ;  /* 0x000000c000007945 */ /* 0x000fe60003800200 */
[C---:B-1----:R-:W-:Y:S01]  /*0c40*/  IMAD.WIDE.U32 R30, R0.reuse, -0x2daee0ad, RZ ;  /* 0xd2511f53001e7825 */ /* 0x042fe200078e00ff */
[----:B------:R-:W-:-:S13]  /*0c50*/  ISETP.NE.AND P0, PT, R0, RZ, PT ;  /* 0x000000ff0000720c */ /* 0x000fda0003f05270 */
[----:B0-----:R-:W-:Y:S05]  /*0c60*/  @P0 BRA `(.L_x_547) ;  /* 0x0000000000200947 */ /* 0x001fea0003800000 */
[----:B------:R-:W-:-:S04]  /*0c70*/  IADD3 R2, PT, PT, R2, 0x1, RZ ;  /* 0x0000000102027810 */ /* 0x000fc80007ffe0ff */
[----:B------:R-:W-:-:S13]  /*0c80*/  ISETP.NE.AND P0, PT, R2, RZ, PT ;  /* 0x000000ff0200720c */ /* 0x000fda0003f05270 */
[----:B------:R-:W-:Y:S01]  /*0c90*/  @!P0 VIADD R36, R36, 0x1 ;  /* 0x0000000124248836 */ /* 0x000fe20000000000 */
[----:B------:R-:W-:Y:S02]  /*0ca0*/  @!P0 IADD3 R28, PT, PT, R37, 0x1, RZ ;  /* 0x00000001251c8810 */ /* 0x000fe40007ffe0ff */
[----:B------:R-:W-:Y:S02]  /*0cb0*/  @!P0 MOV R2, RZ ;  /* 0x000000ff00028202 */ /* 0x000fe40000000f00 */
[----:B------:R-:W-:-:S13]  /*0cc0*/  ISETP.NE.AND P1, PT, R36, RZ, !P0 ;  /* 0x000000ff2400720c */ /* 0x000fda0004725270 */
[----:B------:R-:W-:-:S05]  /*0cd0*/  @P1 IMAD.MOV R28, RZ, RZ, R37 ;  /* 0x000000ffff1c1224 */ /* 0x000fca00078e0225 */
[----:B------:R-:W-:-:S07]  /*0ce0*/  @!P0 MOV R37, R28 ;  /* 0x0000001c00258202 */ /* 0x000fce0000000f00 */
.L_x_547:
[----:B0-----:R-:W-:Y:S05]  /*0cf0*/  BSYNC.RECONVERGENT B0 ;  /* 0x0000000000007941 */ /* 0x001fea0003800200 */
.L_x_546:
        /* <DEDUP_REMOVED lines=38> */
[----:B------:R-:W-:-:S04]  /*0f60*/  IMAD.HI.U32 R45, R19, -0x2daee0ad, RZ ;  /* 0xd2511f53132d7827 */ /* 0x000fc800078e00ff */
[----:B------:R-:W-:Y:S01]  /*0f70*/  IMAD.MOV.U32 R29, RZ, RZ, R38 ;  /* 0x000000ffff1d7224 */ /* 0x000fe200078e0026 */
[----:B------:R-:W-:Y:S01]  /*0f80*/  LOP3.LUT R38, R35, R28, R33, 0x96, !PT ;  /* 0x0000001c23267212 */ /* 0x000fe200078e9621 */
[----:B------:R-:W-:Y:S01]  /*0f90*/  IMAD.MOV.U32 R33, RZ, RZ, R44 ;  /* 0x000000ffff217224 */ /* 0x000fe200078e002c */
[----:B------:R-:W-:Y:S02]  /*0fa0*/  MOV R28, R42 ;  /* 0x0000002a001c7202 */ /* 0x000fe40000000f00 */
[----:B------:R-:W-:Y:S02]  /*0fb0*/  MOV R42, R32 ;  /* 0x00000020002a7202 */ /* 0x000fe40000000f00 */
        /* <DEDUP_REMOVED lines=11> */
.L_x_548:
        /* <DEDUP_REMOVED lines=9> */
.L_x_549:
[----:B------:R-:W-:Y:S01]  /*1100*/  UISETP.NE.AND UP0, UPT, UR4, URZ, UPT ;  /* 0x000000ff0400728c */ /* 0x000fe2000bf05270 */
[----:B------:R-:W-:-:S08]  /*1110*/  IMAD.MOV.U32 R31, RZ, RZ, R32 ;  /* 0x000000ffff1f7224 */ /* 0x000fd000078e0020 */
[----:B------:R-:W-:Y:S05]  /*1120*/  BRA.U UP0, `(.L_x_550) ;  /* 0x0000000100407547 */ /* 0x000fea000b800000 */
[----:B------:R-:W-:Y:S02]  /*1130*/  ISETP.GE.U32.AND P0, PT, R21, UR32, PT ;  /* 0x0000002015007c0c */ /* 0x000fe4000bf06070 */
[----:B------:R-:W-:Y:S02]  /*1140*/  IADD3 R45, P1, PT, R20, R21, RZ ;  /* 0x00000015142d7210 */ /* 0x000fe40007f3e0ff */
[----:B------:R-:W-:-:S13]  /*1150*/  ISETP.GE.AND.EX P0, PT, R34, UR33, PT, P0 ;  /* 0x0000002122007c0c */ /* 0x000fda000bf06300 */
[----:B------:R-:W0:Y:S01]  /*1160*/  @!P0 LDC.64 R32, c[0x0][0x540] ;  /* 0x00015000ff208b82 */ /* 0x000e220000000a00 */
[----:B------:R-:W1:Y:S02]  /*1170*/  @!P0 I2F.S64 R28, R28 ;  /* 0x0000001c001c8312 */ /* 0x000e640000301400 */
[----:B-1----:R-:W-:-:S05]  /*1180*/  @!P0 F2FP.BF16.F32.PACK_AB R29, RZ, R28 ;  /* 0x0000001cff1d823e */ /* 0x002fca00000010ff */
[----:B0-----:R1:W-:Y:S01]  /*1190*/  @!P0 STG.E.U16 desc[UR76][R32.64], R29 ;  /* 0x0000001d20008986 */ /* 0x0013e2000c10154c */
[----:B------:R-:W-:Y:S02]  /*11a0*/  ISETP.GE.U32.AND P0, PT, R45, UR32, PT ;  /* 0x000000202d007c0c */ /* 0x000fe4000bf06070 */
[----:B------:R-:W-:-:S04]  /*11b0*/  IADD3.X R45, PT, PT, RZ, R34, RZ, P1, !PT ;  /* 0x00000022ff2d7210 */ /* 0x000fc80000ffe4ff */
[----:B------:R-:W-:-:S13]  /*11c0*/  ISETP.GE.AND.EX P0, PT, R45, UR33, PT, P0 ;  /* 0x000000212d007c0c */ /* 0x000fda000bf06300 */
[----:B-1----:R-:W-:Y:S05]  /*11d0*/  @P0 BRA `(.L_x_551) ;  /* 0x0000001c00c00947 */ /* 0x002fea0003800000 */
[----:B------:R-:W0:Y:S01]  /*11e0*/  LDC.64 R28, c[0x0][0x540] ;  /* 0x00015000ff1c7b82 */ /* 0x000e220000000a00 */
[----:B------:R-:W1:Y:S02]  /*11f0*/  I2F.S64 R30, R30 ;  /* 0x0000001e001e7312 */ /* 0x000e640000301400 */
[----:B-1----:R-:W-:-:S05]  /*1200*/  F2FP.BF16.F32.PACK_AB R31, RZ, R30 ;  /* 0x0000001eff1f723e */ /* 0x002fca00000010ff */
[----:B0-----:R1:W-:Y:S01]  /*1210*/  STG.E.U16 desc[UR76][R28.64], R31 ;  /* 0x0000001f1c007986 */ /* 0x0013e2000c10154c */
[----:B------:R-:W-:Y:S05]  /*1220*/  BRA `(.L_x_551) ;  /* 0x0000001c00ac7947 */ /* 0x000fea0003800000 */
.L_x_550:
        /* <DEDUP_REMOVED lines=233> */
.L_x_554:
[----:B------:R-:W0:Y:S01]  /*20c0*/  LDCU.64 UR48, c[0x0][0x540] ;  /* 0x0000a800ff3077ac */ /* 0x000e220008000a00 */
[----:B------:R-:W1:Y:S02]  /*20d0*/  I2F.S64 R28, R28 ;  /* 0x0000001c001c7312 */ /* 0x000e640000301400 */
[----:B-1----:R-:W-:Y:S02]  /*20e0*/  F2FP.BF16.F32.PACK_AB R29, RZ, R28 ;  /* 0x0000001cff1d723e */ /* 0x002fe400000010ff */
[----:B0-----:R-:W-:-:S04]  /*20f0*/  IADD3 R32, P0, PT, R45, UR48, RZ ;  /* 0x000000302d207c10 */ /* 0x001fc8000ff1e0ff */
[----:B------:R-:W-:-:S05]  /*2100*/  IADD3.X R33, PT, PT, RZ, UR49, RZ, P0, !PT ;  /* 0x00000031ff217c10 */ /* 0x000fca00087fe4ff */
[----:B------:R0:W-:Y:S04]  /*2110*/  STG.E.U16 desc[UR76][R32.64], R29 ;  /* 0x0000001d20007986 */ /* 0x0001e8000c10154c */
.L_x_553:
[----:B------:R-:W-:Y:S05]  /*2120*/  BSYNC.RECONVERGENT B0 ;  /* 0x0000000000007941 */ /* 0x000fea0003800200 */
.L_x_552:
[----:B0-----:R-:W-:-:S04]  /*2130*/  IADD3 R29, P1, PT, R20, R21, RZ ;  /* 0x00000015141d7210 */ /* 0x001fc80007f3e0ff */
        /* <DEDUP_REMOVED lines=244> */
.L_x_555:
[----:B------:R-:W0:Y:S01]  /*3080*/  LDCU.64 UR48, c[0x0][0x540] ;  /* 0x0000a800ff3077ac */ /* 0x000e220008000a00 */
[----:B------:R-:W1:Y:S02]  /*3090*/  I2F.S64 R30, R30 ;  /* 0x0000001e001e7312 */ /* 0x000e640000301400 */
[----:B-1----:R-:W-:Y:S02]  /*30a0*/  F2FP.BF16.F32.PACK_AB R28, RZ, R30 ;  /* 0x0000001eff1c723e */ /* 0x002fe400000010ff */
[----:B0-----:R-:W-:-:S05]  /*30b0*/  IADD3 R32, P0, PT, R32, UR48, RZ ;  /* 0x0000003020207c10 */ /* 0x001fca000ff1e0ff */
[----:B------:R-:W-:-:S05]  /*30c0*/  IMAD.X R33, RZ, RZ, UR49, P0 ;  /* 0x00000031ff217e24 */ /* 0x000fca00080e06ff */
[----:B------:R0:W-:Y:S03]  /*30d0*/  STG.E.U16 desc[UR76][R32.64], R28 ;  /* 0x0000001c20007986 */ /* 0x0001e6000c10154c */
.L_x_551:
        /* <DEDUP_REMOVED lines=8> */
        .weak           $__internal_40_$__cuda_sm20_div_s64
        .type           $__internal_40_$__cuda_sm20_div_s64,@function
        .size           $__internal_40_$__cuda_sm20_div_s64,(.L_x_2239 - $__internal_40_$__cuda_sm20_div_s64)
$__internal_40_$__cuda_sm20_div_s64:
        /* <DEDUP_REMOVED lines=73> */
[----:B------:R-:W-:Y:S06]  /*35f0*/  RET.REL.NODEC R28 `(_ZN2at6native60_GLOBAL__N__fdc43544_27_DistributionRandomKernel_cu_f88cee4443distribution_elementwise_grid_stride_kernelImLi2EZZZNS0_9templates4cuda32random_full_64_bits_range_kernelIPNS_17CUDAGeneratorImplEEEvRNS_18TensorIteratorBaseET_ENKUlvE_clEvENKUlvE6_clEvEUlP24curandStatePhilox4_32_10E_ZNS1_27distribution_nullary_kernelIN3c108BFloat16Em10ulonglong2S7_SF_ZZZS5_IS7_EvS9_SA_ENKSB_clEvENKSC_clEvEUlmE_EEvS9_T2_RKT3_T4_EUlimE0_EEvlNS_15PhiloxCudaStateET1_SL_) ;  /* 0xffffffc81c807950 */ /* 0x000fec0003c3ffff */
.L_x_557:
        /* <DEDUP_REMOVED lines=16> */
.L_x_2239:


//--------------------- .text._ZN2at6native60_GLOBAL__N__fdc43544_27_DistributionRandomKernel_cu_f88cee4443distribution_elementwise_grid_stride_kernelImLi2EZZZNS0_9templates4cuda32random_full_64_bits_range_kernelIPNS_17CUDAGeneratorImplEEEvRNS_18TensorIteratorBaseET_ENKUlvE_clEvENKUlvE6_clEvEUlP24curandStatePhilox4_32_10E_ZNS1_27distribution_nullary_kernelIN3c108BFloat16Em10ulonglong2S7_SF_ZZZS5_IS7_EvS9_SA_ENKSB_clEvENKSC_clEvEUlmE_EEvS9_T2_RKT3_T4_EUlimE_EEvlNS_15PhiloxCudaStateET1_SL_ --------------------------
	.section	.text._ZN2at6native60_GLOBAL__N__fdc43544_27_DistributionRandomKernel_cu_f88cee4443distribution_elementwise_grid_stride_kernelImLi2EZZZNS0_9templates4cuda32random_full_64_bits_range_kernelIPNS_17CUDAGeneratorImplEEEvRNS_18TensorIteratorBaseET_ENKUlvE_clEvENKUlvE6_clEvEUlP24curandStatePhilox4_32_10E_ZNS1_27distribution_nullary_kernelIN3c108BFloat16Em10ulonglong2S7_SF_ZZZS5_IS7_EvS9_SA_ENKSB_clEvENKSC_clEvEUlmE_EEvS9_T2_RKT3_T4_EUlimE_EEvlNS_15PhiloxCudaStateET1_SL_,"ax",@progbits
	.align	128
.text._ZN2at6native60_GLOBAL__N__fdc43544_27_DistributionRandomKernel_cu_f88cee4443distribution_elementwise_grid_stride_kernelImLi2EZZZNS0_9templates4cuda32random_full_64_bits_range_kernelIPNS_17CUDAGeneratorImplEEEvRNS_18TensorIteratorBaseET_ENKUlvE_clEvENKUlvE6_clEvEUlP24curandStatePhilox4_32_10E_ZNS1_27distribution_nullary_kernelIN3c108BFloat16Em10ulonglong2S7_SF_ZZZS5_IS7_EvS9_SA_ENKSB_clEvENKSC_clEvEUlmE_EEvS9_T2_RKT3_T4_EUlimE_EEvlNS_15PhiloxCudaStateET1_SL_:
        .type           _ZN2at6native60_GLOBAL__N__fdc43544_27_DistributionRandomKernel_cu_f88cee4443distribution_elementwise_grid_stride_kernelImLi2EZZZNS0_9templates4cuda32random_full_64_bits_range_kernelIPNS_17CUDAGeneratorImplEEEvRNS_18TensorIteratorBaseET_ENKUlvE_clEvENKUlvE6_clEvEUlP24curandStatePhilox4_32_10E_ZNS1_27distribution_nullary_kernelIN3c108BFloat16Em10ulonglong2S7_SF_ZZZS5_IS7_EvS9_SA_ENKSB_clEvENKSC_clEvEUlmE_EEvS9_T2_RKT3_T4_EUlimE_EEvlNS_15PhiloxCudaStateET1_SL_,@function
        .size           _ZN2at6native60_GLOBAL__N__fdc43544_27_DistributionRandomKernel_cu_f88cee4443distribution_elementwise_grid_stride_kernelImLi2EZZZNS0_9templates4cuda32random_full_64_bits_range_kernelIPNS_17CUDAGeneratorImplEEEvRNS_18TensorIteratorBaseET_ENKUlvE_clEvENKUlvE6_clEvEUlP24curandStatePhilox4_32_10E_ZNS1_27distribution_nullary_kernelIN3c108BFloat16Em10ulonglong2S7_SF_ZZZS5_IS7_EvS9_SA_ENKSB_clEvENKSC_clEvEUlmE_EEvS9_T2_RKT3_T4_EUlimE_EEvlNS_15PhiloxCudaStateET1_SL_,(.L_x_2241 - _ZN2at6native60_GLOBAL__N__fdc43544_27_DistributionRandomKernel_cu_f88cee4443distribution_elementwise_grid_stride_kernelImLi2EZZZNS0_9templates4cuda32random_full_64_bits_range_kernelIPNS_17CUDAGeneratorImplEEEvRNS_18TensorIteratorBaseET_ENKUlvE_clEvENKUlvE6_clEvEUlP24curandStatePhilox4_32_10E_ZNS1_27distribution_nullary_kernelIN3c108BFloat16Em10ulonglong2S7_SF_ZZZS5_IS7_EvS9_SA_ENKSB_clEvENKSC_clEvEUlmE_EEvS9_T2_RKT3_T4_EUlimE_EEvlNS_15PhiloxCudaStateET1_SL_)
        .other          _ZN2at6native60_GLOBAL__N__fdc43544_27_DistributionRandomKernel_cu_f88cee4443distribution_elementwise_grid_stride_kernelImLi2EZZZNS0_9templates4cuda32random_full_64_bits_range_kernelIPNS_17CUDAGeneratorImplEEEvRNS_18TensorIteratorBaseET_ENKUlvE_clEvENKUlvE6_clEvEUlP24curandStatePhilox4_32_10E_ZNS1_27distribution_nullary_kernelIN3c108BFloat16Em10ulonglong2S7_SF_ZZZS5_IS7_EvS9_SA_ENKSB_clEvENKSC_clEvEUlmE_EEvS9_T2_RKT3_T4_EUlimE_EEvlNS_15PhiloxCudaStateET1_SL_,@"STO_CUDA_ENTRY STV_DEFAULT"
_ZN2at6native60_GLOBAL__N__fdc43544_27_DistributionRandomKernel_cu_f88cee4443distribution_elementwise_grid_stride_kernelImLi2EZZZNS0_9templates4cuda32random_full_64_bits_range_kernelIPNS_17CUDAGeneratorImplEEEvRNS_18TensorIteratorBaseET_ENKUlvE_clEvENKUlvE6_clEvEUlP24curandStatePhilox4_32_10E_ZNS1_27distribution_nullary_kernelIN3c108BFloat16Em10ulonglong2S7_SF_ZZZS5_IS7_EvS9_SA_ENKSB_clEvENKSC_clEvEUlmE_EEvS9_T2_RKT3_T4_EUlimE_EEvlNS_15PhiloxCudaStateET1_SL_:
        /* <DEDUP_REMOVED lines=38> */
[C---:B------:R-:W-:Y:S01]  /*0260*/  LOP3.LUT R12, R47.reuse, R7, R33, 0x96, !PT ;  /* 0x000000072f0c7212 */ /* 0x040fe200078e9621 */
        /* <DEDUP_REMOVED lines=35> */
[----:B------:R-:W-:Y:S01]  /*04a0*/  IADD3 R16, PT, PT, R46, 0x5384540f, RZ ;  /* 0x5384540f2e107810 */ /* 0x000fe20007ffe0ff */
        /* <DEDUP_REMOVED lines=23> */
[----:B0-----:R-:W-:Y:S02]  /*0620*/  IMAD.MOV.U32 R20, RZ, RZ, RZ ;  /* 0x000000ffff147224 */ /* 0x001fe400078e00ff */
        /* <DEDUP_REMOVED lines=8> */
[----:B------:R-:W-:Y:S01]  /*06b0*/  ISETP.GE.U32.AND P1, PT, R23, R34, PT ;  /* 0x000000221700720c */ /* 0x000fe20003f26070 */
[----:B------:R-:W-:-:S12]  /*06c0*/  IMAD.MOV.U32 R23, RZ, RZ, RZ ;  /* 0x000000ffff177224 */ /* 0x000fd800078e00ff */
[----:B------:R-:W-:Y:S01]  /*06d0*/  @P1 VIADD R21, R21, 0x1 ;  /* 0x0000000115151836 */ /* 0x000fe20000000000 */
[----:B------:R-:W-:-:S04]  /*06e0*/  @!P2 LOP3.LUT R21, RZ, R34, RZ, 0x33, !PT ;  /* 0x00000022ff15a212 */ /* 0x000fc800078e33ff */
[----:B------:R-:W-:Y:S01]  /*06f0*/  MOV R22, R21 ;  /* 0x0000001500167202 */ /* 0x000fe20000000f00 */
[----:B------:R-:W-:Y:S06]  /*0700*/  BRA `(.L_x_559) ;  /* 0x0000000000087947 */ /* 0x000fec0003800000 */
.L_x_558:
[----:B------:R-:W-:-:S07]  /*0710*/  MOV R38, 0x730 ;  /* 0x0000073000267802 */ /* 0x000fce0000000f00 */
[----:B------:R-:W-:Y:S05]  /*0720*/  CALL.REL.NOINC `($__internal_41_$__cuda_sm20_div_s64) ;  /* 0x0000000400ec7944 */ /* 0x000fea0003c00000 */
.L_x_559:
        /* <DEDUP_REMOVED lines=16> */
.L_x_567:
[----:B------:R-:W-:Y:S01]  /*0830*/  VIADD R0, R0, 0x1 ;  /* 0x0000000100007836 */ /* 0x000fe20000000000 */
[----:B------:R-:W-:Y:S03]  /*0840*/  BSSY.RECONVERGENT B0, `(.L_x_560) ;  /* 0x000000c000007945 */ /* 0x000fe60003800200 */
[C---:B------:R-:W-:Y:S01]  /*0850*/  IMAD.WIDE.U32 R40, R0.reuse, -0x2daee0ad, RZ ;  /* 0xd2511f5300287825 */ /* 0x040fe200078e00ff */
        /* <DEDUP_REMOVED lines=10> */
.L_x_561:
[----:B-12---:R-:W-:Y:S05]  /*0900*/  BSYNC.RECONVERGENT B0 ;  /* 0x0000000000007941 */ /* 0x006fea0003800200 */
.L_x_560:
        /* <DEDUP_REMOVED lines=51> */
.L_x_562:
        /* <DEDUP_REMOVED lines=9> */
.L_x_563:
        /* <DEDUP_REMOVED lines=8> */
[----:B------:R0:W1:Y:S01]  /*0d50*/  I2F.S64 R27, R26 ;  /* 0x0000001a001b7312 */ /* 0x0000620000301400 */
[----:B------:R-:W-:-:S05]  /*0d60*/  IMAD R42, R29, UR4, RZ ;  /* 0x000000041d2a7c24 */ /* 0x000fca000f8e02ff */
[C---:B0-----:R-:W-:Y:S02]  /*0d70*/  IADD3 R26, P0, PT, R42.reuse, UR8, RZ ;  /* 0x000000082a1a7c10 */ /* 0x041fe4000ff1e0ff */
[----:B-1----:R-:W-:Y:S02]  /*0d80*/  F2FP.BF16.F32.PACK_AB R44, RZ, R27 ;  /* 0x0000001bff2c723e */ /* 0x002fe400000010ff */
[----:B------:R-:W-:-:S05]  /*0d90*/  LEA.HI.X.SX32 R27, R42, UR9, 0x1, P0 ;  /* 0x000000092a1b7c11 */ /* 0x000fca00080f0eff */
[----:B------:R0:W-:Y:S04]  /*0da0*/  STG.E.U16 desc[UR6][R26.64], R44 ;  /* 0x0000002c1a007986 */ /* 0x0001e8000c101506 */
.L_x_565:
[----:B------:R-:W-:Y:S05]  /*0db0*/  BSYNC.RECONVERGENT B0 ;  /* 0x0000000000007941 */ /* 0x000fea0003800200 */
.L_x_564:
[----:B------:R-:W-:Y:S05]  /*0dc0*/  @P1 BRA `(.L_x_566) ;  /* 0x0000000000181947 */ /* 0x000fea0003800000 */
[----:B------:R-:W1:Y:S01]  /*0dd0*/  I2F.S64 R40, R40 ;  /* 0x0000002800287312 */ /* 0x000e620000301400 */
[----:B------:R-:W-:-:S05]  /*0de0*/  IMAD R43, R43, UR4, RZ ;  /* 0x000000042b2b7c24 */ /* 0x000fca000f8e02ff */
[----:B0-----:R-:W-:-:S04]  /*0df0*/  IADD3 R26, P0, PT, R43, UR8, RZ ;  /* 0x000000082b1a7c10 */ /* 0x001fc8000ff1e0ff */
[----:B------:R-:W-:Y:S02]  /*0e00*/  LEA.HI.X.SX32 R27, R43, UR9, 0x1, P0 ;  /* 0x000000092b1b7c11 */ /* 0x000fe400080f0eff */
[----:B-1----:R-:W-:-:S05]  /*0e10*/  F2FP.BF16.F32.PACK_AB R41, RZ, R40 ;  /* 0x00000028ff29723e */ /* 0x002fca00000010ff */
[----:B------:R1:W-:Y:S02]  /*0e20*/  STG.E.U16 desc[UR6][R26.64], R41 ;  /* 0x000000291a007986 */ /* 0x0003e4000c101506 */
.L_x_566:
        /* <DEDUP_REMOVED lines=11> */
        .weak           $__internal_41_$__cuda_sm20_div_s64
        .type           $__internal_41_$__cuda_sm20_div_s64,@function
        .size           $__internal_41_$__cuda_sm20_div_s64,(.L_x_2241 - $__internal_41_$__cuda_sm20_div_s64)
$__internal_41_$__cuda_sm20_div_s64:
[----:B------:R-:W-:Y:S01]  /*0ee0*/  MOV R40, R34 ;  /* 0x0000002200287202 */ /* 0x000fe20000000f00 */
[----:B------:R-:W-:-:S04]  /*0ef0*/  IMAD.MOV.U32 R41, RZ, RZ, RZ ;  /* 0x000000ffff297224 */ /* 0x000fc800078e00ff */
        /* <DEDUP_REMOVED lines=23> */
[----:B------:R-:W-:Y:S02]  /*1070*/  IADD3.X R22, PT, PT, RZ, ~R22, RZ, P0, !PT ;  /* 0x80000016ff167210 */ /* 0x000fe400007fe4ff */
[----:B------:R-:W-:-:S03]  /*1080*/  SEL R23, R23, UR4, !P1 ;  /* 0x0000000417177c07 */ /* 0x000fc6000c800000 */
[----:B------:R-:W-:-:S04]  /*1090*/  IMAD.WIDE.U32 R20, P0, R21, R22, R20 ;  /* 0x0000001615147225 */ /* 0x000fc80007800014 */
[----:B------:R-:W-:-:S04]  /*10a0*/  IMAD.HI.U32 R40, R37, R22, RZ ;  /* 0x0000001625287227 */ /* 0x000fc800078e00ff */
[----:B------:R-:W-:-:S04]  /*10b0*/  IMAD.HI.U32 R20, P2, R37, R39, R20 ;  /* 0x0000002725147227 */ /* 0x000fc80007840014 */
[----:B------:R-:W-:Y:S02]  /*10c0*/  IMAD R21, R37, R22, RZ ;  /* 0x0000001625157224 */ /* 0x000fe400078e02ff */
[----:B------:R-:W-:-:S03]  /*10d0*/  IMAD.X R39, RZ, RZ, ~UR5, P4 ;  /* 0x80000005ff277e24 */ /* 0x000fc6000a0e06ff */
        /* <DEDUP_REMOVED lines=42> */
[----:B------:R-:W-:Y:S06]  /*1380*/  RET.REL.NODEC R38 `(_ZN2at6native60_GLOBAL__N__fdc43544_27_DistributionRandomKernel_cu_f88cee4443distribution_elementwise_grid_stride_kernelImLi2EZZZNS0_9templates4cuda32random_full_64_bits_range_kernelIPNS_17CUDAGeneratorImplEEEvRNS_18TensorIteratorBaseET_ENKUlvE_clEvENKUlvE6_clEvEUlP24curandStatePhilox4_32_10E_ZNS1_27distribution_nullary_kernelIN3c108BFloat16Em10ulonglong2S7_SF_ZZZS5_IS7_EvS9_SA_ENKSB_clEvENKSC_clEvEUlmE_EEvS9_T2_RKT3_T4_EUlimE_EEvlNS_15PhiloxCudaStateET1_SL_) ;  /* 0xffffffec261c7950 */ /* 0x000fec0003c3ffff */
.L_x_568:
        /* <DEDUP_REMOVED lines=15> */
.L_x_2241:


//--------------------- .text._ZN2at6native60_GLOBAL__N__fdc43544_27_DistributionRandomKernel_cu_f88cee4443distribution_elementwise_grid_stride_kernelImLi2EZZZNS0_9templates4cuda32random_full_64_bits_range_kernelIPNS_17CUDAGeneratorImplEEEvRNS_18TensorIteratorBaseET_ENKUlvE_clEvENKUlvE5_clEvEUlP24curandStatePhilox4_32_10E_ZNS1_27distribution_nullary_kernelIfm10ulonglong2S7_SF_ZZZS5_IS7_EvS9_SA_ENKSB_clEvENKSC_clEvEUlmE_EEvS9_T2_RKT3_T4_EUlimE0_EEvlNS_15PhiloxCudaStateET1_SJ_ --------------------------
	.section	.text._ZN2at6native60_GLOBAL__N__fdc43544_27_DistributionRandomKernel_cu_f88cee4443distribution_elementwise_grid_stride_kernelImLi2EZZZNS0_9templates4cuda32random_full_64_bits_range_kernelIPNS_17CUDAGeneratorImplEEEvRNS_18TensorIteratorBaseET_ENKUlvE_clEvENKUlvE5_clEvEUlP24curandStatePhilox4_32_10E_ZNS1_27distribution_nullary_kernelIfm10ulonglong2S7_SF_ZZZS5_IS7_EvS9_SA_ENKSB_clEvENKSC_clEvEUlmE_EEvS9_T2_RKT3_T4_EUlimE0_EEvlNS_15PhiloxCudaStateET1_SJ_,"ax",@progbits
	.align	128
.text._ZN2at6native60_GLOBAL__N__fdc43544_27_DistributionRandomKernel_cu_f88cee4443distribution_elementwise_grid_stride_kernelImLi2EZZZNS0_9templates4cuda32random_full_64_bits_range_kernelIPNS_17CUDAGeneratorImplEEEvRNS_18TensorIteratorBaseET_ENKUlvE_clEvENKUlvE5_clEvEUlP24curandStatePhilox4_32_10E_ZNS1_27distribution_nullary_kernelIfm10ulonglong2S7_SF_ZZZS5_IS7_EvS9_SA_ENKSB_clEvENKSC_clEvEUlmE_EEvS9_T2_RKT3_T4_EUlimE0_EEvlNS_15PhiloxCudaStateET1_SJ_:
        .type           _ZN2at6native60_GLOBAL__N__fdc43544_27_DistributionRandomKernel_cu_f88cee4443distribution_elementwise_grid_stride_kernelImLi2EZZZNS0_9templates4cuda32random_full_64_bits_range_kernelIPNS_17CUDAGeneratorImplEEEvRNS_18TensorIteratorBaseET_ENKUlvE_clEvENKUlvE5_clEvEUlP24curandStatePhilox4_32_10E_ZNS1_27distribution_nullary_kernelIfm10ulonglong2S7_SF_ZZZS5_IS7_EvS9_SA_ENKSB_clEvENKSC_clEvEUlmE_EEvS9_T2_RKT3_T4_EUlimE0_EEvlNS_15PhiloxCudaStateET1_SJ_,@function
        .size           _ZN2at6native60_GLOBAL__N__fdc43544_27_DistributionRandomKernel_cu_f88cee4443distribution_elementwise_grid_stride_kernelImLi2EZZZNS0_9templates4cuda32random_full_64_bits_range_kernelIPNS_17CUDAGeneratorImplEEEvRNS_18TensorIteratorBaseET_ENKUlvE_clEvENKUlvE5_clEvEUlP24curandStatePhilox4_32_10E_ZNS1_27distribution_nullary_kernelIfm10ulonglong2S7_SF_ZZZS5_IS7_EvS9_SA_ENKSB_clEvENKSC_clEvEUlmE_EEvS9_T2_RKT3_T4_EUlimE0_EEvlNS_15PhiloxCudaStateET1_SJ_,(.L_x_2243 - _ZN2at6native60_GLOBAL__N__fdc43544_27_DistributionRandomKernel_cu_f88cee4443distribution_elementwise_grid_stride_kernelImLi2EZZZNS0_9templates4cuda32random_full_64_bits_range_kernelIPNS_17CUDAGeneratorImplEEEvRNS_18TensorIteratorBaseET_ENKUlvE_clEvENKUlvE5_clEvEUlP24curandStatePhilox4_32_10E_ZNS1_27distribution_nullary_kernelIfm10ulonglong2S7_SF_ZZZS5_IS7_EvS9_SA_ENKSB_clEvENKSC_clEvEUlmE_EEvS9_T2_RKT3_T4_EUlimE0_EEvlNS_15PhiloxCudaStateET1_SJ_)
        .other          _ZN2at6native60_GLOBAL__N__fdc43544_27_DistributionRandomKernel_cu_f88cee4443distribution_elementwise_grid_stride_kernelImLi2EZZZNS0_9templates4cuda32random_full_64_bits_range_kernelIPNS_17CUDAGeneratorImplEEEvRNS_18TensorIteratorBaseET_ENKUlvE_clEvENKUlvE5_clEvEUlP24curandStatePhilox4_32_10E_ZNS1_27distribution_nullary_kernelIfm10ulonglong2S7_SF_ZZZS5_IS7_EvS9_SA_ENKSB_clEvENKSC_clEvEUlmE_EEvS9_T2_RKT3_T4_EUlimE0_EEvlNS_15PhiloxCudaStateET1_SJ_,@"STO_CUDA_ENTRY STV_DEFAULT"
_ZN2at6native60_GLOBAL__N__fdc43544_27_DistributionRandomKernel_cu_f88cee4443distribution_elementwise_grid_stride_kernelImLi2EZZZNS0_9templates4cuda32random_full_64_bits_range_kernelIPNS_17CUDAGeneratorImplEEEvRNS_18TensorIteratorBaseET_ENKUlvE_clEvENKUlvE5_clEvEUlP24curandStatePhilox4_32_10E_ZNS1_27distribution_nullary_kernelIfm10ulonglong2S7_SF_ZZZS5_IS7_EvS9_SA_ENKSB_clEvENKSC_clEvEUlmE_EEvS9_T2_RKT3_T4_EUlimE0_EEvlNS_15PhiloxCudaStateET1_SJ_:
        /* <DEDUP_REMOVED lines=93> */
[----:B------:R-:W-:Y:S02]  /*05d0*/  ISETP.NE.U32.AND P2, PT, R40, RZ, PT ;  /* 0x000000ff2800720c */ /* 0x000fe40003f45070 */
[----:B------:R-:W-:-:S04]  /*05e0*/  MOV R29, RZ ;  /* 0x000000ff001d7202 */ /* 0x000fc80000000f00 */
        /* <DEDUP_REMOVED lines=16> */
.L_x_569:
[----:B------:R-:W-:-:S07]  /*06f0*/  MOV R28, 0x710 ;  /* 0x00000710001c7802 */ /* 0x000fce0000000f00 */
[----:B------:R-:W-:Y:S05]  /*0700*/  CALL.REL.NOINC `($__internal_42_$__cuda_sm20_div_s64) ;  /* 0x0000002800847944 */ /* 0x000fea0003c00000 */
[----:B------:R-:W-:Y:S01]  /*0710*/  IMAD.MOV.U32 R28, RZ, RZ, R26 ;  /* 0x000000ffff1c7224 */ /* 0x000fe200078e001a */
[----:B------:R-:W-:-:S07]  /*0720*/  MOV R29, R27 ;  /* 0x0000001b001d7202 */ /* 0x000fce0000000f00 */
.L_x_570:
        /* <DEDUP_REMOVED lines=79> */
.L_x_581:
[----:B------:R-:W-:Y:S01]  /*0c20*/  IADD3 R0, PT, PT, R0, 0x1, RZ ;  /* 0x0000000100007810 */ /* 0x000fe20007ffe0ff */
[----:B------:R-:W-:Y:S03]  /*0c30*/  BSSY.RECONVERGENT B0, `(.L_x_571) ;  /* 0x000000c000007945 */ /* 0x000fe60003800200 */
[C---:B------:R-:W-:Y:S01]  /*0c40*/  ISETP.NE.AND P0, PT, R0.reuse, RZ, PT ;  /* 0x000000ff0000720c */ /* 0x040fe20003f05270 */
[----:B01----:R-:W-:-:S12]  /*0c50*/  IMAD.WIDE.U32 R30, R0, -0x2daee0ad, RZ ;  /* 0xd2511f53001e7825 */ /* 0x003fd800078e00ff */
[----:B------:R-:W-:Y:S05]  /*0c60*/  @P0 BRA `(.L_x_572) ;  /* 0x0000000000200947 */ /* 0x000fea0003800000 */
[----:B------:R-:W-:-:S05]  /*0c70*/  VIADD R2, R2, 0x1 ;  /* 0x0000000102027836 */ /* 0x000fca0000000000 */
[----:B------:R-:W-:-:S13]  /*0c80*/  ISETP.NE.AND P0, PT, R2, RZ, PT ;  /* 0x000000ff0200720c */ /* 0x000fda0003f05270 */
[----:B------:R-:W-:Y:S02]  /*0c90*/  @!P0 IADD3 R36, PT, PT, R36, 0x1, RZ ;  /* 0x0000000124248810 */ /* 0x000fe40007ffe0ff */
[----:B------:R-:W-:Y:S02]  /*0ca0*/  @!P0 IADD3 R28, PT, PT, R37, 0x1, RZ ;  /* 0x00000001251c8810 */ /* 0x000fe40007ffe0ff */
[----:B------:R-:W-:Y:S02]  /*0cb0*/  ISETP.NE.AND P1, PT, R36, RZ, !P0 ;  /* 0x000000ff2400720c */ /* 0x000fe40004725270 */
[----:B------:R-:W-:-:S11]  /*0cc0*/  @!P0 MOV R2, RZ ;  /* 0x000000ff00028202 */ /* 0x000fd60000000f00 */
[----:B------:R-:W-:-:S05]  /*0cd0*/  @P1 IMAD.MOV R28, RZ, RZ, R37 ;  /* 0x000000ffff1c1224 */ /* 0x000fca00078e0225 */
[----:B------:R-:W-:-:S07]  /*0ce0*/  @!P0 MOV R37, R28 ;  /* 0x0000001c00258202 */ /* 0x000fce0000000f00 */
.L_x_572:
[----:B0-----:R-:W-:Y:S05]  /*0cf0*/  BSYNC.RECONVERGENT B0 ;  /* 0x0000000000007941 */ /* 0x001fea0003800200 */
.L_x_571:
        /* <DEDUP_REMOVED lines=55> */
.L_x_573:
        /* <DEDUP_REMOVED lines=9> */
.L_x_574:
[----:B------:R-:W-:Y:S01]  /*1100*/  UISETP.NE.AND UP0, UPT, UR4, URZ, UPT ;  /* 0x000000ff0400728c */ /* 0x000fe2000bf05270 */
[----:B------:R-:W-:-:S08]  /*1110*/  IMAD.MOV.U32 R31, RZ, RZ, R32 ;  /* 0x000000ffff1f7224 */ /* 0x000fd000078e0020 */
[----:B------:R-:W-:Y:S05]  /*1120*/  BRA.U UP0, `(.L_x_575) ;  /* 0x0000000100387547 */ /* 0x000fea000b800000 */
[----:B------:R-:W-:Y:S02]  /*1130*/  ISETP.GE.U32.AND P0, PT, R21, UR32, PT ;  /* 0x0000002015007c0c */ /* 0x000fe4000bf06070 */
[----:B------:R-:W-:Y:S02]  /*1140*/  IADD3 R45, P1, PT, R20, R21, RZ ;  /* 0x00000015142d7210 */ /* 0x000fe40007f3e0ff */
[----:B------:R-:W-:-:S13]  /*1150*/  ISETP.GE.AND.EX P0, PT, R34, UR33, PT, P0 ;  /* 0x0000002122007c0c */ /* 0x000fda000bf06300 */
[----:B------:R-:W0:Y:S01]  /*1160*/  @!P0 LDC.64 R32, c[0x0][0x540] ;  /* 0x00015000ff208b82 */ /* 0x000e220000000a00 */
[----:B------:R-:W0:Y:S02]  /*1170*/  @!P0 I2F.S64 R29, R28 ;  /* 0x0000001c001d8312 */ /* 0x000e240000301400 */
[----:B0-----:R1:W-:Y:S01]  /*1180*/  @!P0 STG.E desc[UR76][R32.64], R29 ;  /* 0x0000001d20008986 */ /* 0x0013e2000c10194c */
[----:B------:R-:W-:Y:S02]  /*1190*/  ISETP.GE.U32.AND P0, PT, R45, UR32, PT ;  /* 0x000000202d007c0c */ /* 0x000fe4000bf06070 */
[----:B------:R-:W-:-:S04]  /*11a0*/  IADD3.X R45, PT, PT, RZ, R34, RZ, P1, !PT ;  /* 0x00000022ff2d7210 */ /* 0x000fc80000ffe4ff */
[----:B------:R-:W-:-:S13]  /*11b0*/  ISETP.GE.AND.EX P0, PT, R45, UR33, PT, P0 ;  /* 0x000000212d007c0c */ /* 0x000fda000bf06300 */
[----:B-1----:R-:W-:Y:S05]  /*11c0*/  @P0 BRA `(.L_x_576) ;  /* 0x0000001c00b40947 */ /* 0x002fea0003800000 */
[----:B------:R-:W0:Y:S01]  /*11d0*/  LDC.64 R28, c[0x0][0x540] ;  /* 0x00015000ff1c7b82 */ /* 0x000e220000000a00 */
[----:B------:R-:W0:Y:S02]  /*11e0*/  I2F.S64 R31, R30 ;  /* 0x0000001e001f7312 */ /* 0x000e240000301400 */
[----:B0-----:R1:W-:Y:S01]  /*11f0*/  STG.E desc[UR76][R28.64], R31 ;  /* 0x0000001f1c007986 */ /* 0x0013e2000c10194c */
[----:B------:R-:W-:Y:S05]  /*1200*/  BRA `(.L_x_576) ;  /* 0x0000001c00a47947 */ /* 0x000fea0003800000 */
.L_x_575:
        /* <DEDUP_REMOVED lines=233> */
.L_x_579:
[----:B------:R-:W0:Y:S01]  /*20a0*/  LDCU.64 UR48, c[0x0][0x540] ;  /* 0x0000a800ff3077ac */ /* 0x000e220008000a00 */
[----:B------:R-:W1:Y:S01]  /*20b0*/  I2F.S64 R29, R28 ;  /* 0x0000001c001d7312 */ /* 0x000e620000301400 */
[----:B0-----:R-:W-:-:S04]  /*20c0*/  IADD3 R32, P0, PT, R45, UR48, RZ ;  /* 0x000000302d207c10 */ /* 0x001fc8000ff1e0ff */
[----:B------:R-:W-:-:S05]  /*20d0*/  IADD3.X R33, PT, PT, RZ, UR49, RZ, P0, !PT ;  /* 0x00000031ff217c10 */ /* 0x000fca00087fe4ff */
[----:B-1----:R0:W-:Y:S04]  /*20e0*/  STG.E desc[UR76][R32.64], R29 ;  /* 0x0000001d20007986 */ /* 0x0021e8000c10194c */
.L_x_578:
[----:B------:R-:W-:Y:S05]  /*20f0*/  BSYNC.RECONVERGENT B0 ;  /* 0x0000000000007941 */ /* 0x000fea0003800200 */
.L_x_577:
        /* <DEDUP_REMOVED lines=245> */
.L_x_580:
[----:B------:R-:W0:Y:S01]  /*3050*/  LDCU.64 UR48, c[0x0][0x540] ;  /* 0x0000a800ff3077ac */ /* 0x000e220008000a00 */
[----:B------:R-:W1:Y:S01]  /*3060*/  I2F.S64 R31, R30 ;  /* 0x0000001e001f7312 */ /* 0x000e620000301400 */
[----:B0-----:R-:W-:-:S05]  /*3070*/  IADD3 R32, P0, PT, R32, UR48, RZ ;  /* 0x0000003020207c10 */ /* 0x001fca000ff1e0ff */
[----:B------:R-:W-:-:S05]  /*3080*/  IMAD.X R33, RZ, RZ, UR49, P0 ;  /* 0x00000031ff217e24 */ /* 0x000fca00080e06ff */
[----:B-1----:R0:W-:Y:S03]  /*3090*/  STG.E desc[UR76][R32.64], R31 ;  /* 0x0000001f20007986 */ /* 0x0021e6000c10194c */
.L_x_576:
        /* <DEDUP_REMOVED lines=8> */
        .weak           $__internal_42_$__cuda_sm20_div_s64
        .type           $__internal_42_$__cuda_sm20_div_s64,@function
        .size           $__internal_42_$__cuda_sm20_div_s64,(.L_x_2243 - $__internal_42_$__cuda_sm20_div_s64)
$__internal_42_$__cuda_sm20_div_s64:
        /* <DEDUP_REMOVED lines=73> */
[----:B------:R-:W-:Y:S06]  /*35b0*/  RET.REL.NODEC R28 `(_ZN2at6native60_GLOBAL__N__fdc43544_27_DistributionRandomKernel_cu_f88cee4443distribution_elementwise_grid_stride_kernelImLi2EZZZNS0_9templates4cuda32random_full_64_bits_range_kernelIPNS_17CUDAGeneratorImplEEEvRNS_18TensorIteratorBaseET_ENKUlvE_clEvENKUlvE5_clEvEUlP24curandStatePhilox4_32_10E_ZNS1_27distribution_nullary_kernelIfm10ulonglong2S7_SF_ZZZS5_IS7_EvS9_SA_ENKSB_clEvENKSC_clEvEUlmE_EEvS9_T2_RKT3_T4_EUlimE0_EEvlNS_15PhiloxCudaStateET1_SJ_) ;  /* 0xffffffc81c907950 */ /* 0x000fec0003c3ffff */
.L_x_582:
        /* <DEDUP_REMOVED lines=12> */
.L_x_2243:


//--------------------- .text._ZN2at6native60_GLOBAL__N__fdc43544_27_DistributionRandomKernel_cu_f88cee4443distribution_elementwise_grid_stride_kernelImLi2EZZZNS0_9templates4cuda32random_full_64_bits_range_kernelIPNS_17CUDAGeneratorImplEEEvRNS_18TensorIteratorBaseET_ENKUlvE_clEvENKUlvE5_clEvEUlP24curandStatePhilox4_32_10E_ZNS1_27distribution_nullary_kernelIfm10ulonglong2S7_SF_ZZZS5_IS7_EvS9_SA_ENKSB_clEvENKSC_clEvEUlmE_EEvS9_T2_RKT3_T4_EUlimE_EEvlNS_15PhiloxCudaStateET1_SJ_ --------------------------
	.section	.text._ZN2at6native60_GLOBAL__N__fdc43544_27_DistributionRandomKernel_cu_f88cee4443distribution_elementwise_grid_stride_kernelImLi2EZZZNS0_9templates4cuda32random_full_64_bits_range_kernelIPNS_17CUDAGeneratorImplEEEvRNS_18TensorIteratorBaseET_ENKUlvE_clEvENKUlvE5_clEvEUlP24curandStatePhilox4_32_10E_ZNS1_27distribution_nullary_kernelIfm10ulonglong2S7_SF_ZZZS5_IS7_EvS9_SA_ENKSB_clEvENKSC_clEvEUlmE_EEvS9_T2_RKT3_T4_EUlimE_EEvlNS_15PhiloxCudaStateET1_SJ_,"ax",@progbits
	.align	128
.text._ZN2at6native60_GLOBAL__N__fdc43544_27_DistributionRandomKernel_cu_f88cee4443distribution_elementwise_grid_stride_kernelImLi2EZZZNS0_9templates4cuda32random_full_64_bits_range_kernelIPNS_17CUDAGeneratorImplEEEvRNS_18TensorIteratorBaseET_ENKUlvE_clEvENKUlvE5_clEvEUlP24curandStatePhilox4_32_10E_ZNS1_27distribution_nullary_kernelIfm10ulonglong2S7_SF_ZZZS5_IS7_EvS9_SA_ENKSB_clEvENKSC_clEvEUlmE_EEvS9_T2_RKT3_T4_EUlimE_EEvlNS_15PhiloxCudaStateET1_SJ_:
        .type           _ZN2at6native60_GLOBAL__N__fdc43544_27_DistributionRandomKernel_cu_f88cee4443distribution_elementwise_grid_stride_kernelImLi2EZZZNS0_9templates4cuda32random_full_64_bits_range_kernelIPNS_17CUDAGeneratorImplEEEvRNS_18TensorIteratorBaseET_ENKUlvE_clEvENKUlvE5_clEvEUlP24curandStatePhilox4_32_10E_ZNS1_27distribution_nullary_kernelIfm10ulonglong2S7_SF_ZZZS5_IS7_EvS9_SA_ENKSB_clEvENKSC_clEvEUlmE_EEvS9_T2_RKT3_T4_EUlimE_EEvlNS_15PhiloxCudaStateET1_SJ_,@function
        .size           _ZN2at6native60_GLOBAL__N__fdc43544_27_DistributionRandomKernel_cu_f88cee4443distribution_elementwise_grid_stride_kernelImLi2EZZZNS0_9templates4cuda32random_full_64_bits_range_kernelIPNS_17CUDAGeneratorImplEEEvRNS_18TensorIteratorBaseET_ENKUlvE_clEvENKUlvE5_clEvEUlP24curandStatePhilox4_32_10E_ZNS1_27distribution_nullary_kernelIfm10ulonglong2S7_SF_ZZZS5_IS7_EvS9_SA_ENKSB_clEvENKSC_clEvEUlmE_EEvS9_T2_RKT3_T4_EUlimE_EEvlNS_15PhiloxCudaStateET1_SJ_,(.L_x_2245 - _ZN2at6native60_GLOBAL__N__fdc43544_27_DistributionRandomKernel_cu_f88cee4443distribution_elementwise_grid_stride_kernelImLi2EZZZNS0_9templates4cuda32random_full_64_bits_range_kernelIPNS_17CUDAGeneratorImplEEEvRNS_18TensorIteratorBaseET_ENKUlvE_clEvENKUlvE5_clEvEUlP24curandStatePhilox4_32_10E_ZNS1_27distribution_nullary_kernelIfm10ulonglong2S7_SF_ZZZS5_IS7_EvS9_SA_ENKSB_clEvENKSC_clEvEUlmE_EEvS9_T2_RKT3_T4_EUlimE_EEvlNS_15PhiloxCudaStateET1_SJ_)
        .other          _ZN2at6native60_GLOBAL__N__fdc43544_27_DistributionRandomKernel_cu_f88cee4443distribution_elementwise_grid_stride_kernelImLi2EZZZNS0_9templates4cuda32random_full_64_bits_range_kernelIPNS_17CUDAGeneratorImplEEEvRNS_18TensorIteratorBaseET_ENKUlvE_clEvENKUlvE5_clEvEUlP24curandStatePhilox4_32_10E_ZNS1_27distribution_nullary_kernelIfm10ulonglong2S7_SF_ZZZS5_IS7_EvS9_SA_ENKSB_clEvENKSC_clEvEUlmE_EEvS9_T2_RKT3_T4_EUlimE_EEvlNS_15PhiloxCudaStateET1_SJ_,@"STO_CUDA_ENTRY STV_DEFAULT"
_ZN2at6native60_GLOBAL__N__fdc43544_27_DistributionRandomKernel_cu_f88cee4443distribution_elementwise_grid_stride_kernelImLi2EZZZNS0_9templates4cuda32random_full_64_bits_range_kernelIPNS_17CUDAGeneratorImplEEEvRNS_18TensorIteratorBaseET_ENKUlvE_clEvENKUlvE5_clEvEUlP24curandStatePhilox4_32_10E_ZNS1_27distribution_nullary_kernelIfm10ulonglong2S7_SF_ZZZS5_IS7_EvS9_SA_ENKSB_clEvENKSC_clEvEUlmE_EEvS9_T2_RKT3_T4_EUlimE_EEvlNS_15PhiloxCudaStateET1_SJ_:
        /* <DEDUP_REMOVED lines=23> */
[----:B------:R-:W-:Y:S02]  /*0170*/  IMAD.MOV.U32 R29, RZ, RZ, R32 ;  /* 0x000000ffff1d7224 */ /* 0x000fe400078e0020 */
[----:B------:R-:W-:-:S04]  /*0180*/  IMAD.WIDE.U32 R8, R32, -0x326172a9, RZ ;  /* 0xcd9e8d5720087825 */ /* 0x000fc800078e00ff */
[----:B------:R-:W-:Y:S02]  /*0190*/  IMAD.MOV.U32 R30, RZ, RZ, R33 ;  /* 0x000000ffff1e7224 */ /* 0x000fe400078e0021 */
        /* <DEDUP_REMOVED lines=8> */
[----:B------:R-:W-:Y:S01]  /*0220*/  VIADD R5, R46, 0x3c6ef372 ;  /* 0x3c6ef3722e057836 */ /* 0x000fe20000000000 */
[----:B------:R-:W-:Y:S01]  /*0230*/  SHF.R.U32.HI R2, RZ, 0x2, R37 ;  /* 0x00000002ff027819 */ /* 0x000fe20000011625 */
[C---:B------:R-:W-:Y:S01]  /*0240*/  VIADD R35, R47.reuse, 0x96a522ad ;  /* 0x96a522ad2f237836 */ /* 0x040fe20000000000 */
[C---:B------:R-:W-:Y:S01]  /*0250*/  IADD3 R3, PT, PT, R47.reuse, -0x4498517b, RZ ;  /* 0xbb67ae852f037810 */ /* 0x040fe20007ffe0ff */
[----:B------:R-:W-:Y:S01]  /*0260*/  IMAD.WIDE.U32 R6, R0, -0x2daee0ad, RZ ;  /* 0xd2511f5300067825 */ /* 0x000fe200078e00ff */
[----:B------:R-:W-:Y:S02]  /*0270*/  LOP3.LUT R10, R2, R9, R46, 0x96, !PT ;  /* 0x00000009020a7212 */ /* 0x000fe400078e962e */
[----:B------:R-:W-:Y:S02]  /*0280*/  IADD3 R9, PT, PT, R46, 0x78dde6e4, RZ ;  /* 0x78dde6e42e097810 */ /* 0x000fe40007ffe0ff */
[----:B------:R-:W-:Y:S01]  /*0290*/  LOP3.LUT R12, R47, R7, R33, 0x96, !PT ;  /* 0x000000072f0c7212 */ /* 0x000fe200078e9621 */
[----:B------:R-:W-:Y:S01]  /*02a0*/  IMAD.WIDE.U32 R10, R10, -0x2daee0ad, RZ ;  /* 0xd2511f530a0a7825 */ /* 0x000fe200078e00ff */
[----:B------:R-:W-:-:S03]  /*02b0*/  IADD3 R31, PT, PT, R46, -0x700cb87f, RZ ;  /* 0x8ff347812e1f7810 */ /* 0x000fc60007ffe0ff */
        /* <DEDUP_REMOVED lines=18> */
[C---:B------:R-:W-:Y:S01]  /*03e0*/  IADD3 R15, PT, PT, R47.reuse, 0x1fd5c5a3, RZ ;  /* 0x1fd5c5a32f0f7810 */ /* 0x040fe20007ffe0ff */
        /* <DEDUP_REMOVED lines=15> */
[----:B------:R-:W-:Y:S01]  /*04e0*/  LOP3.LUT R20, R15, R20, R45, 0x96, !PT ;  /* 0x000000140f147212 */ /* 0x000fe200078e962d */
[----:B------:R-:W-:Y:S02]  /*04f0*/  VIADD R17, R46, 0xf1bbcdc8 ;  /* 0xf1bbcdc82e117836 */ /* 0x000fe40000000000 */
[----:B------:R-:W-:-:S04]  /*0500*/  IMAD.WIDE.U32 R26, R26, -0x326172a9, RZ ;  /* 0xcd9e8d571a1a7825 */ /* 0x000fc800078e00ff */
[----:B------:R-:W-:Y:S01]  /*0510*/  IMAD.WIDE.U32 R20, R20, -0x326172a9, RZ ;  /* 0xcd9e8d5714147825 */ /* 0x000fe200078e00ff */
[----:B------:R-:W-:Y:S02]  /*0520*/  LOP3.LUT R22, R16, R18, R27, 0x96, !PT ;  /* 0x0000001210167212 */ /* 0x000fe400078e961b */
[----:B------:R-:W-:Y:S02]  /*0530*/  IADD3 R18, PT, PT, R47, -0x24c28bd8, RZ ;  /* 0xdb3d74282f127810 */ /* 0x000fe40007ffe0ff */
        /* <DEDUP_REMOVED lines=29> */
.L_x_583:
[----:B------:R-:W-:-:S07]  /*0710*/  MOV R26, 0x730 ;  /* 0x00000730001a7802 */ /* 0x000fce0000000f00 */
[----:B------:R-:W-:Y:S05]  /*0720*/  CALL.REL.NOINC `($__internal_43_$__cuda_sm20_div_s64) ;  /* 0x0000000400e47944 */ /* 0x000fea0003c00000 */
.L_x_584:
        /* <DEDUP_REMOVED lines=16> */
.L_x_592:
[----:B------:R-:W-:Y:S01]  /*0830*/  VIADD R0, R0, 0x1 ;  /* 0x0000000100007836 */ /* 0x000fe20000000000 */
[----:B------:R-:W-:Y:S03]  /*0840*/  BSSY.RECONVERGENT B0, `(.L_x_585) ;  /* 0x000000c000007945 */ /* 0x000fe60003800200 */
[C---:B------:R-:W-:Y:S01]  /*0850*/  IMAD.WIDE.U32 R40, R0.reuse, -0x2daee0ad, RZ ;  /* 0xd2511f5300287825 */ /* 0x040fe200078e00ff */
        /* <DEDUP_REMOVED lines=10> */
.L_x_586:
[----:B-12---:R-:W-:Y:S05]  /*0900*/  BSYNC.RECONVERGENT B0 ;  /* 0x0000000000007941 */ /* 0x006fea0003800200 */
.L_x_585:
        /* <DEDUP_REMOVED lines=51> */
.L_x_587:
        /* <DEDUP_REMOVED lines=9> */
.L_x_588:
        /* <DEDUP_REMOVED lines=8> */
[----:B------:R-:W0:Y:S01]  /*0d50*/  I2F.S64 R45, R44 ;  /* 0x0000002c002d7312 */ /* 0x000e220000301400 */
[----:B------:R-:W-:-:S05]  /*0d60*/  IMAD R27, R29, UR4, RZ ;  /* 0x000000041d1b7c24 */ /* 0x000fca000f8e02ff */
[----:B------:R-:W-:-:S04]  /*0d70*/  IADD3 R26, P0, PT, R27, UR8, RZ ;  /* 0x000000081b1a7c10 */ /* 0x000fc8000ff1e0ff */
[----:B------:R-:W-:-:S05]  /*0d80*/  LEA.HI.X.SX32 R27, R27, UR9, 0x1, P0 ;  /* 0x000000091b1b7c11 */ /* 0x000fca00080f0eff */
[----:B0-----:R0:W-:Y:S04]  /*0d90*/  STG.E desc[UR6][R26.64], R45 ;  /* 0x0000002d1a007986 */ /* 0x0011e8000c101906 */
.L_x_590:
[----:B------:R-:W-:Y:S05]  /*0da0*/  BSYNC.RECONVERGENT B0 ;  /* 0x0000000000007941 */ /* 0x000fea0003800200 */
.L_x_589:
[----:B------:R-:W-:Y:S05]  /*0db0*/  @P1 BRA `(.L_x_591) ;  /* 0x0000000000141947 */ /* 0x000fea0003800000 */
[----:B------:R-:W1:Y:S01]  /*0dc0*/  I2F.S64 R41, R40 ;  /* 0x0000002800297312 */ /* 0x000e620000301400 */
[----:B------:R-:W-:-:S05]  /*0dd0*/  IMAD R43, R43, UR4, RZ ;  /* 0x000000042b2b7c24 */ /* 0x000fca000f8e02ff */
[----:B0-----:R-:W-:-:S04]  /*0de0*/  IADD3 R26, P0, PT, R43, UR8, RZ ;  /* 0x000000082b1a7c10 */ /* 0x001fc8000ff1e0ff */
[----:B------:R-:W-:-:S05]  /*0df0*/  LEA.HI.X.SX32 R27, R43, UR9, 0x1, P0 ;  /* 0x000000092b1b7c11 */ /* 0x000fca00080f0eff */
[----:B-1----:R1:W-:Y:S04]  /*0e00*/  STG.E desc[UR6][R26.64], R41 ;  /* 0x000000291a007986 */ /* 0x0023e8000c101906 */
.L_x_591:
[----:B------:R-:W-:Y:S01]  /*0e10*/  IADD3 R29, P0, PT, R34, R29, RZ ;  /* 0x0000001d221d7210 */ /* 0x000fe20007f1e0ff */
[----:B------:R-:W-:Y:S05]  /*0e20*/  WARPSYNC.ALL ;  /* 0x0000000000007948 */ /* 0x000fea0003800000 */
[----:B------:R-:W-:Y:S01]  /*0e30*/  IADD3.X R30, PT, PT, RZ, R30, RZ, P0, !PT ;  /* 0x0000001eff1e7210 */ /* 0x000fe200007fe4ff */
[----:B------:R-:W-:Y:S01]  /*0e40*/  BAR.SYNC.DEFER_BLOCKING 0x0 ;  /* 0x0000000000007b1d */ /* 0x000fe20000010000 */
[----:B------:R-:W-:Y:S01]  /*0e50*/  ISETP.GE.U32.AND P0, PT, R29, R20, PT ;  /* 0x000000141d00720c */ /* 0x000fe20003f06070 */
[----:B------:R-:W-:Y:S01]  /*0e60*/  IMAD.MOV.U32 R44, RZ, RZ, R24 ;  /* 0x000000ffff2c7224 */ /* 0x000fe200078e0018 */
[----:B01----:R-:W-:Y:S01]  /*0e70*/  MOV R27, R39 ;  /* 0x00000027001b7202 */ /* 0x003fe20000000f00 */
[----:B------:R-:W-:Y:S01]  /*0e80*/  IMAD.MOV.U32 R45, RZ, RZ, R38 ;  /* 0x000000ffff2d7224 */ /* 0x000fe200078e0026 */
[----:B------:R-:W-:-:S13]  /*0e90*/  ISETP.GE.AND.EX P0, PT, R30, R37, PT, P0 ;  /* 0x000000251e00720c */ /* 0x000fda0003f06300 */
[----:B------:R-:W-:Y:S05]  /*0ea0*/  @!P0 BRA `(.L_x_592) ;  /* 0xfffffff800608947 */ /* 0x000fea000383ffff */
[----:B------:R-:W-:Y:S05]  /*0eb0*/  EXIT ;  /* 0x000000000000794d */ /* 0x000fea0003800000 */
        .weak           $__internal_43_$__cuda_sm20_div_s64
        .type           $__internal_43_$__cuda_sm20_div_s64,@function
        .size           $__internal_43_$__cuda_sm20_div_s64,(.L_x_2245 - $__internal_43_$__cuda_sm20_div_s64)
$__internal_43_$__cuda_sm20_div_s64:
[----:B------:R-:W-:Y:S02]  /*0ec0*/  IMAD.MOV.U32 R38, RZ, RZ, R34 ;  /* 0x000000ffff267224 */ /* 0x000fe400078e0022 */
[----:B------:R-:W-:-:S04]  /*0ed0*/  IMAD.MOV.U32 R39, RZ, RZ, RZ ;  /* 0x000000ffff277224 */ /* 0x000fc800078e00ff */
        /* <DEDUP_REMOVED lines=8> */
[----:B------:R-:W-:Y:S02]  /*0f60*/  IMAD.X R41, RZ, RZ, ~R21, P0 ;  /* 0x000000ffff297224 */ /* 0x000fe400000e0e15 */
[----:B------:R-:W-:Y:S02]  /*0f70*/  IMAD.MOV.U32 R21, RZ, RZ, R22 ;  /* 0x000000ffff157224 */ /* 0x000fe400078e0016 */
[-C--:B------:R-:W-:Y:S02]  /*0f80*/  IMAD R39, R23, R41.reuse, RZ ;  /* 0x0000002917277224 */ /* 0x080fe400078e02ff */
[----:B------:R-:W-:-:S04]  /*0f90*/  IMAD.WIDE.U32 R20, P0, R22, R41, R20 ;  /* 0x0000002916147225 */ /* 0x000fc80007800014 */
[----:B------:R-:W-:-:S04]  /*0fa0*/  IMAD.HI.U32 R20, P1, R23, R27, R20 ;  /* 0x0000001b17147227 */ /* 0x000fc80007820014 */
[----:B------:R-:W-:Y:S01]  /*0fb0*/  IMAD.HI.U32 R27, R23, R41, RZ ;  /* 0x00000029171b7227 */ /* 0x000fe200078e00ff */
[----:B------:R-:W-:-:S04]  /*0fc0*/  IADD3 R21, P2, PT, R39, R20, RZ ;  /* 0x0000001427157210 */ /* 0x000fc80007f5e0ff */
[----:B------:R-:W-:Y:S01]  /*0fd0*/  IADD3.X R27, PT, PT, R27, R23, RZ, P0, !PT ;  /* 0x000000171b1b7210 */ /* 0x000fe200007fe4ff */
[----:B------:R-:W-:-:S03]  /*0fe0*/  IMAD.WIDE.U32 R22, R21, R34, RZ ;  /* 0x0000002215167225 */ /* 0x000fc600078e00ff */
[----:B------:R-:W-:Y:S02]  /*0ff0*/  IADD3.X R27, PT, PT, RZ, RZ, R27, P2, P1 ;  /* 0x000000ffff1b7210 */ /* 0x000fe400017e241b */
[----:B------:R-:W-:Y:S02]  /*1000*/  IADD3 R37, P0, PT, RZ, -R22, RZ ;  /* 0x80000016ff257210 */ /* 0x000fe40007f1e0ff */
[----:B------:R-:W-:Y:S01]  /*1010*/  ISETP.LE.AND P1, PT, RZ, UR5, PT ;  /* 0x00000005ff007c0c */ /* 0x000fe2000bf23270 */
[----:B------:R-:W-:Y:S01]  /*1020*/  IMAD R22, R27, R34, R23 ;  /* 0x000000221b167224 */ /* 0x000fe200078e0217 */
[----:B------:R-:W-:Y:S01]  /*1030*/  IADD3 R23, P4, PT, RZ, -UR4, RZ ;  /* 0x80000004ff177c10 */ /* 0x000fe2000ff9e0ff */
[----:B------:R-:W-:-:S03]  /*1040*/  IMAD.HI.U32 R20, R21, R37, RZ ;  /* 0x0000002515147227 */ /* 0x000fc600078e00ff */
[----:B------:R-:W-:Y:S01]  /*1050*/  SEL R23, R23, UR4, !P1 ;  /* 0x0000000417177c07 */ /* 0x000fe2000c800000 */
[----:B------:R-:W-:-:S04]  /*1060*/  IMAD.X R22, RZ, RZ, ~R22, P0 ;  /* 0x000000ffff167224 */ /* 0x000fc800000e0e16 */
[----:B------:R-:W-:-:S04]  /*1070*/  IMAD.WIDE.U32 R20, P0, R21, R22, R20 ;  /* 0x0000001615147225 */ /* 0x000fc80007800014 */
[----:B------:R-:W-:-:S04]  /*1080*/  IMAD.HI.U32 R38, R27, R22, RZ ;  /* 0x000000161b267227 */ /* 0x000fc800078e00ff */
[----:B------:R-:W-:-:S04]  /*1090*/  IMAD.HI.U32 R20, P2, R27, R37, R20 ;  /* 0x000000251b147227 */ /* 0x000fc80007840014 */
[----:B------:R-:W-:Y:S02]  /*10a0*/  IMAD R21, R27, R22, RZ ;  /* 0x000000161b157224 */ /* 0x000fe400078e02ff */
[----:B------:R-:W-:-:S03]  /*10b0*/  IMAD.X R37, RZ, RZ, ~UR5, P4 ;  /* 0x80000005ff257e24 */ /* 0x000fc6000a0e06ff */
        /* <DEDUP_REMOVED lines=8> */
[----:B------:R-:W-:-:S04]  /*1140*/  IMAD.HI.U32 R39, R38, R27, RZ ;  /* 0x0000001b26277227 */ /* 0x000fc800078e00ff */
[----:B------:R-:W-:-:S04]  /*1150*/  IMAD.HI.U32 R20, P0, R38, R23, R20 ;  /* 0x0000001726147227 */ /* 0x000fc80007800014 */
[----:B------:R-:W-:Y:S01]  /*1160*/  IMAD.X R39, RZ, RZ, R39, P0 ;  /* 0x000000ffff277224 */ /* 0x000fe200000e0627 */
[----:B------:R-:W-:-:S04]  /*1170*/  IADD3 R37, P2, PT, R37, R20, RZ ;  /* 0x0000001425257210 */ /* 0x000fc80007f5e0ff */
[----:B------:R-:W-:Y:S01]  /*1180*/  IADD3.X R39, PT, PT, RZ, R39, RZ, P2, !PT ;  /* 0x00000027ff277210 */ /* 0x000fe200017fe4ff */
[----:B------:R-:W-:-:S04]  /*1190*/  IMAD.WIDE.U32 R20, R37, R34, RZ ;  /* 0x0000002225147225 */ /* 0x000fc800078e00ff */
[-C--:B------:R-:W-:Y:S01]  /*11a0*/  IMAD R22, R39, R34.reuse, R21 ;  /* 0x0000002227167224 */ /* 0x080fe200078e0215 */
[----:B------:R-:W-:Y:S02]  /*11b0*/  IADD3 R41, P0, PT, -R20, R23, RZ ;  /* 0x0000001714297210 */ /* 0x000fe40007f1e1ff */
[----:B------:R-:W-:Y:S02]  /*11c0*/  IADD3 R20, P3, PT, R37, 0x1, RZ ;  /* 0x0000000125147810 */ /* 0x000fe40007f7e0ff */
[----:B------:R-:W-:Y:S01]  /*11d0*/  IADD3 R21, P2, PT, -R34, R41, RZ ;  /* 0x0000002922157210 */ /* 0x000fe20007f5e1ff */
[----:B------:R-:W-:Y:S01]  /*11e0*/  IMAD.X R38, R27, 0x1, ~R22, P0 ;  /* 0x000000011b267824 */ /* 0x000fe200000e0e16 */
[----:B------:R-:W-:Y:S01]  /*11f0*/  ISETP.GE.U32.AND P0, PT, R41, R34, PT ;  /* 0x000000222900720c */ /* 0x000fe20003f06070 */
[----:B------:R-:W-:Y:S02]  /*1200*/  IMAD.X R22, RZ, RZ, R39, P3 ;  /* 0x000000ffff167224 */ /* 0x000fe400018e0627 */
[----:B------:R-:W-:Y:S01]  /*1210*/  HFMA2 R27, -RZ, RZ, 0, 0 ;  /* 0x00000000ff1b7431 */ /* 0x000fe200000001ff */
        /* <DEDUP_REMOVED lines=14> */
[----:B------:R-:W-:Y:S01]  /*1300*/  SEL R22, R21, R22, !P1 ;  /* 0x0000001615167207 */ /* 0x000fe20004800000 */
[----:B------:R-:W-:Y:S01]  /*1310*/  IMAD.X R20, RZ, RZ, ~R23, P2 ;  /* 0x000000ffff147224 */ /* 0x000fe200010e0e17 */
[----:B------:R-:W-:-:S04]  /*1320*/  ISETP.NE.AND.EX P0, PT, RZ, RZ, PT, P0 ;  /* 0x000000ffff00720c */ /* 0x000fc80003f05300 */
[----:B------:R-:W-:Y:S02]  /*1330*/  SEL R23, R20, R23, !P1 ;  /* 0x0000001714177207 */ /* 0x000fe40004800000 */
[----:B------:R-:W-:Y:S02]  /*1340*/  SEL R22, R22, 0xffffffff, P0 ;  /* 0xffffffff16167807 */ /* 0x000fe40000000000 */
[----:B------:R-:W-:Y:S01]  /*1350*/  SEL R23, R23, 0xffffffff, P0 ;  /* 0xffffffff17177807 */ /* 0x000fe20000000000 */
[----:B------:R-:W-:Y:S06]  /*1360*/  RET.REL.NODEC R26 `(_ZN2at6native60_GLOBAL__N__fdc43544_27_DistributionRandomKernel_cu_f88cee4443distribution_elementwise_grid_stride_kernelImLi2EZZZNS0_9templates4cuda32random_full_64_bits_range_kernelIPNS_17CUDAGeneratorImplEEEvRNS_18TensorIteratorBaseET_ENKUlvE_clEvENKUlvE5_clEvEUlP24curandStatePhilox4_32_10E_ZNS1_27distribution_nullary_kernelIfm10ulonglong2S7_SF_ZZZS5_IS7_EvS9_SA_ENKSB_clEvENKSC_clEvEUlmE_EEvS9_T2_RKT3_T4_EUlimE_EEvlNS_15PhiloxCudaStateET1_SJ_) ;  /* 0xffffffec1a247950 */ /* 0x000fec0003c3ffff */
.L_x_593:
        /* <DEDUP_REMOVED lines=9> */
.L_x_2245:


//--------------------- .text._ZN2at6native60_GLOBAL__N__fdc43544_27_DistributionRandomKernel_cu_f88cee4443distribution_elementwise_grid_stride_kernelImLi2EZZZNS0_9templates4cuda32random_full_64_bits_range_kernelIPNS_17CUDAGeneratorImplEEEvRNS_18TensorIteratorBaseET_ENKUlvE_clEvENKUlvE4_clEvEUlP24curandStatePhilox4_32_10E_ZNS1_27distribution_nullary_kernelIdm10ulonglong2S7_SF_ZZZS5_IS7_EvS9_SA_ENKSB_clEvENKSC_clEvEUlmE_EEvS9_T2_RKT3_T4_EUlimE0_EEvlNS_15PhiloxCudaStateET1_SJ_ --------------------------
	.section	.text._ZN2at6native60_GLOBAL__N__fdc43544_27_DistributionRandomKernel_cu_f88cee4443distribution_elementwise_grid_stride_kernelImLi2EZZZNS0_9templates4cuda32random_full_64_bits_range_kernelIPNS_17CUDAGeneratorImplEEEvRNS_18TensorIteratorBaseET_ENKUlvE_clEvENKUlvE4_clEvEUlP24curandStatePhilox4_32_10E_ZNS1_27distribution_nullary_kernelIdm10ulonglong2S7_SF_ZZZS5_IS7_EvS9_SA_ENKSB_clEvENKSC_clEvEUlmE_EEvS9_T2_RKT3_T4_EUlimE0_EEvlNS_15PhiloxCudaStateET1_SJ_,"ax",@progbits
	.align	128
.text._ZN2at6native60_GLOBAL__N__fdc43544_27_DistributionRandomKernel_cu_f88cee4443distribution_elementwise_grid_stride_kernelImLi2EZZZNS0_9templates4cuda32random_full_64_bits_range_kernelIPNS_17CUDAGeneratorImplEEEvRNS_18TensorIteratorBaseET_ENKUlvE_clEvENKUlvE4_clEvEUlP24curandStatePhilox4_32_10E_ZNS1_27distribution_nullary_kernelIdm10ulonglong2S7_SF_ZZZS5_IS7_EvS9_SA_ENKSB_clEvENKSC_clEvEUlmE_EEvS9_T2_RKT3_T4_EUlimE0_EEvlNS_15PhiloxCudaStateET1_SJ_:
        .type           _ZN2at6native60_GLOBAL__N__fdc43544_27_DistributionRandomKernel_cu_f88cee4443distribution_elementwise_grid_stride_kernelImLi2EZZZNS0_9templates4cuda32random_full_64_bits_range_kernelIPNS_17CUDAGeneratorImplEEEvRNS_18TensorIteratorBaseET_ENKUlvE_clEvENKUlvE4_clEvEUlP24curandStatePhilox4_32_10E_ZNS1_27distribution_nullary_kernelIdm10ulonglong2S7_SF_ZZZS5_IS7_EvS9_SA_ENKSB_clEvENKSC_clEvEUlmE_EEvS9_T2_RKT3_T4_EUlimE0_EEvlNS_15PhiloxCudaStateET1_SJ_,@function
        .size           _ZN2at6native60_GLOBAL__N__fdc43544_27_DistributionRandomKernel_cu_f88cee4443distribution_elementwise_grid_stride_kernelImLi2EZZZNS0_9templates4cuda32random_full_64_bits_range_kernelIPNS_17CUDAGeneratorImplEEEvRNS_18TensorIteratorBaseET_ENKUlvE_clEvENKUlvE4_clEvEUlP24curandStatePhilox4_32_10E_ZNS1_27distribution_nullary_kernelIdm10ulonglong2S7_SF_ZZZS5_IS7_EvS9_SA_ENKSB_clEvENKSC_clEvEUlmE_EEvS9_T2_RKT3_T4_EUlimE0_EEvlNS_15PhiloxCudaStateET1_SJ_,(.L_x_2247 - _ZN2at6native60_GLOBAL__N__fdc43544_27_DistributionRandomKernel_cu_f88cee4443distribution_elementwise_grid_stride_kernelImLi2EZZZNS0_9templates4cuda32random_full_64_bits_range_kernelIPNS_17CUDAGeneratorImplEEEvRNS_18TensorIteratorBaseET_ENKUlvE_clEvENKUlvE4_clEvEUlP24curandStatePhilox4_32_10E_ZNS1_27distribution_nullary_kernelIdm10ulonglong2S7_SF_ZZZS5_IS7_EvS9_SA_ENKSB_clEvENKSC_clEvEUlmE_EEvS9_T2_RKT3_T4_EUlimE0_EEvlNS_15PhiloxCudaStateET1_SJ_)
        .other          _ZN2at6native60_GLOBAL__N__fdc43544_27_DistributionRandomKernel_cu_f88cee4443distribution_elementwise_grid_stride_kernelImLi2EZZZNS0_9templates4cuda32random_full_64_bits_range_kernelIPNS_17CUDAGeneratorImplEEEvRNS_18TensorIteratorBaseET_ENKUlvE_clEvENKUlvE4_clEvEUlP24curandStatePhilox4_32_10E_ZNS1_27distribution_nullary_kernelIdm10ulonglong2S7_SF_ZZZS5_IS7_EvS9_SA_ENKSB_clEvENKSC_clEvEUlmE_EEvS9_T2_RKT3_T4_EUlimE0_EEvlNS_15PhiloxCudaStateET1_SJ_,@"STO_CUDA_ENTRY STV_DEFAULT"
_ZN2at6native60_GLOBAL__N__fdc43544_27_DistributionRandomKernel_cu_f88cee4443distribution_elementwise_grid_stride_kernelImLi2EZZZNS0_9templates4cuda32random_full_64_bits_range_kernelIPNS_17CUDAGeneratorImplEEEvRNS_18TensorIteratorBaseET_ENKUlvE_clEvENKUlvE4_clEvEUlP24curandStatePhilox4_32_10E_ZNS1_27distribution_nullary_kernelIdm10ulonglong2S7_SF_ZZZS5_IS7_EvS9_SA_ENKSB_clEvENKSC_clEvEUlmE_EEvS9_T2_RKT3_T4_EUlimE0_EEvlNS_15PhiloxCudaStateET1_SJ_:
        /* <DEDUP_REMOVED lines=111> */
.L_x_594:
[----:B------:R-:W-:-:S07]  /*06f0*/  MOV R28, 0x710 ;  /* 0x00000710001c7802 */ /* 0x000fce0000000f00 */
[----:B------:R-:W-:Y:S05]  /*0700*/  CALL.REL.NOINC `($__internal_44_$__cuda_sm20_div_s64) ;  /* 0x0000002800847944 */ /* 0x000fea0003c00000 */
[----:B------:R-:W-:Y:S01]  /*0710*/  IMAD.MOV.U32 R28, RZ, RZ, R26 ;  /* 0x000000ffff1c7224 */ /* 0x000fe200078e001a */
[----:B------:R-:W-:-:S07]  /*0720*/  MOV R29, R27 ;  /* 0x0000001b001d7202 */ /* 0x000fce0000000f00 */
.L_x_595:
        /* <DEDUP_REMOVED lines=79> */
.L_x_606:
        /* <DEDUP_REMOVED lines=13> */
.L_x_597:
[----:B0-----:R-:W-:Y:S05]  /*0cf0*/  BSYNC.RECONVERGENT B0 ;  /* 0x0000000000007941 */ /* 0x001fea0003800200 */
.L_x_596:
        /* <DEDUP_REMOVED lines=55> */
.L_x_598:
        /* <DEDUP_REMOVED lines=9> */
.L_x_599:
[----:B------:R-:W-:Y:S01]  /*1100*/  UISETP.NE.AND UP0, UPT, UR4, URZ, UPT ;  /* 0x000000ff0400728c */ /* 0x000fe2000bf05270 */
[----:B------:R-:W-:-:S08]  /*1110*/  IMAD.MOV.U32 R31, RZ, RZ, R32 ;  /* 0x000000ffff1f7224 */ /* 0x000fd000078e0020 */
[----:B------:R-:W-:Y:S05]  /*1120*/  BRA.U UP0, `(.L_x_600) ;  /* 0x0000000100387547 */ /* 0x000fea000b800000 */
[----:B------:R-:W-:Y:S02]  /*1130*/  ISETP.GE.U32.AND P0, PT, R21, UR32, PT ;  /* 0x0000002015007c0c */ /* 0x000fe4000bf06070 */
[----:B------:R-:W-:Y:S02]  /*1140*/  IADD3 R45, P1, PT, R20, R21, RZ ;  /* 0x00000015142d7210 */ /* 0x000fe40007f3e0ff */
[----:B------:R-:W-:-:S13]  /*1150*/  ISETP.GE.AND.EX P0, PT, R34, UR33, PT, P0 ;  /* 0x0000002122007c0c */ /* 0x000fda000bf06300 */
[----:B------:R-:W0:Y:S01]  /*1160*/  @!P0 LDC.64 R32, c[0x0][0x540] ;  /* 0x00015000ff208b82 */ /* 0x000e220000000a00 */
[----:B------:R-:W0:Y:S02]  /*1170*/  @!P0 I2F.F64.S64 R28, R28 ;  /* 0x0000001c001c8312 */ /* 0x000e240000301c00 */
[----:B0-----:R1:W-:Y:S01]  /*1180*/  @!P0 STG.E.64 desc[UR76][R32.64], R28 ;  /* 0x0000001c20008986 */ /* 0x0013e2000c101b4c */
[----:B------:R-:W-:Y:S02]  /*1190*/  ISETP.GE.U32.AND P0, PT, R45, UR32, PT ;  /* 0x000000202d007c0c */ /* 0x000fe4000bf06070 */
[----:B------:R-:W-:-:S04]  /*11a0*/  IADD3.X R45, PT, PT, RZ, R34, RZ, P1, !PT ;  /* 0x00000022ff2d7210 */ /* 0x000fc80000ffe4ff */
[----:B------:R-:W-:-:S13]  /*11b0*/  ISETP.GE.AND.EX P0, PT, R45, UR33, PT, P0 ;  /* 0x000000212d007c0c */ /* 0x000fda000bf06300 */
[----:B-1----:R-:W-:Y:S05]  /*11c0*/  @P0 BRA `(.L_x_601) ;  /* 0x0000001c00b40947 */ /* 0x002fea0003800000 */
[----:B------:R-:W0:Y:S01]  /*11d0*/  LDC.64 R28, c[0x0][0x540] ;  /* 0x00015000ff1c7b82 */ /* 0x000e220000000a00 */
[----:B------:R-:W0:Y:S02]  /*11e0*/  I2F.F64.S64 R30, R30 ;  /* 0x0000001e001e7312 */ /* 0x000e240000301c00 */
[----:B0-----:R1:W-:Y:S01]  /*11f0*/  STG.E.64 desc[UR76][R28.64], R30 ;  /* 0x0000001e1c007986 */ /* 0x0013e2000c101b4c */
[----:B------:R-:W-:Y:S05]  /*1200*/  BRA `(.L_x_601) ;  /* 0x0000001c00a47947 */ /* 0x000fea0003800000 */
.L_x_600:
        /* <DEDUP_REMOVED lines=233> */
.L_x_604:
[----:B------:R-:W0:Y:S01]  /*20a0*/  LDCU.64 UR48, c[0x0][0x540] ;  /* 0x0000a800ff3077ac */ /* 0x000e220008000a00 */
[----:B------:R-:W1:Y:S01]  /*20b0*/  I2F.F64.S64 R28, R28 ;  /* 0x0000001c001c7312 */ /* 0x000e620000301c00 */
[----:B0-----:R-:W-:-:S04]  /*20c0*/  IADD3 R32, P0, PT, R45, UR48, RZ ;  /* 0x000000302d207c10 */ /* 0x001fc8000ff1e0ff */
[----:B------:R-:W-:-:S05]  /*20d0*/  IADD3.X R33, PT, PT, RZ, UR49, RZ, P0, !PT ;  /* 0x00000031ff217c10 */ /* 0x000fca00087fe4ff */
[----:B-1----:R0:W-:Y:S04]  /*20e0*/  STG.E.64 desc[UR76][R32.64], R28 ;  /* 0x0000001c20007986 */ /* 0x0021e8000c101b4c */
.L_x_603:
[----:B------:R-:W-:Y:S05]  /*20f0*/  BSYNC.RECONVERGENT B0 ;  /* 0x0000000000007941 */ /* 0x000fea0003800200 */
.L_x_602:
        /* <DEDUP_REMOVED lines=245> */
.L_x_605:
[----:B------:R-:W0:Y:S01]  /*3050*/  LDCU.64 UR48, c[0x0][0x540] ;  /* 0x0000a800ff3077ac */ /* 0x000e220008000a00 */
[----:B------:R-:W1:Y:S01]  /*3060*/  I2F.F64.S64 R30, R30 ;  /* 0x0000001e001e7312 */ /* 0x000e620000301c00 */
[----:B0-----:R-:W-:-:S05]  /*3070*/  IADD3 R32, P0, PT, R32, UR48, RZ ;  /* 0x0000003020207c10 */ /* 0x001fca000ff1e0ff */
[----:B------:R-:W-:-:S05]  /*3080*/  IMAD.X R33, RZ, RZ, UR49, P0 ;  /* 0x00000031ff217e24 */ /* 0x000fca00080e06ff */
[----:B-1----:R0:W-:Y:S03]  /*3090*/  STG.E.64 desc[UR76][R32.64], R30 ;  /* 0x0000001e20007986 */ /* 0x0021e6000c101b4c */
.L_x_601:
        /* <DEDUP_REMOVED lines=8> */
        .weak           $__internal_44_$__cuda_sm20_div_s64
        .type           $__internal_44_$__cuda_sm20_div_s64,@function
        .size           $__internal_44_$__cuda_sm20_div_s64,(.L_x_2247 - $__internal_44_$__cuda_sm20_div_s64)
$__internal_44_$__cuda_sm20_div_s64:
        /* <DEDUP_REMOVED lines=73> */
[----:B------:R-:W-:Y:S06]  /*35b0*/  RET.REL.NODEC R28 `(_ZN2at6native60_GLOBAL__N__fdc43544_27_DistributionRandomKernel_cu_f88cee4443distribution_elementwise_grid_stride_kernelImLi2EZZZNS0_9templates4cuda32random_full_64_bits_range_kernelIPNS_17CUDAGeneratorImplEEEvRNS_18TensorIteratorBaseET_ENKUlvE_clEvENKUlvE4_clEvEUlP24curandStatePhilox4_32_10E_ZNS1_27distribution_nullary_kernelIdm10ulonglong2S7_SF_ZZZS5_IS7_EvS9_SA_ENKSB_clEvENKSC_clEvEUlmE_EEvS9_T2_RKT3_T4_EUlimE0_EEvlNS_15PhiloxCudaStateET1_SJ_) ;  /* 0xffffffc81c907950 */ /* 0x000fec0003c3ffff */
.L_x_607:
        /* <DEDUP_REMOVED lines=12> */
.L_x_2247:


//--------------------- .text._ZN2at6native60_GLOBAL__N__fdc43544_27_DistributionRandomKernel_cu_f88cee4443distribution_elementwise_grid_stride_kernelImLi2EZZZNS0_9templates4cuda32random_full_64_bits_range_kernelIPNS_17CUDAGeneratorImplEEEvRNS_18TensorIteratorBaseET_ENKUlvE_clEvENKUlvE4_clEvEUlP24curandStatePhilox4_32_10E_ZNS1_27distribution_nullary_kernelIdm10ulonglong2S7_SF_ZZZS5_IS7_EvS9_SA_ENKSB_clEvENKSC_clEvEUlmE_EEvS9_T2_RKT3_T4_EUlimE_EEvlNS_15PhiloxCudaStateET1_SJ_ --------------------------
	.section	.text._ZN2at6native60_GLOBAL__N__fdc43544_27_DistributionRandomKernel_cu_f88cee4443distribution_elementwise_grid_stride_kernelImLi2EZZZNS0_9templates4cuda32random_full_64_bits_range_kernelIPNS_17CUDAGeneratorImplEEEvRNS_18TensorIteratorBaseET_ENKUlvE_clEvENKUlvE4_clEvEUlP24curandStatePhilox4_32_10E_ZNS1_27distribution_nullary_kernelIdm10ulonglong2S7_SF_ZZZS5_IS7_EvS9_SA_ENKSB_clEvENKSC_clEvEUlmE_EEvS9_T2_RKT3_T4_EUlimE_EEvlNS_15PhiloxCudaStateET1_SJ_,"ax",@progbits
	.align	128
.text._ZN2at6native60_GLOBAL__N__fdc43544_27_DistributionRandomKernel_cu_f88cee4443distribution_elementwise_grid_stride_kernelImLi2EZZZNS0_9templates4cuda32random_full_64_bits_range_kernelIPNS_17CUDAGeneratorImplEEEvRNS_18TensorIteratorBaseET_ENKUlvE_clEvENKUlvE4_clEvEUlP24curandStatePhilox4_32_10E_ZNS1_27distribution_nullary_kernelIdm10ulonglong2S7_SF_ZZZS5_IS7_EvS9_SA_ENKSB_clEvENKSC_clEvEUlmE_EEvS9_T2_RKT3_T4_EUlimE_EEvlNS_15PhiloxCudaStateET1_SJ_:
        .type           _ZN2at6native60_GLOBAL__N__fdc43544_27_DistributionRandomKernel_cu_f88cee4443distribution_elementwise_grid_stride_kernelImLi2EZZZNS0_9templates4cuda32random_full_64_bits_range_kernelIPNS_17CUDAGeneratorImplEEEvRNS_18TensorIteratorBaseET_ENKUlvE_clEvENKUlvE4_clEvEUlP24curandStatePhilox4_32_10E_ZNS1_27distribution_nullary_kernelIdm10ulonglong2S7_SF_ZZZS5_IS7_EvS9_SA_ENKSB_clEvENKSC_clEvEUlmE_EEvS9_T2_RKT3_T4_EUlimE_EEvlNS_15PhiloxCudaStateET1_SJ_,@function
        .size           _ZN2at6native60_GLOBAL__N__fdc43544_27_DistributionRandomKernel_cu_f88cee4443distribution_elementwise_grid_stride_kernelImLi2EZZZNS0_9templates4cuda32random_full_64_bits_range_kernelIPNS_17CUDAGeneratorImplEEEvRNS_18TensorIteratorBaseET_ENKUlvE_clEvENKUlvE4_clEvEUlP24curandStatePhilox4_32_10E_ZNS1_27distribution_nullary_kernelIdm10ulonglong2S7_SF_ZZZS5_IS7_EvS9_SA_ENKSB_clEvENKSC_clEvEUlmE_EEvS9_T2_RKT3_T4_EUlimE_EEvlNS_15PhiloxCudaStateET1_SJ_,(.L_x_2249 - _ZN2at6native60_GLOBAL__N__fdc43544_27_DistributionRandomKernel_cu_f88cee4443distribution_elementwise_grid_stride_kernelImLi2EZZZNS0_9templates4cuda32random_full_64_bits_range_kernelIPNS_17CUDAGeneratorImplEEEvRNS_18TensorIteratorBaseET_ENKUlvE_clEvENKUlvE4_clEvEUlP24curandStatePhilox4_32_10E_ZNS1_27distribution_nullary_kernelIdm10ulonglong2S7_SF_ZZZS5_IS7_EvS9_SA_ENKSB_clEvENKSC_clEvEUlmE_EEvS9_T2_RKT3_T4_EUlimE_EEvlNS_15PhiloxCudaStateET1_SJ_)
        .other          _ZN2at6native60_GLOBAL__N__fdc43544_27_DistributionRandomKernel_cu_f88cee4443distribution_elementwise_grid_stride_kernelImLi2EZZZNS0_9templates4cuda32random_full_64_bits_range_kernelIPNS_17CUDAGeneratorImplEEEvRNS_18TensorIteratorBaseET_ENKUlvE_clEvENKUlvE4_clEvEUlP24curandStatePhilox4_32_10E_ZNS1_27distribution_nullary_kernelIdm10ulonglong2S7_SF_ZZZS5_IS7_EvS9_SA_ENKSB_clEvENKSC_clEvEUlmE_EEvS9_T2_RKT3_T4_EUlimE_EEvlNS_15PhiloxCudaStateET1_SJ_,@"STO_CUDA_ENTRY STV_DEFAULT"
_ZN2at6native60_GLOBAL__N__fdc43544_27_DistributionRandomKernel_cu_f88cee4443distribution_elementwise_grid_stride_kernelImLi2EZZZNS0_9templates4cuda32random_full_64_bits_range_kernelIPNS_17CUDAGeneratorImplEEEvRNS_18TensorIteratorBaseET_ENKUlvE_clEvENKUlvE4_clEvEUlP24curandStatePhilox4_32_10E_ZNS1_27distribution_nullary_kernelIdm10ulonglong2S7_SF_ZZZS5_IS7_EvS9_SA_ENKSB_clEvENKSC_clEvEUlmE_EEvS9_T2_RKT3_T4_EUlimE_EEvlNS_15PhiloxCudaStateET1_SJ_:
        /* <DEDUP_REMOVED lines=72> */
[----:B------:R-:W-:Y:S01]  /*0480*/  LOP3.LUT R40, R13, R24, R19, 0x96, !PT ;  /* 0x000000180d287212 */ /* 0x000fe200078e9613 */
[----:B---3--:R-:W-:Y:S02]  /*0490*/  IMAD R19, R28, UR8, RZ ;  /* 0x000000081c137c24 */ /* 0x008fe4000f8e02ff */
[----:B------:R-:W-:-:S03]  /*04a0*/  IMAD.WIDE.U32 R22, R22, -0x2daee0ad, RZ ;  /* 0xd2511f5316167825 */ /* 0x000fc600078e00ff */
[----:B------:R-:W-:Y:S01]  /*04b0*/  SHF.L.U32 R38, R19, 0x1, RZ ;  /* 0x0000000113267819 */ /* 0x000fe200000006ff */
        /* <DEDUP_REMOVED lines=13> */
[----:B------:R-:W-:Y:S01]  /*0590*/  LOP3.LUT R42, R42, R23, RZ, 0x3c, !PT ;  /* 0x000000172a2a7212 */ /* 0x000fe200078e3cff */
[----:B------:R-:W-:-:S05]  /*05a0*/  IMAD.HI.U32 R41, R40, -0x326172a9, RZ ;  /* 0xcd9e8d5728297827 */ /* 0x000fca00078e00ff */
        /* <DEDUP_REMOVED lines=19> */
[----:B------:R-:W-:Y:S01]  /*06e0*/  @P1 VIADD R26, R26, 0x1 ;  /* 0x000000011a1a1836 */ /* 0x000fe20000000000 */
[----:B------:R-:W-:Y:S01]  /*06f0*/  @!P2 LOP3.LUT R26, RZ, R38, RZ, 0x33, !PT ;  /* 0x00000026ff1aa212 */ /* 0x000fe200078e33ff */
[----:B------:R-:W-:Y:S06]  /*0700*/  BRA `(.L_x_609) ;  /* 0x0000000000087947 */ /* 0x000fec0003800000 */
.L_x_608:
[----:B------:R-:W-:-:S07]  /*0710*/  MOV R30, 0x730 ;  /* 0x00000730001e7802 */ /* 0x000fce0000000f00 */
[----:B------:R-:W-:Y:S05]  /*0720*/  CALL.REL.NOINC `($__internal_45_$__cuda_sm20_div_s64) ;  /* 0x0000000400ec7944 */ /* 0x000fea0003c00000 */
.L_x_609:
        /* <DEDUP_REMOVED lines=16> */
.L_x_617:
[----:B------:R-:W-:Y:S01]  /*0830*/  IADD3 R0, PT, PT, R0, 0x1, RZ ;  /* 0x0000000100007810 */ /* 0x000fe20007ffe0ff */
[----:B------:R-:W-:Y:S03]  /*0840*/  BSSY.RECONVERGENT B0, `(.L_x_610) ;  /* 0x000000c000007945 */ /* 0x000fe60003800200 */
[C---:B------:R-:W-:Y:S01]  /*0850*/  ISETP.NE.AND P0, PT, R0.reuse, RZ, PT ;  /* 0x000000ff0000720c */ /* 0x040fe20003f05270 */
[----:B------:R-:W-:-:S12]  /*0860*/  IMAD.WIDE.U32 R32, R0, -0x2daee0ad, RZ ;  /* 0xd2511f5300207825 */ /* 0x000fd800078e00ff */
[----:B01----:R-:W-:Y:S05]  /*0870*/  @P0 BRA `(.L_x_611) ;  /* 0x0000000000200947 */ /* 0x003fea0003800000 */
        /* <DEDUP_REMOVED lines=8> */
.L_x_611:
[----:B-12---:R-:W-:Y:S05]  /*0900*/  BSYNC.RECONVERGENT B0 ;  /* 0x0000000000007941 */ /* 0x006fea0003800200 */
.L_x_610:
        /* <DEDUP_REMOVED lines=47> */
[----:B------:R-:W-:Y:S01]  /*0c00*/  IMAD.MOV.U32 R48, RZ, RZ, R29 ;  /* 0x000000ffff307224 */ /* 0x000fe200078e001d */
[----:B------:R-:W-:Y:S01]  /*0c10*/  MOV R40, R42 ;  /* 0x0000002a00287202 */ /* 0x000fe20000000f00 */
[----:B------:R-:W-:Y:S01]  /*0c20*/  IMAD.MOV.U32 R47, RZ, RZ, R32 ;  /* 0x000000ffff2f7224 */ /* 0x000fe200078e0020 */
[----:B------:R-:W-:Y:S06]  /*0c30*/  BRA `(.L_x_613) ;  /* 0x0000000000247947 */ /* 0x000fec0003800000 */
.L_x_612:
        /* <DEDUP_REMOVED lines=9> */
.L_x_613:
        /* <DEDUP_REMOVED lines=8> */
[----:B------:R-:W0:Y:S01]  /*0d50*/  I2F.F64.S64 R30, R40 ;  /* 0x00000028001e7312 */ /* 0x000e220000301c00 */
[----:B------:R-:W-:-:S05]  /*0d60*/  IMAD R29, R35, UR4, RZ ;  /* 0x00000004231d7c24 */ /* 0x000fca000f8e02ff */
[----:B------:R-:W-:-:S04]  /*0d70*/  IADD3 R28, P0, PT, R29, UR8, RZ ;  /* 0x000000081d1c7c10 */ /* 0x000fc8000ff1e0ff */
[----:B------:R-:W-:-:S05]  /*0d80*/  LEA.HI.X.SX32 R29, R29, UR9, 0x1, P0 ;  /* 0x000000091d1d7c11 */ /* 0x000fca00080f0eff */
[----:B0-----:R0:W-:Y:S04]  /*0d90*/  STG.E.64 desc[UR6][R28.64], R30 ;  /* 0x0000001e1c007986 */ /* 0x0011e8000c101b06 */
.L_x_615:
[----:B------:R-:W-:Y:S05]  /*0da0*/  BSYNC.RECONVERGENT B0 ;  /* 0x0000000000007941 */ /* 0x000fea0003800200 */
.L_x_614:
[----:B------:R-:W-:Y:S05]  /*0db0*/  @P1 BRA `(.L_x_616) ;  /* 0x00000000001c1947 */ /* 0x000fea0003800000 */
[----:B0-----:R-:W-:Y:S02]  /*0dc0*/  IMAD.MOV.U32 R30, RZ, RZ, R47 ;  /* 0x000000ffff1e7224 */ /* 0x001fe400078e002f */
[----:B------:R-:W-:Y:S02]  /*0dd0*/  IMAD.MOV.U32 R31, RZ, RZ, R48 ;  /* 0x000000ffff1f7224 */ /* 0x000fe400078e0030 */
[----:B------:R-:W-:-:S04]  /*0de0*/  IMAD R29, R49, UR4, RZ ;  /* 0x00000004311d7c24 */ /* 0x000fc8000f8e02ff */
[----:B------:R-:W0:Y:S01]  /*0df0*/  I2F.F64.S64 R30, R30 ;  /* 0x0000001e001e7312 */ /* 0x000e220000301c00 */
[----:B------:R-:W-:-:S04]  /*0e00*/  IADD3 R28, P0, PT, R29, UR8, RZ ;  /* 0x000000081d1c7c10 */ /* 0x000fc8000ff1e0ff */
[----:B------:R-:W-:-:S05]  /*0e10*/  LEA.HI.X.SX32 R29, R29, UR9, 0x1, P0 ;  /* 0x000000091d1d7c11 */ /* 0x000fca00080f0eff */
[----:B0-----:R1:W-:Y:S04]  /*0e20*/  STG.E.64 desc[UR6][R28.64], R30 ;  /* 0x0000001e1c007986 */ /* 0x0013e8000c101b06 */
.L_x_616:
        /* <DEDUP_REMOVED lines=11> */
        .weak           $__internal_45_$__cuda_sm20_div_s64
        .type           $__internal_45_$__cuda_sm20_div_s64,@function
        .size           $__internal_45_$__cuda_sm20_div_s64,(.L_x_2249 - $__internal_45_$__cuda_sm20_div_s64)
$__internal_45_$__cuda_sm20_div_s64:
        /* <DEDUP_REMOVED lines=25> */
[----:B------:R-:W-:-:S03]  /*1070*/  SEL R25, R25, UR4, !P1 ;  /* 0x0000000419197c07 */ /* 0x000fc6000c800000 */
[----:B------:R-:W-:Y:S02]  /*1080*/  IMAD.X R24, RZ, RZ, ~R24, P0 ;  /* 0x000000ffff187224 */ /* 0x000fe400000e0e18 */
        /* <DEDUP_REMOVED lines=25> */
[----:B------:R-:W-:-:S03]  /*1220*/  IMAD.X R24, RZ, RZ, R31, P3 ;  /* 0x000000ffff187224 */ /* 0x000fc600018e061f */
[C---:B------:R-:W-:Y:S02]  /*1230*/  ISETP.GE.U32.AND.EX P0, PT, R26.reuse, RZ, PT, P0 ;  /* 0x000000ff1a00720c */ /* 0x040fe40003f06100 */
[----:B------:R-:W-:Y:S02]  /*1240*/  IADD3.X R25, PT, PT, R26, -0x1, RZ, P2, !PT ;  /* 0xffffffff1a197810 */ /* 0x000fe400017fe4ff */
[----:B------:R-:W-:Y:S02]  /*1250*/  SEL R23, R23, R33, P0 ;  /* 0x0000002117177207 */ /* 0x000fe40000000000 */
[----:B------:R-:W-:Y:S02]  /*1260*/  SEL R25, R25, R26, P0 ;  /* 0x0000001a19197207 */ /* 0x000fe40000000000 */
[----:B------:R-:W-:Y:S02]  /*1270*/  SEL R29, R22, R29, P0 ;  /* 0x0000001d161d7207 */ /* 0x000fe40000000000 */
[----:B------:R-:W-:-:S02]  /*1280*/  ISETP.GE.U32.AND P2, PT, R23, R38, PT ;  /* 0x000000261700720c */ /* 0x000fc40003f46070 */
[----:B------:R-:W-:Y:S01]  /*1290*/  SEL R22, R24, R31, P0 ;  /* 0x0000001f18167207 */ /* 0x000fe20000000000 */
[----:B------:R-:W-:Y:S01]  /*12a0*/  HFMA2 R31, -RZ, RZ, 0, 0 ;  /* 0x00000000ff1f7431 */ /* 0x000fe200000001ff */
[----:B------:R-:W-:Y:S02]  /*12b0*/  IADD3 R26, P3, PT, R29, 0x1, RZ ;  /* 0x000000011d1a7810 */ /* 0x000fe40007f7e0ff */
[----:B------:R-:W-:Y:S02]  /*12c0*/  ISETP.GE.U32.AND.EX P0, PT, R25, RZ, PT, P2 ;  /* 0x000000ff1900720c */ /* 0x000fe40003f06120 */
[-C--:B------:R-:W-:Y:S02]  /*12d0*/  IADD3.X R27, PT, PT, RZ, R22.reuse, RZ, P3, !PT ;  /* 0x00000016ff1b7210 */ /* 0x080fe40001ffe4ff */
[----:B------:R-:W-:Y:S02]  /*12e0*/  SEL R26, R26, R29, P0 ;  /* 0x0000001d1a1a7207 */ /* 0x000fe40000000000 */
[----:B------:R-:W-:-:S02]  /*12f0*/  SEL R27, R27, R22, P0 ;  /* 0x000000161b1b7207 */ /* 0x000fc40000000000 */
[-C--:B------:R-:W-:Y:S02]  /*1300*/  IADD3 R23, P2, PT, RZ, -R26.reuse, RZ ;  /* 0x8000001aff177210 */ /* 0x080fe40007f5e0ff */
[----:B------:R-:W-:Y:S02]  /*1310*/  ISETP.NE.U32.AND P0, PT, R38, RZ, PT ;  /* 0x000000ff2600720c */ /* 0x000fe40003f05070 */
[----:B------:R-:W-:Y:S01]  /*1320*/  SEL R26, R23, R26, !P1 ;  /* 0x0000001a171a7207 */ /* 0x000fe20004800000 */
[----:B------:R-:W-:Y:S01]  /*1330*/  IMAD.X R22, RZ, RZ, ~R27, P2 ;  /* 0x000000ffff167224 */ /* 0x000fe200010e0e1b */
[----:B------:R-:W-:-:S04]  /*1340*/  ISETP.NE.AND.EX P0, PT, RZ, RZ, PT, P0 ;  /* 0x000000ffff00720c */ /* 0x000fc80003f05300 */
[----:B------:R-:W-:Y:S02]  /*1350*/  SEL R27, R22, R27, !P1 ;  /* 0x0000001b161b7207 */ /* 0x000fe40004800000 */
[----:B------:R-:W-:Y:S02]  /*1360*/  SEL R26, R26, 0xffffffff, P0 ;  /* 0xffffffff1a1a7807 */ /* 0x000fe40000000000 */
[----:B------:R-:W-:Y:S01]  /*1370*/  SEL R27, R27, 0xffffffff, P0 ;  /* 0xffffffff1b1b7807 */ /* 0x000fe20000000000 */
[----:B------:R-:W-:Y:S06]  /*1380*/  RET.REL.NODEC R30 `(_ZN2at6native60_GLOBAL__N__fdc43544_27_DistributionRandomKernel_cu_f88cee4443distribution_elementwise_grid_stride_kernelImLi2EZZZNS0_9templates4cuda32random_full_64_bits_range_kernelIPNS_17CUDAGeneratorImplEEEvRNS_18TensorIteratorBaseET_ENKUlvE_clEvENKUlvE4_clEvEUlP24curandStatePhilox4_32_10E_ZNS1_27distribution_nullary_kernelIdm10ulonglong2S7_SF_ZZZS5_IS7_EvS9_SA_ENKSB_clEvENKSC_clEvEUlmE_EEvS9_T2_RKT3_T4_EUlimE_EEvlNS_15PhiloxCudaStateET1_SJ_) ;  /* 0xffffffec1e1c7950 */ /* 0x000fec0003c3ffff */
.L_x_618:
        /* <DEDUP_REMOVED lines=15> */
.L_x_2249:


//--------------------- .text._ZN2at6native60_GLOBAL__N__fdc43544_27_DistributionRandomKernel_cu_f88cee4443distribution_elementwise_grid_stride_kernelImLi2EZZZNS0_9templates4cuda32random_full_64_bits_range_kernelIPNS_17CUDAGeneratorImplEEEvRNS_18TensorIteratorBaseET_ENKUlvE_clEvENKUlvE3_clEvEUlP24curandStatePhilox4_32_10E_ZNS1_27distribution_nullary_kernelIsm10ulonglong2S7_SF_ZZZS5_IS7_EvS9_SA_ENKSB_clEvENKSC_clEvEUlmE_EEvS9_T2_RKT3_T4_EUlimE0_EEvlNS_15PhiloxCudaStateET1_SJ_ --------------------------
	.section	.text._ZN2at6native60_GLOBAL__N__fdc43544_27_DistributionRandomKernel_cu_f88cee4443distribution_elementwise_grid_stride_kernelImLi2EZZZNS0_9templates4cuda32random_full_64_bits_range_kernelIPNS_17CUDAGeneratorImplEEEvRNS_18TensorIteratorBaseET_ENKUlvE_clEvENKUlvE3_clEvEUlP24curandStatePhilox4_32_10E_ZNS1_27distribution_nullary_kernelIsm10ulonglong2S7_SF_ZZZS5_IS7_EvS9_SA_ENKSB_clEvENKSC_clEvEUlmE_EEvS9_T2_RKT3_T4_EUlimE0_EEvlNS_15PhiloxCudaStateET1_SJ_,"ax",@progbits
	.align	128
.text._ZN2at6native60_GLOBAL__N__fdc43544_27_DistributionRandomKernel_cu_f88cee4443distribution_elementwise_grid_stride_kernelImLi2EZZZNS0_9templates4cuda32random_full_64_bits_range_kernelIPNS_17CUDAGeneratorImplEEEvRNS_18TensorIteratorBaseET_ENKUlvE_clEvENKUlvE3_clEvEUlP24curandStatePhilox4_32_10E_ZNS1_27distribution_nullary_kernelIsm10ulonglong2S7_SF_ZZZS5_IS7_EvS9_SA_ENKSB_clEvENKSC_clEvEUlmE_EEvS9_T2_RKT3_T4_EUlimE0_EEvlNS_15PhiloxCudaStateET1_SJ_:
        .type           _ZN2at6native60_GLOBAL__N__fdc43544_27_DistributionRandomKernel_cu_f88cee4443distribution_elementwise_grid_stride_kernelImLi2EZZZNS0_9templates4cuda32random_full_64_bits_range_kernelIPNS_17CUDAGeneratorImplEEEvRNS_18TensorIteratorBaseET_ENKUlvE_clEvENKUlvE3_clEvEUlP24curandStatePhilox4_32_10E_ZNS1_27distribution_nullary_kernelIsm10ulonglong2S7_SF_ZZZS5_IS7_EvS9_SA_ENKSB_clEvENKSC_clEvEUlmE_EEvS9_T2_RKT3_T4_EUlimE0_EEvlNS_15PhiloxCudaStateET1_SJ_,@function
        .size           _ZN2at6native60_GLOBAL__N__fdc43544_27_DistributionRandomKernel_cu_f88cee4443distribution_elementwise_grid_stride_kernelImLi2EZZZNS0_9templates4cuda32random_full_64_bits_range_kernelIPNS_17CUDAGeneratorImplEEEvRNS_18TensorIteratorBaseET_ENKUlvE_clEvENKUlvE3_clEvEUlP24curandStatePhilox4_32_10E_ZNS1_27distribution_nullary_kernelIsm10ulonglong2S7_SF_ZZZS5_IS7_EvS9_SA_ENKSB_clEvENKSC_clEvEUlmE_EEvS9_T2_RKT3_T4_EUlimE0_EEvlNS_15PhiloxCudaStateET1_SJ_,(.L_x_2251 - _ZN2at6native60_GLOBAL__N__fdc43544_27_DistributionRandomKernel_cu_f88cee4443distribution_elementwise_grid_stride_kernelImLi2EZZZNS0_9templates4cuda32random_full_64_bits_range_kernelIPNS_17CUDAGeneratorImplEEEvRNS_18TensorIteratorBaseET_ENKUlvE_clEvENKUlvE3_clEvEUlP24curandStatePhilox4_32_10E_ZNS1_27distribution_nullary_kernelIsm10ulonglong2S7_SF_ZZZS5_IS7_EvS9_SA_ENKSB_clEvENKSC_clEvEUlmE_EEvS9_T2_RKT3_T4_EUlimE0_EEvlNS_15PhiloxCudaStateET1_SJ_)
        .other          _ZN2at6native60_GLOBAL__N__fdc43544_27_DistributionRandomKernel_cu_f88cee4443distribution_elementwise_grid_stride_kernelImLi2EZZZNS0_9templates4cuda32random_full_64_bits_range_kernelIPNS_17CUDAGeneratorImplEEEvRNS_18TensorIteratorBaseET_ENKUlvE_clEvENKUlvE3_clEvEUlP24curandStatePhilox4_32_10E_ZNS1_27distribution_nullary_kernelIsm10ulonglong2S7_SF_ZZZS5_IS7_EvS9_SA_ENKSB_clEvENKSC_clEvEUlmE_EEvS9_T2_RKT3_T4_EUlimE0_EEvlNS_15PhiloxCudaStateET1_SJ_,@"STO_CUDA_ENTRY STV_DEFAULT"
_ZN2at6native60_GLOBAL__N__fdc43544_27_DistributionRandomKernel_cu_f88cee4443distribution_elementwise_grid_stride_kernelImLi2EZZZNS0_9templates4cuda32random_full_64_bits_range_kernelIPNS_17CUDAGeneratorImplEEEvRNS_18TensorIteratorBaseET_ENKUlvE_clEvENKUlvE3_clEvEUlP24curandStatePhilox4_32_10E_ZNS1_27distribution_nullary_kernelIsm10ulonglong2S7_SF_ZZZS5_IS7_EvS9_SA_ENKSB_clEvENKSC_clEvEUlmE_EEvS9_T2_RKT3_T4_EUlimE0_EEvlNS_15PhiloxCudaStateET1_SJ_:
        /* <DEDUP_REMOVED lines=107> */
.L_x_619:
[----:B------:R-:W-:-:S07]  /*06b0*/  MOV R34, 0x6d0 ;  /* 0x000006d000227802 */ /* 0x000fce0000000f00 */
[----:B------:R-:W-:Y:S05]  /*06c0*/  CALL.REL.NOINC `($__internal_46_$__cuda_sm20_div_s64) ;  /* 0x0000002800287944 */ /* 0x000fea0003c00000 */
.L_x_620:
        /* <DEDUP_REMOVED lines=82> */
.L_x_631:
        /* <DEDUP_REMOVED lines=13> */
.L_x_622:
[----:B0-----:R-:W-:Y:S05]  /*0cc0*/  BSYNC.RECONVERGENT B0 ;  /* 0x0000000000007941 */ /* 0x001fea0003800200 */
.L_x_621:
        /* <DEDUP_REMOVED lines=52> */
.L_x_623:
[----:B------:R-:W-:Y:S01]  /*1010*/  ISETP.NE.AND P0, PT, R37, 0x3, PT ;  /* 0x000000032500780c */ /* 0x000fe20003f05270 */
[----:B------:R-:W-:Y:S01]  /*1020*/  IMAD.MOV.U32 R40, RZ, RZ, R36 ;  /* 0x000000ffff287224 */ /* 0x000fe200078e0024 */
[----:B------:R-:W-:-:S11]  /*1030*/  MOV R39, R42 ;  /* 0x0000002a00277202 */ /* 0x000fd60000000f00 */
[----:B------:R-:W-:Y:S02]  /*1040*/  @P0 MOV R39, R41 ;  /* 0x0000002900270202 */ /* 0x000fe40000000f00 */
[----:B------:R-:W-:-:S07]  /*1050*/  @P0 MOV R40, R38 ;  /* 0x0000002600280202 */ /* 0x000fce0000000f00 */
.L_x_624:
[----:B------:R-:W-:-:S09]  /*1060*/  UISETP.NE.AND UP0, UPT, UR4, URZ, UPT ;  /* 0x000000ff0400728c */ /* 0x000fd2000bf05270 */
[----:B------:R-:W-:Y:S05]  /*1070*/  BRA.U UP0, `(.L_x_625) ;  /* 0x0000000100307547 */ /* 0x000fea000b800000 */
[----:B------:R-:W-:Y:S02]  /*1080*/  ISETP.GE.U32.AND P0, PT, R18, UR32, PT ;  /* 0x0000002012007c0c */ /* 0x000fe4000bf06070 */
[----:B------:R-:W-:Y:S02]  /*1090*/  IADD3 R41, P1, PT, R17, R18, RZ ;  /* 0x0000001211297210 */ /* 0x000fe40007f3e0ff */
[----:B------:R-:W-:-:S13]  /*10a0*/  ISETP.GE.AND.EX P0, PT, R28, UR33, PT, P0 ;  /* 0x000000211c007c0c */ /* 0x000fda000bf06300 */
[----:B------:R-:W0:Y:S02]  /*10b0*/  @!P0 LDC.64 R26, c[0x0][0x540] ;  /* 0x00015000ff1a8b82 */ /* 0x000e240000000a00 */
[----:B0-----:R1:W-:Y:S01]  /*10c0*/  @!P0 STG.E.U16 desc[UR76][R26.64], R39 ;  /* 0x000000271a008986 */ /* 0x0013e2000c10154c */
[----:B------:R-:W-:Y:S01]  /*10d0*/  ISETP.GE.U32.AND P0, PT, R41, UR32, PT ;  /* 0x0000002029007c0c */ /* 0x000fe2000bf06070 */
[----:B------:R-:W-:-:S05]  /*10e0*/  IMAD.X R41, RZ, RZ, R28, P1 ;  /* 0x000000ffff297224 */ /* 0x000fca00008e061c */
[----:B------:R-:W-:-:S13]  /*10f0*/  ISETP.GE.AND.EX P0, PT, R41, UR33, PT, P0 ;  /* 0x0000002129007c0c */ /* 0x000fda000bf06300 */
[----:B-1----:R-:W-:Y:S05]  /*1100*/  @P0 BRA `(.L_x_626) ;  /* 0x0000001c00780947 */ /* 0x002fea0003800000 */
[----:B------:R-:W0:Y:S02]  /*1110*/  LDC.64 R26, c[0x0][0x540] ;  /* 0x00015000ff1a7b82 */ /* 0x000e240000000a00 */
[----:B0-----:R1:W-:Y:S01]  /*1120*/  STG.E.U16 desc[UR76][R26.64], R40 ;  /* 0x000000281a007986 */ /* 0x0013e2000c10154c */
[----:B------:R-:W-:Y:S05]  /*1130*/  BRA `(.L_x_626) ;  /* 0x0000001c006c7947 */ /* 0x000fea0003800000 */
.L_x_625:
        /* <DEDUP_REMOVED lines=233> */
.L_x_629:
[----:B------:R-:W0:Y:S02]  /*1fd0*/  LDCU.64 UR48, c[0x0][0x540] ;  /* 0x0000a800ff3077ac */ /* 0x000e240008000a00 */
[----:B0-----:R-:W-:-:S04]  /*1fe0*/  IADD3 R26, P0, PT, R41, UR48, RZ ;  /* 0x00000030291a7c10 */ /* 0x001fc8000ff1e0ff */
[----:B------:R-:W-:-:S05]  /*1ff0*/  IADD3.X R27, PT, PT, RZ, UR49, RZ, P0, !PT ;  /* 0x00000031ff1b7c10 */ /* 0x000fca00087fe4ff */
[----:B------:R0:W-:Y:S04]  /*2000*/  STG.E.U16 desc[UR76][R26.64], R39 ;  /* 0x000000271a007986 */ /* 0x0001e8000c10154c */
.L_x_628:
[----:B------:R-:W-:Y:S05]  /*2010*/  BSYNC.RECONVERGENT B0 ;  /* 0x0000000000007941 */ /* 0x000fea0003800200 */
.L_x_627:
        /* <DEDUP_REMOVED lines=233> */
.L_x_630:
[----:B------:R-:W0:Y:S02]  /*2eb0*/  LDCU.64 UR48, c[0x0][0x540] ;  /* 0x0000a800ff3077ac */ /* 0x000e240008000a00 */
[----:B0-----:R-:W-:-:S04]  /*2ec0*/  IADD3 R26, P0, PT, R39, UR48, RZ ;  /* 0x00000030271a7c10 */ /* 0x001fc8000ff1e0ff */
[----:B------:R-:W-:-:S05]  /*2ed0*/  IADD3.X R27, PT, PT, RZ, UR49, RZ, P0, !PT ;  /* 0x00000031ff1b7c10 */ /* 0x000fca00087fe4ff */
[----:B------:R0:W-:Y:S04]  /*2ee0*/  STG.E.U16 desc[UR76][R26.64], R40 ;  /* 0x000000281a007986 */ /* 0x0001e8000c10154c */
.L_x_626:
        /* <DEDUP_REMOVED lines=8> */
        .weak           $__internal_46_$__cuda_sm20_div_s64
        .type           $__internal_46_$__cuda_sm20_div_s64,@function
        .size           $__internal_46_$__cuda_sm20_div_s64,(.L_x_2251 - $__internal_46_$__cuda_sm20_div_s64)
$__internal_46_$__cuda_sm20_div_s64:
        /* <DEDUP_REMOVED lines=74> */
[----:B------:R-:W-:Y:S06]  /*3410*/  RET.REL.NODEC R34 `(_ZN2at6native60_GLOBAL__N__fdc43544_27_DistributionRandomKernel_cu_f88cee4443distribution_elementwise_grid_stride_kernelImLi2EZZZNS0_9templates4cuda32random_full_64_bits_range_kernelIPNS_17CUDAGeneratorImplEEEvRNS_18TensorIteratorBaseET_ENKUlvE_clEvENKUlvE3_clEvEUlP24curandStatePhilox4_32_10E_ZNS1_27distribution_nullary_kernelIsm10ulonglong2S7_SF_ZZZS5_IS7_EvS9_SA_ENKSB_clEvENKSC_clEvEUlmE_EEvS9_T2_RKT3_T4_EUlimE0_EEvlNS_15PhiloxCudaStateET1_SJ_) ;  /* 0xffffffc822f87950 */ /* 0x000fec0003c3ffff */
.L_x_632:
        /* <DEDUP_REMOVED lines=14> */
.L_x_2251:


//--------------------- .text._ZN2at6native60_GLOBAL__N__fdc43544_27_DistributionRandomKernel_cu_f88cee4443distribution_elementwise_grid_stride_kernelImLi2EZZZNS0_9templates4cuda32random_full_64_bits_range_kernelIPNS_17CUDAGeneratorImplEEEvRNS_18TensorIteratorBaseET_ENKUlvE_clEvENKUlvE3_clEvEUlP24curandStatePhilox4_32_10E_ZNS1_27distribution_nullary_kernelIsm10ulonglong2S7_SF_ZZZS5_IS7_EvS9_SA_ENKSB_clEvENKSC_clEvEUlmE_EEvS9_T2_RKT3_T4_EUlimE_EEvlNS_15PhiloxCudaStateET1_SJ_ --------------------------
	.section	.text._ZN2at6native60_GLOBAL__N__fdc43544_27_DistributionRandomKernel_cu_f88cee4443distribution_elementwise_grid_stride_kernelImLi2EZZZNS0_9templates4cuda32random_full_64_bits_range_kernelIPNS_17CUDAGeneratorImplEEEvRNS_18TensorIteratorBaseET_ENKUlvE_clEvENKUlvE3_clEvEUlP24curandStatePhilox4_32_10E_ZNS1_27distribution_nullary_kernelIsm10ulonglong2S7_SF_ZZZS5_IS7_EvS9_SA_ENKSB_clEvENKSC_clEvEUlmE_EEvS9_T2_RKT3_T4_EUlimE_EEvlNS_15PhiloxCudaStateET1_SJ_,"ax",@progbits
	.align	128
.text._ZN2at6native60_GLOBAL__N__fdc43544_27_DistributionRandomKernel_cu_f88cee4443distribution_elementwise_grid_stride_kernelImLi2EZZZNS0_9templates4cuda32random_full_64_bits_range_kernelIPNS_17CUDAGeneratorImplEEEvRNS_18TensorIteratorBaseET_ENKUlvE_clEvENKUlvE3_clEvEUlP24curandStatePhilox4_32_10E_ZNS1_27distribution_nullary_kernelIsm10ulonglong2S7_SF_ZZZS5_IS7_EvS9_SA_ENKSB_clEvENKSC_clEvEUlmE_EEvS9_T2_RKT3_T4_EUlimE_EEvlNS_15PhiloxCudaStateET1_SJ_:
        .type           _ZN2at6native60_GLOBAL__N__fdc43544_27_DistributionRandomKernel_cu_f88cee4443distribution_elementwise_grid_stride_kernelImLi2EZZZNS0_9templates4cuda32random_full_64_bits_range_kernelIPNS_17CUDAGeneratorImplEEEvRNS_18TensorIteratorBaseET_ENKUlvE_clEvENKUlvE3_clEvEUlP24curandStatePhilox4_32_10E_ZNS1_27distribution_nullary_kernelIsm10ulonglong2S7_SF_ZZZS5_IS7_EvS9_SA_ENKSB_clEvENKSC_clEvEUlmE_EEvS9_T2_RKT3_T4_EUlimE_EEvlNS_15PhiloxCudaStateET1_SJ_,@function
        .size           _ZN2at6native60_GLOBAL__N__fdc43544_27_DistributionRandomKernel_cu_f88cee4443distribution_elementwise_grid_stride_kernelImLi2EZZZNS0_9templates4cuda32random_full_64_bits_range_kernelIPNS_17CUDAGeneratorImplEEEvRNS_18TensorIteratorBaseET_ENKUlvE_clEvENKUlvE3_clEvEUlP24curandStatePhilox4_32_10E_ZNS1_27distribution_nullary_kernelIsm10ulonglong2S7_SF_ZZZS5_IS7_EvS9_SA_ENKSB_clEvENKSC_clEvEUlmE_EEvS9_T2_RKT3_T4_EUlimE_EEvlNS_15PhiloxCudaStateET1_SJ_,(.L_x_2253 - _ZN2at6native60_GLOBAL__N__fdc43544_27_DistributionRandomKernel_cu_f88cee4443distribution_elementwise_grid_stride_kernelImLi2EZZZNS0_9templates4cuda32random_full_64_bits_range_kernelIPNS_17CUDAGeneratorImplEEEvRNS_18TensorIteratorBaseET_ENKUlvE_clEvENKUlvE3_clEvEUlP24curandStatePhilox4_32_10E_ZNS1_27distribution_nullary_kernelIsm10ulonglong2S7_SF_ZZZS5_IS7_EvS9_SA_ENKSB_clEvENKSC_clEvEUlmE_EEvS9_T2_RKT3_T4_EUlimE_EEvlNS_15PhiloxCudaStateET1_SJ_)
        .other          _ZN2at6native60_GLOBAL__N__fdc43544_27_DistributionRandomKernel_cu_f88cee4443distribution_elementwise_grid_stride_kernelImLi2EZZZNS0_9templates4cuda32random_full_64_bits_range_kernelIPNS_17CUDAGeneratorImplEEEvRNS_18TensorIteratorBaseET_ENKUlvE_clEvENKUlvE3_clEvEUlP24curandStatePhilox4_32_10E_ZNS1_27distribution_nullary_kernelIsm10ulonglong2S7_SF_ZZZS5_IS7_EvS9_SA_ENKSB_clEvENKSC_clEvEUlmE_EEvS9_T2_RKT3_T4_EUlimE_EEvlNS_15PhiloxCudaStateET1_SJ_,@"STO_CUDA_ENTRY STV_DEFAULT"
_ZN2at6native60_GLOBAL__N__fdc43544_27_DistributionRandomKernel_cu_f88cee4443distribution_elementwise_grid_stride_kernelImLi2EZZZNS0_9templates4cuda32random_full_64_bits_range_kernelIPNS_17CUDAGeneratorImplEEEvRNS_18TensorIteratorBaseET_ENKUlvE_clEvENKUlvE3_clEvEUlP24curandStatePhilox4_32_10E_ZNS1_27distribution_nullary_kernelIsm10ulonglong2S7_SF_ZZZS5_IS7_EvS9_SA_ENKSB_clEvENKSC_clEvEUlmE_EEvS9_T2_RKT3_T4_EUlimE_EEvlNS_15PhiloxCudaStateET1_SJ_:
        /* <DEDUP_REMOVED lines=108> */
.L_x_633:
[----:B------:R-:W-:-:S07]  /*06c0*/  MOV R24, 0x6e0 ;  /* 0x000006e000187802 */ /* 0x000fce0000000f00 */
[----:B------:R-:W-:Y:S05]  /*06d0*/  CALL.REL.NOINC `($__internal_47_$__cuda_sm20_div_s64) ;  /* 0x0000000400c07944 */ /* 0x000fea0003c00000 */
.L_x_634:
        /* <DEDUP_REMOVED lines=17> */
.L_x_639:
        /* <DEDUP_REMOVED lines=13> */
.L_x_636:
[----:B0-----:R-:W-:Y:S05]  /*08c0*/  BSYNC.RECONVERGENT B0 ;  /* 0x0000000000007941 */ /* 0x001fea0003800200 */
.L_x_635:
        /* <DEDUP_REMOVED lines=48> */
.L_x_637:
[----:B------:R-:W-:Y:S01]  /*0bd0*/  ISETP.NE.AND P0, PT, R36, 0x3, PT ;  /* 0x000000032400780c */ /* 0x000fe20003f05270 */
[----:B------:R-:W-:Y:S02]  /*0be0*/  IMAD.MOV.U32 R38, RZ, RZ, R22 ;  /* 0x000000ffff267224 */ /* 0x000fe400078e0016 */
[----:B------:R-:W-:-:S10]  /*0bf0*/  IMAD.MOV.U32 R41, RZ, RZ, R35 ;  /* 0x000000ffff297224 */ /* 0x000fd400078e0023 */
[----:B------:R-:W-:Y:S01]  /*0c00*/  @P0 MOV R38, R40 ;  /* 0x0000002800260202 */ /* 0x000fe20000000f00 */
[----:B------:R-:W-:-:S07]  /*0c10*/  @P0 IMAD.MOV.U32 R41, RZ, RZ, R20 ;  /* 0x000000ffff290224 */ /* 0x000fce00078e0014 */
.L_x_638:
        /* <DEDUP_REMOVED lines=15> */
[----:B------:R1:W-:Y:S01]  /*0d10*/  @!P0 STG.E.U16 desc[UR6][R22.64], R38 ;  /* 0x0000002616008986 */ /* 0x0003e2000c101506 */
        /* <DEDUP_REMOVED lines=8> */
[----:B------:R1:W-:Y:S01]  /*0da0*/  @!P1 STG.E.U16 desc[UR6][R24.64], R41 ;  /* 0x0000002918009986 */ /* 0x0003e2000c101506 */
[----:B------:R-:W-:Y:S06]  /*0db0*/  BAR.SYNC.DEFER_BLOCKING 0x0 ;  /* 0x0000000000007b1d */ /* 0x000fec0000010000 */
[----:B------:R-:W-:Y:S05]  /*0dc0*/  @!P0 BRA `(.L_x_639) ;  /* 0xfffffff800888947 */ /* 0x000fea000383ffff */
[----:B------:R-:W-:Y:S05]  /*0dd0*/  EXIT ;  /* 0x000000000000794d */ /* 0x000fea0003800000 */
        .weak           $__internal_47_$__cuda_sm20_div_s64
        .type           $__internal_47_$__cuda_sm20_div_s64,@function
        .size           $__internal_47_$__cuda_sm20_div_s64,(.L_x_2253 - $__internal_47_$__cuda_sm20_div_s64)
$__internal_47_$__cuda_sm20_div_s64:
        /* <DEDUP_REMOVED lines=74> */
[----:B------:R-:W-:Y:S06]  /*1280*/  RET.REL.NODEC R24 `(_ZN2at6native60_GLOBAL__N__fdc43544_27_DistributionRandomKernel_cu_f88cee4443distribution_elementwise_grid_stride_kernelImLi2EZZZNS0_9templates4cuda32random_full_64_bits_range_kernelIPNS_17CUDAGeneratorImplEEEvRNS_18TensorIteratorBaseET_ENKUlvE_clEvENKUlvE3_clEvEUlP24curandStatePhilox4_32_10E_ZNS1_27distribution_nullary_kernelIsm10ulonglong2S7_SF_ZZZS5_IS7_EvS9_SA_ENKSB_clEvENKSC_clEvEUlmE_EEvS9_T2_RKT3_T4_EUlimE_EEvlNS_15PhiloxCudaStateET1_SJ_) ;  /* 0xffffffec185c7950 */ /* 0x000fec0003c3ffff */
.L_x_640:
        /* <DEDUP_REMOVED lines=15> */
.L_x_2253:


//--------------------- .text._ZN2at6native60_GLOBAL__N__fdc43544_27_DistributionRandomKernel_cu_f88cee4443distribution_elementwise_grid_stride_kernelImLi2EZZZNS0_9templates4cuda32random_full_64_bits_range_kernelIPNS_17CUDAGeneratorImplEEEvRNS_18TensorIteratorBaseET_ENKUlvE_clEvENKUlvE2_clEvEUlP24curandStatePhilox4_32_10E_ZNS1_27distribution_nullary_kernelIlm10ulonglong2S7_SF_ZZZS5_IS7_EvS9_SA_ENKSB_clEvENKSC_clEvEUlmE_EEvS9_T2_RKT3_T4_EUlimE0_EEvlNS_15PhiloxCudaStateET1_SJ_ --------------------------
	.section	.text._ZN2at6native60_GLOBAL__N__fdc43544_27_DistributionRandomKernel_cu_f88cee4443distribution_elementwise_grid_stride_kernelImLi2EZZZNS0_9templates4cuda32random_full_64_bits_range_kernelIPNS_17CUDAGeneratorImplEEEvRNS_18TensorIteratorBaseET_ENKUlvE_clEvENKUlvE2_clEvEUlP24curandStatePhilox4_32_10E_ZNS1_27distribution_nullary_kernelIlm10ulonglong2S7_SF_ZZZS5_IS7_EvS9_SA_ENKSB_clEvENKSC_clEvEUlmE_EEvS9_T2_RKT3_T4_EUlimE0_EEvlNS_15PhiloxCudaStateET1_SJ_,"ax",@progbits
	.align	128
.text._ZN2at6native60_GLOBAL__N__fdc43544_27_DistributionRandomKernel_cu_f88cee4443distribution_elementwise_grid_stride_kernelImLi2EZZZNS0_9templates4cuda32random_full_64_bits_range_kernelIPNS_17CUDAGeneratorImplEEEvRNS_18TensorIteratorBaseET_ENKUlvE_clEvENKUlvE2_clEvEUlP24curandStatePhilox4_32_10E_ZNS1_27distribution_nullary_kernelIlm10ulonglong2S7_SF_ZZZS5_IS7_EvS9_SA_ENKSB_clEvENKSC_clEvEUlmE_EEvS9_T2_RKT3_T4_EUlimE0_EEvlNS_15PhiloxCudaStateET1_SJ_:
        .type           _ZN2at6native60_GLOBAL__N__fdc43544_27_DistributionRandomKernel_cu_f88cee4443distribution_elementwise_grid_stride_kernelImLi2EZZZNS0_9templates4cuda32random_full_64_bits_range_kernelIPNS_17CUDAGeneratorImplEEEvRNS_18TensorIteratorBaseET_ENKUlvE_clEvENKUlvE2_clEvEUlP24curandStatePhilox4_32_10E_ZNS1_27distribution_nullary_kernelIlm10ulonglong2S7_SF_ZZZS5_IS7_EvS9_SA_ENKSB_clEvENKSC_clEvEUlmE_EEvS9_T2_RKT3_T4_EUlimE0_EEvlNS_15PhiloxCudaStateET1_SJ_,@function
        .size           _ZN2at6native60_GLOBAL__N__fdc43544_27_DistributionRandomKernel_cu_f88cee4443distribution_elementwise_grid_stride_kernelImLi2EZZZNS0_9templates4cuda32random_full_64_bits_range_kernelIPNS_17CUDAGeneratorImplEEEvRNS_18TensorIteratorBaseET_ENKUlvE_clEvENKUlvE2_clEvEUlP24curandStatePhilox4_32_10E_ZNS1_27distribution_nullary_kernelIlm10ulonglong2S7_SF_ZZZS5_IS7_EvS9_SA_ENKSB_clEvENKSC_clEvEUlmE_EEvS9_T2_RKT3_T4_EUlimE0_EEvlNS_15PhiloxCudaStateET1_SJ_,(.L_x_2255 - _ZN2at6native60_GLOBAL__N__fdc43544_27_DistributionRandomKernel_cu_f88cee4443distribution_elementwise_grid_stride_kernelImLi2EZZZNS0_9templates4cuda32random_full_64_bits_range_kernelIPNS_17CUDAGeneratorImplEEEvRNS_18TensorIteratorBaseET_ENKUlvE_clEvENKUlvE2_clEvEUlP24curandStatePhilox4_32_10E_ZNS1_27distribution_nullary_kernelIlm10ulonglong2S7_SF_ZZZS5_IS7_EvS9_SA_ENKSB_clEvENKSC_clEvEUlmE_EEvS9_T2_RKT3_T4_EUlimE0_EEvlNS_15PhiloxCudaStateET1_SJ_)
        .other          _ZN2at6native60_GLOBAL__N__fdc43544_27_DistributionRandomKernel_cu_f88cee4443distribution_elementwise_grid_stride_kernelImLi2EZZZNS0_9templates4cuda32random_full_64_bits_range_kernelIPNS_17CUDAGeneratorImplEEEvRNS_18TensorIteratorBaseET_ENKUlvE_clEvENKUlvE2_clEvEUlP24curandStatePhilox4_32_10E_ZNS1_27distribution_nullary_kernelIlm10ulonglong2S7_SF_ZZZS5_IS7_EvS9_SA_ENKSB_clEvENKSC_clEvEUlmE_EEvS9_T2_RKT3_T4_EUlimE0_EEvlNS_15PhiloxCudaStateET1_SJ_,@"STO_CUDA_ENTRY STV_DEFAULT"
_ZN2at6native60_GLOBAL__N__fdc43544_27_DistributionRandomKernel_cu_f88cee4443distribution_elementwise_grid_stride_kernelImLi2EZZZNS0_9templates4cuda32random_full_64_bits_range_kernelIPNS_17CUDAGeneratorImplEEEvRNS_18TensorIteratorBaseET_ENKUlvE_clEvENKUlvE2_clEvEUlP24curandStatePhilox4_32_10E_ZNS1_27distribution_nullary_kernelIlm10ulonglong2S7_SF_ZZZS5_IS7_EvS9_SA_ENKSB_clEvENKSC_clEvEUlmE_EEvS9_T2_RKT3_T4_EUlimE0_EEvlNS_15PhiloxCudaStateET1_SJ_:
        /* <DEDUP_REMOVED lines=92> */
[----:B------:R-:W-:Y:S01]  /*05c0*/  IADD3 R29, PT, PT, RZ, -R36, RZ ;  /* 0x80000024ff1d7210 */ /* 0x000fe20007ffe0ff */
[----:B------:R-:W-:Y:S01]  /*05d0*/  HFMA2 R31, -RZ, RZ, 0, 0 ;  /* 0x00000000ff1f7431 */ /* 0x000fe200000001ff */
[----:B------:R-:W-:-:S05]  /*05e0*/  ISETP.NE.U32.AND P2, PT, R36, RZ, PT ;  /* 0x000000ff2400720c */ /* 0x000fca0003f45070 */
        /* <DEDUP_REMOVED lines=16> */
.L_x_641:
[----:B------:R-:W-:-:S07]  /*06f0*/  MOV R30, 0x710 ;  /* 0x00000710001e7802 */ /* 0x000fce0000000f00 */
[----:B------:R-:W-:Y:S05]  /*0700*/  CALL.REL.NOINC `($__internal_48_$__cuda_sm20_div_s64) ;  /* 0x00000028004c7944 */ /* 0x000fea0003c00000 */
[----:B------:R-:W-:Y:S01]  /*0710*/  IMAD.MOV.U32 R30, RZ, RZ, R28 ;  /* 0x000000ffff1e7224 */ /* 0x000fe200078e001c */
[----:B------:R-:W-:-:S07]  /*0720*/  MOV R31, R29 ;  /* 0x0000001d001f7202 */ /* 0x000fce0000000f00 */
.L_x_642:
        /* <DEDUP_REMOVED lines=79> */
.L_x_653:
[----:B------:R-:W-:Y:S01]  /*0c20*/  IADD3 R0, PT, PT, R0, 0x1, RZ ;  /* 0x0000000100007810 */ /* 0x000fe20007ffe0ff */
[----:B------:R-:W-:Y:S03]  /*0c30*/  BSSY.RECONVERGENT B0, `(.L_x_643) ;  /* 0x000000c000007945 */ /* 0x000fe60003800200 */
[C---:B------:R-:W-:Y:S01]  /*0c40*/  ISETP.NE.AND P0, PT, R0.reuse, RZ, PT ;  /* 0x000000ff0000720c */ /* 0x040fe20003f05270 */
[----:B------:R-:W-:-:S12]  /*0c50*/  IMAD.WIDE.U32 R44, R0, -0x2daee0ad, RZ ;  /* 0xd2511f53002c7825 */ /* 0x000fd800078e00ff */
[----:B01----:R-:W-:Y:S05]  /*0c60*/  @P0 BRA `(.L_x_644) ;  /* 0x0000000000200947 */ /* 0x003fea0003800000 */
        /* <DEDUP_REMOVED lines=8> */
.L_x_644:
[----:B0-----:R-:W-:Y:S05]  /*0cf0*/  BSYNC.RECONVERGENT B0 ;  /* 0x0000000000007941 */ /* 0x001fea0003800200 */
.L_x_643:
[----:B------:R-:W-:Y:S01]  /*0d00*/  IMAD.WIDE.U32 R42, R32, -0x326172a9, RZ ;  /* 0xcd9e8d57202a7825 */ /* 0x000fe200078e00ff */
[----:B------:R-:W-:Y:S02]  /*0d10*/  LOP3.LUT R30, R33, R45, R25, 0x96, !PT ;  /* 0x0000002d211e7212 */ /* 0x000fe400078e9619 */
[----:B------:R-:W-:Y:S01]  /*0d20*/  ISETP.GT.AND P0, PT, R39, 0x1, PT ;  /* 0x000000012700780c */ /* 0x000fe20003f04270 */
        /* <DEDUP_REMOVED lines=38> */
[----:B------:R-:W-:Y:S02]  /*0f90*/  MOV R42, R38 ;  /* 0x00000026002a7202 */ /* 0x000fe40000000f00 */
[----:B------:R-:W-:Y:S01]  /*0fa0*/  MOV R38, R30 ;  /* 0x0000001e00267202 */ /* 0x000fe20000000f00 */
[----:B------:R-:W-:Y:S01]  /*0fb0*/  IMAD.MOV.U32 R30, RZ, RZ, R40 ;  /* 0x000000ffff1e7224 */ /* 0x000fe200078e0028 */
        /* <DEDUP_REMOVED lines=11> */
.L_x_645:
        /* <DEDUP_REMOVED lines=9> */
.L_x_646:
        /* <DEDUP_REMOVED lines=8> */
[----:B------:R-:W-:Y:S02]  /*1180*/  SEL R42, R44, R42, !P1 ;  /* 0x0000002a2c2a7207 */ /* 0x000fe40004800000 */
[----:B------:R-:W-:-:S09]  /*1190*/  SEL R43, R43, R41, !P1 ;  /* 0x000000292b2b7207 */ /* 0x000fd20004800000 */
[----:B------:R-:W0:Y:S02]  /*11a0*/  @P0 LDC.64 R30, c[0x0][0x540] ;  /* 0x00015000ff1e0b82 */ /* 0x000e240000000a00 */
[----:B0-----:R1:W-:Y:S01]  /*11b0*/  @P0 STG.E.64 desc[UR76][R30.64], R42 ;  /* 0x0000002a1e000986 */ /* 0x0013e2000c101b4c */
[----:B------:R-:W-:Y:S05]  /*11c0*/  BRA `(.L_x_648) ;  /* 0x0000001c007c7947 */ /* 0x000fea0003800000 */
.L_x_647:
        /* <DEDUP_REMOVED lines=233> */
.L_x_651:
[----:B------:R-:W0:Y:S01]  /*2060*/  LDCU.64 UR48, c[0x0][0x540] ;  /* 0x0000a800ff3077ac */ /* 0x000e220008000a00 */
[----:B------:R-:W-:Y:S01]  /*2070*/  MOV R46, R42 ;  /* 0x0000002a002e7202 */ /* 0x000fe20000000f00 */
[----:B------:R-:W-:Y:S01]  /*2080*/  IMAD.MOV.U32 R47, RZ, RZ, R41 ;  /* 0x000000ffff2f7224 */ /* 0x000fe200078e0029 */
[----:B0-----:R-:W-:-:S04]  /*2090*/  IADD3 R30, P0, PT, R45, UR48, RZ ;  /* 0x000000302d1e7c10 */ /* 0x001fc8000ff1e0ff */
[----:B------:R-:W-:-:S05]  /*20a0*/  IADD3.X R31, PT, PT, RZ, UR49, RZ, P0, !PT ;  /* 0x00000031ff1f7c10 */ /* 0x000fca00087fe4ff */
[----:B------:R0:W-:Y:S04]  /*20b0*/  STG.E.64 desc[UR76][R30.64], R46 ;  /* 0x0000002e1e007986 */ /* 0x0001e8000c101b4c */
.L_x_650:
[----:B------:R-:W-:Y:S05]  /*20c0*/  BSYNC.RECONVERGENT B0 ;  /* 0x0000000000007941 */ /* 0x000fea0003800200 */
.L_x_649:
        /* <DEDUP_REMOVED lines=234> */
.L_x_652:
[----:B------:R-:W0:Y:S01]  /*2f70*/  LDCU.64 UR48, c[0x0][0x540] ;  /* 0x0000a800ff3077ac */ /* 0x000e220008000a00 */
[----:B------:R-:W-:Y:S01]  /*2f80*/  IMAD.MOV.U32 R42, RZ, RZ, R44 ;  /* 0x000000ffff2a7224 */ /* 0x000fe200078e002c */
[----:B0-----:R-:W-:-:S04]  /*2f90*/  IADD3 R30, P0, PT, R41, UR48, RZ ;  /* 0x00000030291e7c10 */ /* 0x001fc8000ff1e0ff */
[----:B------:R-:W-:-:S05]  /*2fa0*/  IADD3.X R31, PT, PT, RZ, UR49, RZ, P0, !PT ;  /* 0x00000031ff1f7c10 */ /* 0x000fca00087fe4ff */
[----:B------:R0:W-:Y:S04]  /*2fb0*/  STG.E.64 desc[UR76][R30.64], R42 ;  /* 0x0000002a1e007986 */ /* 0x0001e8000c101b4c */
.L_x_648:
        /* <DEDUP_REMOVED lines=8> */
        .weak           $__internal_48_$__cuda_sm20_div_s64
        .type           $__internal_48_$__cuda_sm20_div_s64,@function
        .size           $__internal_48_$__cuda_sm20_div_s64,(.L_x_2255 - $__internal_48_$__cuda_sm20_div_s64)
$__internal_48_$__cuda_sm20_div_s64:
        /* <DEDUP_REMOVED lines=73> */
[----:B------:R-:W-:Y:S06]  /*34d0*/  RET.REL.NODEC R30 `(_ZN2at6native60_GLOBAL__N__fdc43544_27_DistributionRandomKernel_cu_f88cee4443distribution_elementwise_grid_stride_kernelImLi2EZZZNS0_9templates4cuda32random_full_64_bits_range_kernelIPNS_17CUDAGeneratorImplEEEvRNS_18TensorIteratorBaseET_ENKUlvE_clEvENKUlvE2_clEvEUlP24curandStatePhilox4_32_10E_ZNS1_27distribution_nullary_kernelIlm10ulonglong2S7_SF_ZZZS5_IS7_EvS9_SA_ENKSB_clEvENKSC_clEvEUlmE_EEvS9_T2_RKT3_T4_EUlimE0_EEvlNS_15PhiloxCudaStateET1_SJ_) ;  /* 0xffffffc81ec87950 */ /* 0x000fec0003c3ffff */
.L_x_654:
        /* <DEDUP_REMOVED lines=10> */
.L_x_2255:


//--------------------- .text._ZN2at6native60_GLOBAL__N__fdc43544_27_DistributionRandomKernel_cu_f88cee4443distribution_elementwise_grid_stride_kernelImLi2EZZZNS0_9templates4cuda32random_full_64_bits_range_kernelIPNS_17CUDAGeneratorImplEEEvRNS_18TensorIteratorBaseET_ENKUlvE_clEvENKUlvE2_clEvEUlP24curandStatePhilox4_32_10E_ZNS1_27distribution_nullary_kernelIlm10ulonglong2S7_SF_ZZZS5_IS7_EvS9_SA_ENKSB_clEvENKSC_clEvEUlmE_EEvS9_T2_RKT3_T4_EUlimE_EEvlNS_15PhiloxCudaStateET1_SJ_ --------------------------
	.section	.text._ZN2at6native60_GLOBAL__N__fdc43544_27_DistributionRandomKernel_cu_f88cee4443distribution_elementwise_grid_stride_kernelImLi2EZZZNS0_9templates4cuda32random_full_64_bits_range_kernelIPNS_17CUDAGeneratorImplEEEvRNS_18TensorIteratorBaseET_ENKUlvE_clEvENKUlvE2_clEvEUlP24curandStatePhilox4_32_10E_ZNS1_27distribution_nullary_kernelIlm10ulonglong2S7_SF_ZZZS5_IS7_EvS9_SA_ENKSB_clEvENKSC_clEvEUlmE_EEvS9_T2_RKT3_T4_EUlimE_EEvlNS_15PhiloxCudaStateET1_SJ_,"ax",@progbits
	.align	128
.text._ZN2at6native60_GLOBAL__N__fdc43544_27_DistributionRandomKernel_cu_f88cee4443distribution_elementwise_grid_stride_kernelImLi2EZZZNS0_9templates4cuda32random_full_64_bits_range_kernelIPNS_17CUDAGeneratorImplEEEvRNS_18TensorIteratorBaseET_ENKUlvE_clEvENKUlvE2_clEvEUlP24curandStatePhilox4_32_10E_ZNS1_27distribution_nullary_kernelIlm10ulonglong2S7_SF_ZZZS5_IS7_EvS9_SA_ENKSB_clEvENKSC_clEvEUlmE_EEvS9_T2_RKT3_T4_EUlimE_EEvlNS_15PhiloxCudaStateET1_SJ_:
        .type           _ZN2at6native60_GLOBAL__N__fdc43544_27_DistributionRandomKernel_cu_f88cee4443distribution_elementwise_grid_stride_kernelImLi2EZZZNS0_9templates4cuda32random_full_64_bits_range_kernelIPNS_17CUDAGeneratorImplEEEvRNS_18TensorIteratorBaseET_ENKUlvE_clEvENKUlvE2_clEvEUlP24curandStatePhilox4_32_10E_ZNS1_27distribution_nullary_kernelIlm10ulonglong2S7_SF_ZZZS5_IS7_EvS9_SA_ENKSB_clEvENKSC_clEvEUlmE_EEvS9_T2_RKT3_T4_EUlimE_EEvlNS_15PhiloxCudaStateET1_SJ_,@function
        .size           _ZN2at6native60_GLOBAL__N__fdc43544_27_DistributionRandomKernel_cu_f88cee4443distribution_elementwise_grid_stride_kernelImLi2EZZZNS0_9templates4cuda32random_full_64_bits_range_kernelIPNS_17CUDAGeneratorImplEEEvRNS_18TensorIteratorBaseET_ENKUlvE_clEvENKUlvE2_clEvEUlP24curandStatePhilox4_32_10E_ZNS1_27distribution_nullary_kernelIlm10ulonglong2S7_SF_ZZZS5_IS7_EvS9_SA_ENKSB_clEvENKSC_clEvEUlmE_EEvS9_T2_RKT3_T4_EUlimE_EEvlNS_15PhiloxCudaStateET1_SJ_,(.L_x_2257 - _ZN2at6native60_GLOBAL__N__fdc43544_27_DistributionRandomKernel_cu_f88cee4443distribution_elementwise_grid_stride_kernelImLi2EZZZNS0_9templates4cuda32random_full_64_bits_range_kernelIPNS_17CUDAGeneratorImplEEEvRNS_18TensorIteratorBaseET_ENKUlvE_clEvENKUlvE2_clEvEUlP24curandStatePhilox4_32_10E_ZNS1_27distribution_nullary_kernelIlm10ulonglong2S7_SF_ZZZS5_IS7_EvS9_SA_ENKSB_clEvENKSC_clEvEUlmE_EEvS9_T2_RKT3_T4_EUlimE_EEvlNS_15PhiloxCudaStateET1_SJ_)
        .other          _ZN2at6native60_GLOBAL__N__fdc43544_27_DistributionRandomKernel_cu_f88cee4443distribution_elementwise_grid_stride_kernelImLi2EZZZNS0_9templates4cuda32random_full_64_bits_range_kernelIPNS_17CUDAGeneratorImplEEEvRNS_18TensorIteratorBaseET_ENKUlvE_clEvENKUlvE2_clEvEUlP24curandStatePhilox4_32_10E_ZNS1_27distribution_nullary_kernelIlm10ulonglong2S7_SF_ZZZS5_IS7_EvS9_SA_ENKSB_clEvENKSC_clEvEUlmE_EEvS9_T2_RKT3_T4_EUlimE_EEvlNS_15PhiloxCudaStateET1_SJ_,@"STO_CUDA_ENTRY STV_DEFAULT"
_ZN2at6native60_GLOBAL__N__fdc43544_27_DistributionRandomKernel_cu_f88cee4443distribution_elementwise_grid_stride_kernelImLi2EZZZNS0_9templates4cuda32random_full_64_bits_range_kernelIPNS_17CUDAGeneratorImplEEEvRNS_18TensorIteratorBaseET_ENKUlvE_clEvENKUlvE2_clEvEUlP24curandStatePhilox4_32_10E_ZNS1_27distribution_nullary_kernelIlm10ulonglong2S7_SF_ZZZS5_IS7_EvS9_SA_ENKSB_clEvENKSC_clEvEUlmE_EEvS9_T2_RKT3_T4_EUlimE_EEvlNS_15PhiloxCudaStateET1_SJ_:
        /* <DEDUP_REMOVED lines=86> */
[----:B------:R-:W-:Y:S01]  /*0560*/  IMAD.MOV.U32 R20, RZ, RZ, R36 ;  /* 0x000000ffff147224 */ /* 0x000fe200078e0024 */
[----:B------:R-:W-:Y:S01]  /*0570*/  LOP3.LUT R44, R44, R25, RZ, 0x3c, !PT ;  /* 0x000000192c2c7212 */ /* 0x000fe200078e3cff */
[----:B------:R-:W-:Y:S01]  /*0580*/  IMAD.HI.U32 R39, R40, -0x326172a9, RZ ;  /* 0xcd9e8d5728277827 */ /* 0x000fe200078e00ff */
[----:B------:R-:W-:-:S03]  /*0590*/  SHF.L.U32 R36, R19, 0x1, RZ ;  /* 0x0000000113247819 */ /* 0x000fc600000006ff */
[----:B------:R-:W-:Y:S01]  /*05a0*/  VIADD R41, R23, 0x96a522ad ;  /* 0x96a522ad17297836 */ /* 0x000fe20000000000 */
        /* <DEDUP_REMOVED lines=22> */
.L_x_655:
[----:B------:R-:W-:-:S07]  /*0710*/  MOV R32, 0x730 ;  /* 0x0000073000207802 */ /* 0x000fce0000000f00 */
[----:B------:R-:W-:Y:S05]  /*0720*/  CALL.REL.NOINC `($__internal_49_$__cuda_sm20_div_s64) ;  /* 0x0000000400e47944 */ /* 0x000fea0003c00000 */
.L_x_656:
        /* <DEDUP_REMOVED lines=14> */
.L_x_661:
[----:B------:R-:W-:Y:S01]  /*0810*/  IADD3 R0, PT, PT, R0, 0x1, RZ ;  /* 0x0000000100007810 */ /* 0x000fe20007ffe0ff */
[----:B------:R-:W-:Y:S03]  /*0820*/  BSSY.RECONVERGENT B0, `(.L_x_657) ;  /* 0x000000c000007945 */ /* 0x000fe60003800200 */
[C---:B------:R-:W-:Y:S01]  /*0830*/  ISETP.NE.AND P0, PT, R0.reuse, RZ, PT ;  /* 0x000000ff0000720c */ /* 0x040fe20003f05270 */
[----:B------:R-:W-:-:S12]  /*0840*/  IMAD.WIDE.U32 R32, R0, -0x2daee0ad, RZ ;  /* 0xd2511f5300207825 */ /* 0x000fd800078e00ff */
[----:B-1----:R-:W-:Y:S05]  /*0850*/  @P0 BRA `(.L_x_658) ;  /* 0x0000000000200947 */ /* 0x002fea0003800000 */
        /* <DEDUP_REMOVED lines=8> */
.L_x_658:
[----:B0-----:R-:W-:Y:S05]  /*08e0*/  BSYNC.RECONVERGENT B0 ;  /* 0x0000000000007941 */ /* 0x001fea0003800200 */
.L_x_657:
        /* <DEDUP_REMOVED lines=51> */
.L_x_659:
        /* <DEDUP_REMOVED lines=9> */
.L_x_660:
[----:B------:R-:W-:Y:S01]  /*0cb0*/  ISETP.GE.U32.AND P0, PT, R20, UR4, PT ;  /* 0x0000000414007c0c */ /* 0x000fe2000bf06070 */
[----:B------:R-:W-:Y:S05]  /*0cc0*/  WARPSYNC.ALL ;  /* 0x0000000000007948 */ /* 0x000fea0003800000 */
[----:B------:R-:W-:Y:S01]  /*0cd0*/  IADD3 R32, P2, PT, R19, R20, RZ ;  /* 0x0000001413207210 */ /* 0x000fe20007f5e0ff */
[----:B------:R-:W-:Y:S01]  /*0ce0*/  IMAD.MOV.U32 R44, RZ, RZ, R46 ;  /* 0x000000ffff2c7224 */ /* 0x000fe200078e002e */
[----:B------:R-:W-:Y:S02]  /*0cf0*/  ISETP.GE.AND.EX P0, PT, R21, UR5, PT, P0 ;  /* 0x0000000515007c0c */ /* 0x000fe4000bf06300 */
[----:B------:R-:W-:-:S02]  /*0d00*/  ISETP.GE.U32.AND P1, PT, R32, UR4, PT ;  /* 0x0000000420007c0c */ /* 0x000fc4000bf26070 */
[----:B------:R-:W-:-:S04]  /*0d10*/  IADD3.X R25, PT, PT, RZ, R21, RZ, P2, !PT ;  /* 0x00000015ff197210 */ /* 0x000fc800017fe4ff */
[----:B------:R-:W-:-:S05]  /*0d20*/  ISETP.GE.AND.EX P1, PT, R25, UR5, PT, P1 ;  /* 0x0000000519007c0c */ /* 0x000fca000bf26310 */
[----:B------:R-:W0:Y:S08]  /*0d30*/  @!P0 LDC R25, c[0x0][0x3b0] ;  /* 0x0000ec00ff198b82 */ /* 0x000e300000000800 */
[----:B------:R-:W1:Y:S08]  /*0d40*/  @!P1 LDC R33, c[0x0][0x3b0] ;  /* 0x0000ec00ff219b82 */ /* 0x000e700000000800 */
[----:B------:R-:W2:Y:S08]  /*0d50*/  @!P0 LDC.64 R28, c[0x0][0x3a8] ;  /* 0x0000ea00ff1c8b82 */ /* 0x000eb00000000a00 */
[----:B------:R-:W3:Y:S01]  /*0d60*/  @!P1 LDC.64 R30, c[0x0][0x3a8] ;  /* 0x0000ea00ff1e9b82 */ /* 0x000ee20000000a00 */
[----:B0-----:R-:W-:-:S02]  /*0d70*/  @!P0 IMAD R25, R20, R25, RZ ;  /* 0x0000001914198224 */ /* 0x001fc400078e02ff */
[----:B-1----:R-:W-:Y:S02]  /*0d80*/  @!P1 IMAD R32, R32, R33, RZ ;  /* 0x0000002120209224 */ /* 0x002fe400078e02ff */
[----:B------:R-:W-:Y:S02]  /*0d90*/  @!P0 IMAD.MOV.U32 R33, RZ, RZ, R39 ;  /* 0x000000ffff218224 */ /* 0x000fe400078e0027 */
[----:B------:R-:W-:Y:S01]  /*0da0*/  IMAD.MOV.U32 R39, RZ, RZ, R45 ;  /* 0x000000ffff277224 */ /* 0x000fe200078e002d */
[----:B--2---:R-:W-:-:S04]  /*0db0*/  @!P0 IADD3 R28, P2, PT, R25, R28, RZ ;  /* 0x0000001c191c8210 */ /* 0x004fc80007f5e0ff */
[----:B------:R-:W-:Y:S02]  /*0dc0*/  @!P0 LEA.HI.X.SX32 R29, R25, R29, 0x1, P2 ;  /* 0x0000001d191d8211 */ /* 0x000fe400010f0eff */
[----:B---3--:R-:W-:-:S04]  /*0dd0*/  @!P1 IADD3 R30, P2, PT, R32, R30, RZ ;  /* 0x0000001e201e9210 */ /* 0x008fc80007f5e0ff */
[----:B------:R-:W-:Y:S01]  /*0de0*/  @!P1 LEA.HI.X.SX32 R31, R32, R31, 0x1, P2 ;  /* 0x0000001f201f9211 */ /* 0x000fe200010f0eff */
[----:B------:R-:W-:Y:S01]  /*0df0*/  @!P0 IMAD.MOV.U32 R32, RZ, RZ, R40 ;  /* 0x000000ffff208224 */ /* 0x000fe200078e0028 */
[----:B------:R-:W-:-:S04]  /*0e00*/  MOV R40, R24 ;  /* 0x0000001800287202 */ /* 0x000fc80000000f00 */
[----:B------:R0:W-:Y:S01]  /*0e10*/  @!P0 STG.E.64 desc[UR6][R28.64], R32 ;  /* 0x000000201c008986 */ /* 0x0001e2000c101b06 */
[----:B------:R-:W-:-:S05]  /*0e20*/  IADD3 R20, P0, PT, R36, R20, RZ ;  /* 0x0000001424147210 */ /* 0x000fca0007f1e0ff */
[----:B------:R-:W-:Y:S01]  /*0e30*/  IMAD.X R21, RZ, RZ, R21, P0 ;  /* 0x000000ffff157224 */ /* 0x000fe200000e0615 */
[----:B------:R-:W-:-:S04]  /*0e40*/  ISETP.GE.U32.AND P0, PT, R20, R26, PT ;  /* 0x0000001a1400720c */ /* 0x000fc80003f06070 */
[----:B------:R-:W-:Y:S02]  /*0e50*/  ISETP.GE.AND.EX P0, PT, R21, R38, PT, P0 ;  /* 0x000000261500720c */ /* 0x000fe40003f06300 */
[----:B0-----:R-:W-:Y:S01]  /*0e60*/  @!P1 MOV R28, R47 ;  /* 0x0000002f001c9202 */ /* 0x001fe20000000f00 */
[----:B------:R-:W-:-:S05]  /*0e70*/  @!P1 IMAD.MOV.U32 R29, RZ, RZ, R48 ;  /* 0x000000ffff1d9224 */ /* 0x000fca00078e0030 */
[----:B------:R1:W-:Y:S01]  /*0e80*/  @!P1 STG.E.64 desc[UR6][R30.64], R28 ;  /* 0x0000001c1e009986 */ /* 0x0003e2000c101b06 */
[----:B------:R-:W-:Y:S06]  /*0e90*/  BAR.SYNC.DEFER_BLOCKING 0x0 ;  /* 0x0000000000007b1d */ /* 0x000fec0000010000 */
[----:B------:R-:W-:Y:S05]  /*0ea0*/  @!P0 BRA `(.L_x_661) ;  /* 0xfffffff800588947 */ /* 0x000fea000383ffff */
[----:B------:R-:W-:Y:S05]  /*0eb0*/  EXIT ;  /* 0x000000000000794d */ /* 0x000fea0003800000 */
        .weak           $__internal_49_$__cuda_sm20_div_s64
        .type           $__internal_49_$__cuda_sm20_div_s64,@function
        .size           $__internal_49_$__cuda_sm20_div_s64,(.L_x_2257 - $__internal_49_$__cuda_sm20_div_s64)
$__internal_49_$__cuda_sm20_div_s64:
        /* <DEDUP_REMOVED lines=67> */
[----:B------:R-:W-:Y:S01]  /*12f0*/  MOV R33, 0x0 ;  /* 0x0000000000217802 */ /* 0x000fe20000000f00 */
[----:B------:R-:W-:Y:S01]  /*1300*/  IMAD.X R24, RZ, RZ, ~R29, P2 ;  /* 0x000000ffff187224 */ /* 0x000fe200010e0e1d */
[----:B------:R-:W-:Y:S02]  /*1310*/  ISETP.NE.AND.EX P0, PT, RZ, RZ, PT, P0 ;  /* 0x000000ffff00720c */ /* 0x000fe40003f05300 */
[----:B------:R-:W-:Y:S02]  /*1320*/  SEL R28, R25, R28, !P1 ;  /* 0x0000001c191c7207 */ /* 0x000fe40004800000 */
[----:B------:R-:W-:Y:S02]  /*1330*/  SEL R29, R24, R29, !P1 ;  /* 0x0000001d181d7207 */ /* 0x000fe40004800000 */
[----:B------:R-:W-:-:S02]  /*1340*/  SEL R28, R28, 0xffffffff, P0 ;  /* 0xffffffff1c1c7807 */ /* 0x000fc40000000000 */
[----:B------:R-:W-:Y:S01]  /*1350*/  SEL R29, R29, 0xffffffff, P0 ;  /* 0xffffffff1d1d7807 */ /* 0x000fe20000000000 */
[----:B------:R-:W-:Y:S06]  /*1360*/  RET.REL.NODEC R32 `(_ZN2at6native60_GLOBAL__N__fdc43544_27_DistributionRandomKernel_cu_f88cee4443distribution_elementwise_grid_stride_kernelImLi2EZZZNS0_9templates4cuda32random_full_64_bits_range_kernelIPNS_17CUDAGeneratorImplEEEvRNS_18TensorIteratorBaseET_ENKUlvE_clEvENKUlvE2_clEvEUlP24curandStatePhilox4_32_10E_ZNS1_27distribution_nullary_kernelIlm10ulonglong2S7_SF_ZZZS5_IS7_EvS9_SA_ENKSB_clEvENKSC_clEvEUlmE_EEvS9_T2_RKT3_T4_EUlimE_EEvlNS_15PhiloxCudaStateET1_SJ_) ;  /* 0xffffffec20247950 */ /* 0x000fec0003c3ffff */
.L_x_662:
        /* <DEDUP_REMOVED lines=9> */
.L_x_2257:


//--------------------- .text._ZN2at6native60_GLOBAL__N__fdc43544_27_DistributionRandomKernel_cu_f88cee4443distribution_elementwise_grid_stride_kernelImLi2EZZZNS0_9templates4cuda32random_full_64_bits_range_kernelIPNS_17CUDAGeneratorImplEEEvRNS_18TensorIteratorBaseET_ENKUlvE_clEvENKUlvE1_clEvEUlP24curandStatePhilox4_32_10E_ZNS1_27distribution_nullary_kernelIim10ulonglong2S7_SF_ZZZS5_IS7_EvS9_SA_ENKSB_clEvENKSC_clEvEUlmE_EEvS9_T2_RKT3_T4_EUlimE0_EEvlNS_15PhiloxCudaStateET1_SJ_ --------------------------
	.section	.text._ZN2at6native60_GLOBAL__N__fdc43544_27_DistributionRandomKernel_cu_f88cee4443distribution_elementwise_grid_stride_kernelImLi2EZZZNS0_9templates4cuda32random_full_64_bits_range_kernelIPNS_17CUDAGeneratorImplEEEvRNS_18TensorIteratorBaseET_ENKUlvE_clEvENKUlvE1_clEvEUlP24curandStatePhilox4_32_10E_ZNS1_27distribution_nullary_kernelIim10ulonglong2S7_SF_ZZZS5_IS7_EvS9_SA_ENKSB_clEvENKSC_clEvEUlmE_EEvS9_T2_RKT3_T4_EUlimE0_EEvlNS_15PhiloxCudaStateET1_SJ_,"ax",@progbits
	.align	128
.text._ZN2at6native60_GLOBAL__N__fdc43544_27_DistributionRandomKernel_cu_f88cee4443distribution_elementwise_grid_stride_kernelImLi2EZZZNS0_9templates4cuda32random_full_64_bits_range_kernelIPNS_17CUDAGeneratorImplEEEvRNS_18TensorIteratorBaseET_ENKUlvE_clEvENKUlvE1_clEvEUlP24curandStatePhilox4_32_10E_ZNS1_27distribution_nullary_kernelIim10ulonglong2S7_SF_ZZZS5_IS7_EvS9_SA_ENKSB_clEvENKSC_clEvEUlmE_EEvS9_T2_RKT3_T4_EUlimE0_EEvlNS_15PhiloxCudaStateET1_SJ_:
        .type           _ZN2at6native60_GLOBAL__N__fdc43544_27_DistributionRandomKernel_cu_f88cee4443distribution_elementwise_grid_stride_kernelImLi2EZZZNS0_9templates4cuda32random_full_64_bits_range_kernelIPNS_17CUDAGeneratorImplEEEvRNS_18TensorIteratorBaseET_ENKUlvE_clEvENKUlvE1_clEvEUlP24curandStatePhilox4_32_10E_ZNS1_27distribution_nullary_kernelIim10ulonglong2S7_SF_ZZZS5_IS7_EvS9_SA_ENKSB_clEvENKSC_clEvEUlmE_EEvS9_T2_RKT3_T4_EUlimE0_EEvlNS_15PhiloxCudaStateET1_SJ_,@function
        .size           _ZN2at6native60_GLOBAL__N__fdc43544_27_DistributionRandomKernel_cu_f88cee4443distribution_elementwise_grid_stride_kernelImLi2EZZZNS0_9templates4cuda32random_full_64_bits_range_kernelIPNS_17CUDAGeneratorImplEEEvRNS_18TensorIteratorBaseET_ENKUlvE_clEvENKUlvE1_clEvEUlP24curandStatePhilox4_32_10E_ZNS1_27distribution_nullary_kernelIim10ulonglong2S7_SF_ZZZS5_IS7_EvS9_SA_ENKSB_clEvENKSC_clEvEUlmE_EEvS9_T2_RKT3_T4_EUlimE0_EEvlNS_15PhiloxCudaStateET1_SJ_,(.L_x_2259 - _ZN2at6native60_GLOBAL__N__fdc43544_27_DistributionRandomKernel_cu_f88cee4443distribution_elementwise_grid_stride_kernelImLi2EZZZNS0_9templates4cuda32random_full_64_bits_range_kernelIPNS_17CUDAGeneratorImplEEEvRNS_18TensorIteratorBaseET_ENKUlvE_clEvENKUlvE1_clEvEUlP24curandStatePhilox4_32_10E_ZNS1_27distribution_nullary_kernelIim10ulonglong2S7_SF_ZZZS5_IS7_EvS9_SA_ENKSB_clEvENKSC_clEvEUlmE_EEvS9_T2_RKT3_T4_EUlimE0_EEvlNS_15PhiloxCudaStateET1_SJ_)
        .other          _ZN2at6native60_GLOBAL__N__fdc43544_27_DistributionRandomKernel_cu_f88cee4443distribution_elementwise_grid_stride_kernelImLi2EZZZNS0_9templates4cuda32random_full_64_bits_range_kernelIPNS_17CUDAGeneratorImplEEEvRNS_18TensorIteratorBaseET_ENKUlvE_clEvENKUlvE1_clEvEUlP24curandStatePhilox4_32_10E_ZNS1_27distribution_nullary_kernelIim10ulonglong2S7_SF_ZZZS5_IS7_EvS9_SA_ENKSB_clEvENKSC_clEvEUlmE_EEvS9_T2_RKT3_T4_EUlimE0_EEvlNS_15PhiloxCudaStateET1_SJ_,@"STO_CUDA_ENTRY STV_DEFAULT"
_ZN2at6native60_GLOBAL__N__fdc43544_27_DistributionRandomKernel_cu_f88cee4443distribution_elementwise_grid_stride_kernelImLi2EZZZNS0_9templates4cuda32random_full_64_bits_range_kernelIPNS_17CUDAGeneratorImplEEEvRNS_18TensorIteratorBaseET_ENKUlvE_clEvENKUlvE1_clEvEUlP24curandStatePhilox4_32_10E_ZNS1_27distribution_nullary_kernelIim10ulonglong2S7_SF_ZZZS5_IS7_EvS9_SA_ENKSB_clEvENKSC_clEvEUlmE_EEvS9_T2_RKT3_T4_EUlimE0_EEvlNS_15PhiloxCudaStateET1_SJ_:
        /* <DEDUP_REMOVED lines=107> */
.L_x_663:
[----:B------:R-:W-:-:S07]  /*06b0*/  MOV R34, 0x6d0 ;  /* 0x000006d000227802 */ /* 0x000fce0000000f00 */
[----:B------:R-:W-:Y:S05]  /*06c0*/  CALL.REL.NOINC `($__internal_50_$__cuda_sm20_div_s64) ;  /* 0x0000002800207944 */ /* 0x000fea0003c00000 */
.L_x_664:
        /* <DEDUP_REMOVED lines=82> */
.L_x_675:
        /* <DEDUP_REMOVED lines=13> */
.L_x_666:
[----:B0-----:R-:W-:Y:S05]  /*0cc0*/  BSYNC.RECONVERGENT B0 ;  /* 0x0000000000007941 */ /* 0x001fea0003800200 */
.L_x_665:
        /* <DEDUP_REMOVED lines=52> */
.L_x_667:
[----:B------:R-:W-:Y:S01]  /*1010*/  ISETP.NE.AND P0, PT, R37, 0x3, PT ;  /* 0x000000032500780c */ /* 0x000fe20003f05270 */
[----:B------:R-:W-:Y:S01]  /*1020*/  IMAD.MOV.U32 R40, RZ, RZ, R36 ;  /* 0x000000ffff287224 */ /* 0x000fe200078e0024 */
[----:B------:R-:W-:-:S11]  /*1030*/  MOV R39, R42 ;  /* 0x0000002a00277202 */ /* 0x000fd60000000f00 */
[----:B------:R-:W-:Y:S02]  /*1040*/  @P0 MOV R39, R41 ;  /* 0x0000002900270202 */ /* 0x000fe40000000f00 */
[----:B------:R-:W-:-:S07]  /*1050*/  @P0 MOV R40, R38 ;  /* 0x0000002600280202 */ /* 0x000fce0000000f00 */
.L_x_668:
        /* <DEDUP_REMOVED lines=9> */
[----:B------:R-:W0:Y:S02]  /*10f0*/  @P0 LDC.64 R26, c[0x0][0x540] ;  /* 0x00015000ff1a0b82 */ /* 0x000e240000000a00 */
[----:B0-----:R0:W-:Y:S01]  /*1100*/  @P0 STG.E desc[UR76][R26.64], R39 ;  /* 0x000000271a000986 */ /* 0x0011e2000c10194c */
[----:B------:R-:W-:Y:S05]  /*1110*/  BRA `(.L_x_670) ;  /* 0x0000001c006c7947 */ /* 0x000fea0003800000 */
.L_x_669:
        /* <DEDUP_REMOVED lines=233> */
.L_x_673:
[----:B------:R-:W0:Y:S02]  /*1fb0*/  LDCU.64 UR48, c[0x0][0x540] ;  /* 0x0000a800ff3077ac */ /* 0x000e240008000a00 */
[----:B0-----:R-:W-:-:S04]  /*1fc0*/  IADD3 R26, P0, PT, R41, UR48, RZ ;  /* 0x00000030291a7c10 */ /* 0x001fc8000ff1e0ff */
[----:B------:R-:W-:-:S05]  /*1fd0*/  IADD3.X R27, PT, PT, RZ, UR49, RZ, P0, !PT ;  /* 0x00000031ff1b7c10 */ /* 0x000fca00087fe4ff */
[----:B------:R0:W-:Y:S04]  /*1fe0*/  STG.E desc[UR76][R26.64], R39 ;  /* 0x000000271a007986 */ /* 0x0001e8000c10194c */
.L_x_672:
[----:B------:R-:W-:Y:S05]  /*1ff0*/  BSYNC.RECONVERGENT B0 ;  /* 0x0000000000007941 */ /* 0x000fea0003800200 */
.L_x_671:
        /* <DEDUP_REMOVED lines=233> */
.L_x_674:
[----:B------:R-:W0:Y:S02]  /*2e90*/  LDCU.64 UR48, c[0x0][0x540] ;  /* 0x0000a800ff3077ac */ /* 0x000e240008000a00 */
[----:B0-----:R-:W-:-:S04]  /*2ea0*/  IADD3 R26, P0, PT, R39, UR48, RZ ;  /* 0x00000030271a7c10 */ /* 0x001fc8000ff1e0ff */
[----:B------:R-:W-:-:S05]  /*2eb0*/  IADD3.X R27, PT, PT, RZ, UR49, RZ, P0, !PT ;  /* 0x00000031ff1b7c10 */ /* 0x000fca00087fe4ff */
[----:B------:R1:W-:Y:S04]  /*2ec0*/  STG.E desc[UR76][R26.64], R40 ;  /* 0x000000281a007986 */ /* 0x0003e8000c10194c */
.L_x_670:
        /* <DEDUP_REMOVED lines=8> */
        .weak           $__internal_50_$__cuda_sm20_div_s64
        .type           $__internal_50_$__cuda_sm20_div_s64,@function
        .size           $__internal_50_$__cuda_sm20_div_s64,(.L_x_2259 - $__internal_50_$__cuda_sm20_div_s64)
$__internal_50_$__cuda_sm20_div_s64:
        /* <DEDUP_REMOVED lines=74> */
[----:B------:R-:W-:Y:S06]  /*33f0*/  RET.REL.NODEC R34 `(_ZN2at6native60_GLOBAL__N__fdc43544_27_DistributionRandomKernel_cu_f88cee4443distribution_elementwise_grid_stride_kernelImLi2EZZZNS0_9templates4cuda32random_full_64_bits_range_kernelIPNS_17CUDAGeneratorImplEEEvRNS_18TensorIteratorBaseET_ENKUlvE_clEvENKUlvE1_clEvEUlP24curandStatePhilox4_32_10E_ZNS1_27distribution_nullary_kernelIim10ulonglong2S7_SF_ZZZS5_IS7_EvS9_SA_ENKSB_clEvENKSC_clEvEUlmE_EEvS9_T2_RKT3_T4_EUlimE0_EEvlNS_15PhiloxCudaStateET1_SJ_) ;  /* 0xffffffcc22007950 */ /* 0x000fec0003c3ffff */
.L_x_676:
        /* <DEDUP_REMOVED lines=16> */
.L_x_2259:


//--------------------- .text._ZN2at6native60_GLOBAL__N__fdc43544_27_DistributionRandomKernel_cu_f88cee4443distribution_elementwise_grid_stride_kernelImLi2EZZZNS0_9templates4cuda32random_full_64_bits_range_kernelIPNS_17CUDAGeneratorImplEEEvRNS_18TensorIteratorBaseET_ENKUlvE_clEvENKUlvE1_clEvEUlP24curandStatePhilox4_32_10E_ZNS1_27distribution_nullary_kernelIim10ulonglong2S7_SF_ZZZS5_IS7_EvS9_SA_ENKSB_clEvENKSC_clEvEUlmE_EEvS9_T2_RKT3_T4_EUlimE_EEvlNS_15PhiloxCudaStateET1_SJ_ --------------------------
	.section	.text._ZN2at6native60_GLOBAL__N__fdc43544_27_DistributionRandomKernel_cu_f88cee4443distribution_elementwise_grid_stride_kernelImLi2EZZZNS0_9templates4cuda32random_full_64_bits_range_kernelIPNS_17CUDAGeneratorImplEEEvRNS_18TensorIteratorBaseET_ENKUlvE_clEvENKUlvE1_clEvEUlP24curandStatePhilox4_32_10E_ZNS1_27distribution_nullary_kernelIim10ulonglong2S7_SF_ZZZS5_IS7_EvS9_SA_ENKSB_clEvENKSC_clEvEUlmE_EEvS9_T2_RKT3_T4_EUlimE_EEvlNS_15PhiloxCudaStateET1_SJ_,"ax",@progbits
	.align	128
.text._ZN2at6native60_GLOBAL__N__fdc43544_27_DistributionRandomKernel_cu_f88cee4443distribution_elementwise_grid_stride_kernelImLi2EZZZNS0_9templates4cuda32random_full_64_bits_range_kernelIPNS_17CUDAGeneratorImplEEEvRNS_18TensorIteratorBaseET_ENKUlvE_clEvENKUlvE1_clEvEUlP24curandStatePhilox4_32_10E_ZNS1_27distribution_nullary_kernelIim10ulonglong2S7_SF_ZZZS5_IS7_EvS9_SA_ENKSB_clEvENKSC_clEvEUlmE_EEvS9_T2_RKT3_T4_EUlimE_EEvlNS_15PhiloxCudaStateET1_SJ_:
        .type           _ZN2at6native60_GLOBAL__N__fdc43544_27_DistributionRandomKernel_cu_f88cee4443distribution_elementwise_grid_stride_kernelImLi2EZZZNS0_9templates4cuda32random_full_64_bits_range_kernelIPNS_17CUDAGeneratorImplEEEvRNS_18TensorIteratorBaseET_ENKUlvE_clEvENKUlvE1_clEvEUlP24curandStatePhilox4_32_10E_ZNS1_27distribution_nullary_kernelIim10ulonglong2S7_SF_ZZZS5_IS7_EvS9_SA_ENKSB_clEvENKSC_clEvEUlmE_EEvS9_T2_RKT3_T4_EUlimE_EEvlNS_15PhiloxCudaStateET1_SJ_,@function
        .size           _ZN2at6native60_GLOBAL__N__fdc43544_27_DistributionRandomKernel_cu_f88cee4443distribution_elementwise_grid_stride_kernelImLi2EZZZNS0_9templates4cuda32random_full_64_bits_range_kernelIPNS_17CUDAGeneratorImplEEEvRNS_18TensorIteratorBaseET_ENKUlvE_clEvENKUlvE1_clEvEUlP24curandStatePhilox4_32_10E_ZNS1_27distribution_nullary_kernelIim10ulonglong2S7_SF_ZZZS5_IS7_EvS9_SA_ENKSB_clEvENKSC_clEvEUlmE_EEvS9_T2_RKT3_T4_EUlimE_EEvlNS_15PhiloxCudaStateET1_SJ_,(.L_x_2261 - _ZN2at6native60_GLOBAL__N__fdc43544_27_DistributionRandomKernel_cu_f88cee4443distribution_elementwise_grid_stride_kernelImLi2EZZZNS0_9templates4cuda32random_full_64_bits_range_kernelIPNS_17CUDAGeneratorImplEEEvRNS_18TensorIteratorBaseET_ENKUlvE_clEvENKUlvE1_clEvEUlP24curandStatePhilox4_32_10E_ZNS1_27distribution_nullary_kernelIim10ulonglong2S7_SF_ZZZS5_IS7_EvS9_SA_ENKSB_clEvENKSC_clEvEUlmE_EEvS9_T2_RKT3_T4_EUlimE_EEvlNS_15PhiloxCudaStateET1_SJ_)
        .other          _ZN2at6native60_GLOBAL__N__fdc43544_27_DistributionRandomKernel_cu_f88cee4443distribution_elementwise_grid_stride_kernelImLi2EZZZNS0_9templates4cuda32random_full_64_bits_range_kernelIPNS_17CUDAGeneratorImplEEEvRNS_18TensorIteratorBaseET_ENKUlvE_clEvENKUlvE1_clEvEUlP24curandStatePhilox4_32_10E_ZNS1_27distribution_nullary_kernelIim10ulonglong2S7_SF_ZZZS5_IS7_EvS9_SA_ENKSB_clEvENKSC_clEvEUlmE_EEvS9_T2_RKT3_T4_EUlimE_EEvlNS_15PhiloxCudaStateET1_SJ_,@"STO_CUDA_ENTRY STV_DEFAULT"
_ZN2at6native60_GLOBAL__N__fdc43544_27_DistributionRandomKernel_cu_f88cee4443distribution_elementwise_grid_stride_kernelImLi2EZZZNS0_9templates4cuda32random_full_64_bits_range_kernelIPNS_17CUDAGeneratorImplEEEvRNS_18TensorIteratorBaseET_ENKUlvE_clEvENKUlvE1_clEvEUlP24curandStatePhilox4_32_10E_ZNS1_27distribution_nullary_kernelIim10ulonglong2S7_SF_ZZZS5_IS7_EvS9_SA_ENKSB_clEvENKSC_clEvEUlmE_EEvS9_T2_RKT3_T4_EUlimE_EEvlNS_15PhiloxCudaStateET1_SJ_:
        /* <DEDUP_REMOVED lines=108> */
.L_x_677:
[----:B------:R-:W-:-:S07]  /*06c0*/  MOV R24, 0x6e0 ;  /* 0x000006e000187802 */ /* 0x000fce0000000f00 */
[----:B------:R-:W-:Y:S05]  /*06d0*/  CALL.REL.NOINC `($__internal_51_$__cuda_sm20_div_s64) ;  /* 0x0000000400c07944 */ /* 0x000fea0003c00000 */
.L_x_678:
        /* <DEDUP_REMOVED lines=17> */
.L_x_683:
        /* <DEDUP_REMOVED lines=13> */
.L_x_680:
[----:B0-----:R-:W-:Y:S05]  /*08c0*/  BSYNC.RECONVERGENT B0 ;  /* 0x0000000000007941 */ /* 0x001fea0003800200 */
.L_x_679:
        /* <DEDUP_REMOVED lines=48> */
.L_x_681:
[----:B------:R-:W-:Y:S01]  /*0bd0*/  ISETP.NE.AND P0, PT, R36, 0x3, PT ;  /* 0x000000032400780c */ /* 0x000fe20003f05270 */
[----:B------:R-:W-:Y:S02]  /*0be0*/  IMAD.MOV.U32 R38, RZ, RZ, R22 ;  /* 0x000000ffff267224 */ /* 0x000fe400078e0016 */
[----:B------:R-:W-:-:S10]  /*0bf0*/  IMAD.MOV.U32 R41, RZ, RZ, R35 ;  /* 0x000000ffff297224 */ /* 0x000fd400078e0023 */
[----:B------:R-:W-:Y:S01]  /*0c00*/  @P0 MOV R38, R40 ;  /* 0x0000002800260202 */ /* 0x000fe20000000f00 */
[----:B------:R-:W-:-:S07]  /*0c10*/  @P0 IMAD.MOV.U32 R41, RZ, RZ, R20 ;  /* 0x000000ffff290224 */ /* 0x000fce00078e0014 */
.L_x_682:
        /* <DEDUP_REMOVED lines=15> */
[----:B------:R1:W-:Y:S01]  /*0d10*/  @!P0 STG.E desc[UR6][R22.64], R38 ;  /* 0x0000002616008986 */ /* 0x0003e2000c101906 */
        /* <DEDUP_REMOVED lines=8> */
[----:B------:R1:W-:Y:S01]  /*0da0*/  @!P1 STG.E desc[UR6][R24.64], R41 ;  /* 0x0000002918009986 */ /* 0x0003e2000c101906 */
[----:B------:R-:W-:Y:S06]  /*0db0*/  BAR.SYNC.DEFER_BLOCKING 0x0 ;  /* 0x0000000000007b1d */ /* 0x000fec0000010000 */
[----:B------:R-:W-:Y:S05]  /*0dc0*/  @!P0 BRA `(.L_x_683) ;  /* 0xfffffff800888947 */ /* 0x000fea000383ffff */
[----:B------:R-:W-:Y:S05]  /*0dd0*/  EXIT ;  /* 0x000000000000794d */ /* 0x000fea0003800000 */
        .weak           $__internal_51_$__cuda_sm20_div_s64
        .type           $__internal_51_$__cuda_sm20_div_s64,@function
        .size           $__internal_51_$__cuda_sm20_div_s64,(.L_x_2261 - $__internal_51_$__cuda_sm20_div_s64)
$__internal_51_$__cuda_sm20_div_s64:
        /* <DEDUP_REMOVED lines=74> */
[----:B------:R-:W-:Y:S06]  /*1280*/  RET.REL.NODEC R24 `(_ZN2at6native60_GLOBAL__N__fdc43544_27_DistributionRandomKernel_cu_f88cee4443distribution_elementwise_grid_stride_kernelImLi2EZZZNS0_9templates4cuda32random_full_64_bits_range_kernelIPNS_17CUDAGeneratorImplEEEvRNS_18TensorIteratorBaseET_ENKUlvE_clEvENKUlvE1_clEvEUlP24curandStatePhilox4_32_10E_ZNS1_27distribution_nullary_kernelIim10ulonglong2S7_SF_ZZZS5_IS7_EvS9_SA_ENKSB_clEvENKSC_clEvEUlmE_EEvS9_T2_RKT3_T4_EUlimE_EEvlNS_15PhiloxCudaStateET1_SJ_) ;  /* 0xffffffec185c7950 */ /* 0x000fec0003c3ffff */
.L_x_684:
        /* <DEDUP_REMOVED lines=15> */
.L_x_2261:


//--------------------- .text._ZN2at6native60_GLOBAL__N__fdc43544_27_DistributionRandomKernel_cu_f88cee4443distribution_elementwise_grid_stride_kernelImLi2EZZZNS0_9templates4cuda32random_full_64_bits_range_kernelIPNS_17CUDAGeneratorImplEEEvRNS_18TensorIteratorBaseET_ENKUlvE_clEvENKUlvE0_clEvEUlP24curandStatePhilox4_32_10E_ZNS1_27distribution_nullary_kernelIam10ulonglong2S7_SF_ZZZS5_IS7_EvS9_SA_ENKSB_clEvENKSC_clEvEUlmE_EEvS9_T2_RKT3_T4_EUlimE0_EEvlNS_15PhiloxCudaStateET1_SJ_ --------------------------
	.section	.text._ZN2at6native60_GLOBAL__N__fdc43544_27_DistributionRandomKernel_cu_f88cee4443distribution_elementwise_grid_stride_kernelImLi2EZZZNS0_9templates4cuda32random_full_64_bits_range_kernelIPNS_17CUDAGeneratorImplEEEvRNS_18TensorIteratorBaseET_ENKUlvE_clEvENKUlvE0_clEvEUlP24curandStatePhilox4_32_10E_ZNS1_27distribution_nullary_kernelIam10ulonglong2S7_SF_ZZZS5_IS7_EvS9_SA_ENKSB_clEvENKSC_clEvEUlmE_EEvS9_T2_RKT3_T4_EUlimE0_EEvlNS_15PhiloxCudaStateET1_SJ_,"ax",@progbits
	.align	128
.text._ZN2at6native60_GLOBAL__N__fdc43544_27_DistributionRandomKernel_cu_f88cee4443distribution_elementwise_grid_stride_kernelImLi2EZZZNS0_9templates4cuda32random_full_64_bits_range_kernelIPNS_17CUDAGeneratorImplEEEvRNS_18TensorIteratorBaseET_ENKUlvE_clEvENKUlvE0_clEvEUlP24curandStatePhilox4_32_10E_ZNS1_27distribution_nullary_kernelIam10ulonglong2S7_SF_ZZZS5_IS7_EvS9_SA_ENKSB_clEvENKSC_clEvEUlmE_EEvS9_T2_RKT3_T4_EUlimE0_EEvlNS_15PhiloxCudaStateET1_SJ_:
        .type           _ZN2at6native60_GLOBAL__N__fdc43544_27_DistributionRandomKernel_cu_f88cee4443distribution_elementwise_grid_stride_kernelImLi2EZZZNS0_9templates4cuda32random_full_64_bits_range_kernelIPNS_17CUDAGeneratorImplEEEvRNS_18TensorIteratorBaseET_ENKUlvE_clEvENKUlvE0_clEvEUlP24curandStatePhilox4_32_10E_ZNS1_27distribution_nullary_kernelIam10ulonglong2S7_SF_ZZZS5_IS7_EvS9_SA_ENKSB_clEvENKSC_clEvEUlmE_EEvS9_T2_RKT3_T4_EUlimE0_EEvlNS_15PhiloxCudaStateET1_SJ_,@function
        .size           _ZN2at6native60_GLOBAL__N__fdc43544_27_DistributionRandomKernel_cu_f88cee4443distribution_elementwise_grid_stride_kernelImLi2EZZZNS0_9templates4cuda32random_full_64_bits_range_kernelIPNS_17CUDAGeneratorImplEEEvRNS_18TensorIteratorBaseET_ENKUlvE_clEvENKUlvE0_clEvEUlP24curandStatePhilox4_32_10E_ZNS1_27distribution_nullary_kernelIam10ulonglong2S7_SF_ZZZS5_IS7_EvS9_SA_ENKSB_clEvENKSC_clEvEUlmE_EEvS9_T2_RKT3_T4_EUlimE0_EEvlNS_15PhiloxCudaStateET1_SJ_,(.L_x_2263 - _ZN2at6native60_GLOBAL__N__fdc43544_27_DistributionRandomKernel_cu_f88cee4443distribution_elementwise_grid_stride_kernelImLi2EZZZNS0_9templates4cuda32random_full_64_bits_range_kernelIPNS_17CUDAGeneratorImplEEEvRNS_18TensorIteratorBaseET_ENKUlvE_clEvENKUlvE0_clEvEUlP24curandStatePhilox4_32_10E_ZNS1_27distribution_nullary_kernelIam10ulonglong2S7_SF_ZZZS5_IS7_EvS9_SA_ENKSB_clEvENKSC_clEvEUlmE_EEvS9_T2_RKT3_T4_EUlimE0_EEvlNS_15PhiloxCudaStateET1_SJ_)
        .other          _ZN2at6native60_GLOBAL__N__fdc43544_27_DistributionRandomKernel_cu_f88cee4443distribution_elementwise_grid_stride_kernelImLi2EZZZNS0_9templates4cuda32random_full_64_bits_range_kernelIPNS_17CUDAGeneratorImplEEEvRNS_18TensorIteratorBaseET_ENKUlvE_clEvENKUlvE0_clEvEUlP24curandStatePhilox4_32_10E_ZNS1_27distribution_nullary_kernelIam10ulonglong2S7_SF_ZZZS5_IS7_EvS9_SA_ENKSB_clEvENKSC_clEvEUlmE_EEvS9_T2_RKT3_T4_EUlimE0_EEvlNS_15PhiloxCudaStateET1_SJ_,@"STO_CUDA_ENTRY STV_DEFAULT"
_ZN2at6native60_GLOBAL__N__fdc43544_27_DistributionRandomKernel_cu_f88cee4443distribution_elementwise_grid_stride_kernelImLi2EZZZNS0_9templates4cuda32random_full_64_bits_range_kernelIPNS_17CUDAGeneratorImplEEEvRNS_18TensorIteratorBaseET_ENKUlvE_clEvENKUlvE0_clEvEUlP24curandStatePhilox4_32_10E_ZNS1_27distribution_nullary_kernelIam10ulonglong2S7_SF_ZZZS5_IS7_EvS9_SA_ENKSB_clEvENKSC_clEvEUlmE_EEvS9_T2_RKT3_T4_EUlimE0_EEvlNS_15PhiloxCudaStateET1_SJ_:
        /* <DEDUP_REMOVED lines=107> */
.L_x_685:
[----:B------:R-:W-:-:S07]  /*06b0*/  MOV R34, 0x6d0 ;  /* 0x000006d000227802 */ /* 0x000fce0000000f00 */
[----:B------:R-:W-:Y:S05]  /*06c0*/  CALL.REL.NOINC `($__internal_52_$__cuda_sm20_div_s64) ;  /* 0x0000002800287944 */ /* 0x000fea0003c00000 */
.L_x_686:
        /* <DEDUP_REMOVED lines=82> */
.L_x_697:
        /* <DEDUP_REMOVED lines=13> */
.L_x_688:
[----:B0-----:R-:W-:Y:S05]  /*0cc0*/  BSYNC.RECONVERGENT B0 ;  /* 0x0000000000007941 */ /* 0x001fea0003800200 */
.L_x_687:
        /* <DEDUP_REMOVED lines=52> */
.L_x_689:
[----:B------:R-:W-:Y:S01]  /*1010*/  ISETP.NE.AND P0, PT, R37, 0x3, PT ;  /* 0x000000032500780c */ /* 0x000fe20003f05270 */
[----:B------:R-:W-:Y:S01]  /*1020*/  IMAD.MOV.U32 R40, RZ, RZ, R36 ;  /* 0x000000ffff287224 */ /* 0x000fe200078e0024 */
[----:B------:R-:W-:-:S11]  /*1030*/  MOV R39, R42 ;  /* 0x0000002a00277202 */ /* 0x000fd60000000f00 */
[----:B------:R-:W-:Y:S02]  /*1040*/  @P0 MOV R39, R41 ;  /* 0x0000002900270202 */ /* 0x000fe40000000f00 */
[----:B------:R-:W-:-:S07]  /*1050*/  @P0 MOV R40, R38 ;  /* 0x0000002600280202 */ /* 0x000fce0000000f00 */
.L_x_690:
        /* <DEDUP_REMOVED lines=14> */
.L_x_691:
        /* <DEDUP_REMOVED lines=233> */
.L_x_695:
[----:B------:R-:W0:Y:S02]  /*1fd0*/  LDCU.64 UR48, c[0x0][0x540] ;  /* 0x0000a800ff3077ac */ /* 0x000e240008000a00 */
[----:B0-----:R-:W-:-:S04]  /*1fe0*/  IADD3 R26, P0, PT, R41, UR48, RZ ;  /* 0x00000030291a7c10 */ /* 0x001fc8000ff1e0ff */
[----:B------:R-:W-:-:S05]  /*1ff0*/  IADD3.X R27, PT, PT, RZ, UR49, RZ, P0, !PT ;  /* 0x00000031ff1b7c10 */ /* 0x000fca00087fe4ff */
[----:B------:R0:W-:Y:S04]  /*2000*/  STG.E.U8 desc[UR76][R26.64], R39 ;  /* 0x000000271a007986 */ /* 0x0001e8000c10114c */
.L_x_694:
[----:B------:R-:W-:Y:S05]  /*2010*/  BSYNC.RECONVERGENT B0 ;  /* 0x0000000000007941 */ /* 0x000fea0003800200 */
.L_x_693:
        /* <DEDUP_REMOVED lines=233> */
.L_x_696:
[----:B------:R-:W0:Y:S02]  /*2eb0*/  LDCU.64 UR48, c[0x0][0x540] ;  /* 0x0000a800ff3077ac */ /* 0x000e240008000a00 */
[----:B0-----:R-:W-:-:S04]  /*2ec0*/  IADD3 R26, P0, PT, R39, UR48, RZ ;  /* 0x00000030271a7c10 */ /* 0x001fc8000ff1e0ff */
[----:B------:R-:W-:-:S05]  /*2ed0*/  IADD3.X R27, PT, PT, RZ, UR49, RZ, P0, !PT ;  /* 0x00000031ff1b7c10 */ /* 0x000fca00087fe4ff */
[----:B------:R0:W-:Y:S04]  /*2ee0*/  STG.E.U8 desc[UR76][R26.64], R40 ;  /* 0x000000281a007986 */ /* 0x0001e8000c10114c */
.L_x_692:
        /* <DEDUP_REMOVED lines=8> */
        .weak           $__internal_52_$__cuda_sm20_div_s64
        .type           $__internal_52_$__cuda_sm20_div_s64,@function
        .size           $__internal_52_$__cuda_sm20_div_s64,(.L_x_2263 - $__internal_52_$__cuda_sm20_div_s64)
$__internal_52_$__cuda_sm20_div_s64:
        /* <DEDUP_REMOVED lines=74> */
[----:B------:R-:W-:Y:S06]  /*3410*/  RET.REL.NODEC R34 `(_ZN2at6native60_GLOBAL__N__fdc43544_27_DistributionRandomKernel_cu_f88cee4443distribution_elementwise_grid_stride_kernelImLi2EZZZNS0_9templates4cuda32random_full_64_bits_range_kernelIPNS_17CUDAGeneratorImplEEEvRNS_18TensorIteratorBaseET_ENKUlvE_clEvENKUlvE0_clEvEUlP24curandStatePhilox4_32_10E_ZNS1_27distribution_nullary_kernelIam10ulonglong2S7_SF_ZZZS5_IS7_EvS9_SA_ENKSB_clEvENKSC_clEvEUlmE_EEvS9_T2_RKT3_T4_EUlimE0_EEvlNS_15PhiloxCudaStateET1_SJ_) ;  /* 0xffffffc822f87950 */ /* 0x000fec0003c3ffff */
.L_x_698:
        /* <DEDUP_REMOVED lines=14> */
.L_x_2263:


//--------------------- .text._ZN2at6native60_GLOBAL__N__fdc43544_27_DistributionRandomKernel_cu_f88cee4443distribution_elementwise_grid_stride_kernelImLi2EZZZNS0_9templates4cuda32random_full_64_bits_range_kernelIPNS_17CUDAGeneratorImplEEEvRNS_18TensorIteratorBaseET_ENKUlvE_clEvENKUlvE0_clEvEUlP24curandStatePhilox4_32_10E_ZNS1_27distribution_nullary_kernelIam10ulonglong2S7_SF_ZZZS5_IS7_EvS9_SA_ENKSB_clEvENKSC_clEvEUlmE_EEvS9_T2_RKT3_T4_EUlimE_EEvlNS_15PhiloxCudaStateET1_SJ_ --------------------------
	.section	.text._ZN2at6native60_GLOBAL__N__fdc43544_27_DistributionRandomKernel_cu_f88cee4443distribution_elementwise_grid_stride_kernelImLi2EZZZNS0_9templates4cuda32random_full_64_bits_range_kernelIPNS_17CUDAGeneratorImplEEEvRNS_18TensorIteratorBaseET_ENKUlvE_clEvENKUlvE0_clEvEUlP24curandStatePhilox4_32_10E_ZNS1_27distribution_nullary_kernelIam10ulonglong2S7_SF_ZZZS5_IS7_EvS9_SA_ENKSB_clEvENKSC_clEvEUlmE_EEvS9_T2_RKT3_T4_EUlimE_EEvlNS_15PhiloxCudaStateET1_SJ_,"ax",@progbits
	.align	128
.text._ZN2at6native60_GLOBAL__N__fdc43544_27_DistributionRandomKernel_cu_f88cee4443distribution_elementwise_grid_stride_kernelImLi2EZZZNS0_9templates4cuda32random_full_64_bits_range_kernelIPNS_17CUDAGeneratorImplEEEvRNS_18TensorIteratorBaseET_ENKUlvE_clEvENKUlvE0_clEvEUlP24curandStatePhilox4_32_10E_ZNS1_27distribution_nullary_kernelIam10ulonglong2S7_SF_ZZZS5_IS7_EvS9_SA_ENKSB_clEvENKSC_clEvEUlmE_EEvS9_T2_RKT3_T4_EUlimE_EEvlNS_15PhiloxCudaStateET1_SJ_:
        .type           _ZN2at6native60_GLOBAL__N__fdc43544_27_DistributionRandomKernel_cu_f88cee4443distribution_elementwise_grid_stride_kernelImLi2EZZZNS0_9templates4cuda32random_full_64_bits_range_kernelIPNS_17CUDAGeneratorImplEEEvRNS_18TensorIteratorBaseET_ENKUlvE_clEvENKUlvE0_clEvEUlP24curandStatePhilox4_32_10E_ZNS1_27distribution_nullary_kernelIam10ulonglong2S7_SF_ZZZS5_IS7_EvS9_SA_ENKSB_clEvENKSC_clEvEUlmE_EEvS9_T2_RKT3_T4_EUlimE_EEvlNS_15PhiloxCudaStateET1_SJ_,@function
        .size           _ZN2at6native60_GLOBAL__N__fdc43544_27_DistributionRandomKernel_cu_f88cee4443distribution_elementwise_grid_stride_kernelImLi2EZZZNS0_9templates4cuda32random_full_64_bits_range_kernelIPNS_17CUDAGeneratorImplEEEvRNS_18TensorIteratorBaseET_ENKUlvE_clEvENKUlvE0_clEvEUlP24curandStatePhilox4_32_10E_ZNS1_27distribution_nullary_kernelIam10ulonglong2S7_SF_ZZZS5_IS7_EvS9_SA_ENKSB_clEvENKSC_clEvEUlmE_EEvS9_T2_RKT3_T4_EUlimE_EEvlNS_15PhiloxCudaStateET1_SJ_,(.L_x_2265 - _ZN2at6native60_GLOBAL__N__fdc43544_27_DistributionRandomKernel_cu_f88cee4443distribution_elementwise_grid_stride_kernelImLi2EZZZNS0_9templates4cuda32random_full_64_bits_range_kernelIPNS_17CUDAGeneratorImplEEEvRNS_18TensorIteratorBaseET_ENKUlvE_clEvENKUlvE0_clEvEUlP24curandStatePhilox4_32_10E_ZNS1_27distribution_nullary_kernelIam10ulonglong2S7_SF_ZZZS5_IS7_EvS9_SA_ENKSB_clEvENKSC_clEvEUlmE_EEvS9_T2_RKT3_T4_EUlimE_EEvlNS_15PhiloxCudaStateET1_SJ_)
        .other          _ZN2at6native60_GLOBAL__N__fdc43544_27_DistributionRandomKernel_cu_f88cee4443distribution_elementwise_grid_stride_kernelImLi2EZZZNS0_9templates4cuda32random_full_64_bits_range_kernelIPNS_17CUDAGeneratorImplEEEvRNS_18TensorIteratorBaseET_ENKUlvE_clEvENKUlvE0_clEvEUlP24curandStatePhilox4_32_10E_ZNS1_27distribution_nullary_kernelIam10ulonglong2S7_SF_ZZZS5_IS7_EvS9_SA_ENKSB_clEvENKSC_clEvEUlmE_EEvS9_T2_RKT3_T4_EUlimE_EEvlNS_15PhiloxCudaStateET1_SJ_,@"STO_CUDA_ENTRY STV_DEFAULT"
_ZN2at6native60_GLOBAL__N__fdc43544_27_DistributionRandomKernel_cu_f88cee4443distribution_elementwise_grid_stride_kernelImLi2EZZZNS0_9templates4cuda32random_full_64_bits_range_kernelIPNS_17CUDAGeneratorImplEEEvRNS_18TensorIteratorBaseET_ENKUlvE_clEvENKUlvE0_clEvEUlP24curandStatePhilox4_32_10E_ZNS1_27distribution_nullary_kernelIam10ulonglong2S7_SF_ZZZS5_IS7_EvS9_SA_ENKSB_clEvENKSC_clEvEUlmE_EEvS9_T2_RKT3_T4_EUlimE_EEvlNS_15PhiloxCudaStateET1_SJ_:
        /* <DEDUP_REMOVED lines=108> */
.L_x_699:
[----:B------:R-:W-:-:S07]  /*06c0*/  MOV R24, 0x6e0 ;  /* 0x000006e000187802 */ /* 0x000fce0000000f00 */
[----:B------:R-:W-:Y:S05]  /*06d0*/  CALL.REL.NOINC `($__internal_53_$__cuda_sm20_div_s64) ;  /* 0x0000000400c07944 */ /* 0x000fea0003c00000 */
.L_x_700:
        /* <DEDUP_REMOVED lines=17> */
.L_x_705:
        /* <DEDUP_REMOVED lines=13> */
.L_x_702:
[----:B0-----:R-:W-:Y:S05]  /*08c0*/  BSYNC.RECONVERGENT B0 ;  /* 0x0000000000007941 */ /* 0x001fea0003800200 */
.L_x_701:
        /* <DEDUP_REMOVED lines=48> */
.L_x_703:
[----:B------:R-:W-:Y:S01]  /*0bd0*/  ISETP.NE.AND P0, PT, R36, 0x3, PT ;  /* 0x000000032400780c */ /* 0x000fe20003f05270 */
[----:B------:R-:W-:Y:S02]  /*0be0*/  IMAD.MOV.U32 R38, RZ, RZ, R22 ;  /* 0x000000ffff267224 */ /* 0x000fe400078e0016 */
[----:B------:R-:W-:-:S10]  /*0bf0*/  IMAD.MOV.U32 R41, RZ, RZ, R35 ;  /* 0x000000ffff297224 */ /* 0x000fd400078e0023 */
[----:B------:R-:W-:Y:S01]  /*0c00*/  @P0 MOV R38, R40 ;  /* 0x0000002800260202 */ /* 0x000fe20000000f00 */
[----:B------:R-:W-:-:S07]  /*0c10*/  @P0 IMAD.MOV.U32 R41, RZ, RZ, R20 ;  /* 0x000000ffff290224 */ /* 0x000fce00078e0014 */
.L_x_704:
        /* <DEDUP_REMOVED lines=28> */
        .weak           $__internal_53_$__cuda_sm20_div_s64
        .type           $__internal_53_$__cuda_sm20_div_s64,@function
        .size           $__internal_53_$__cuda_sm20_div_s64,(.L_x_2265 - $__internal_53_$__cuda_sm20_div_s64)
$__internal_53_$__cuda_sm20_div_s64:
        /* <DEDUP_REMOVED lines=74> */
[----:B------:R-:W-:Y:S06]  /*1280*/  RET.REL.NODEC R24 `(_ZN2at6native60_GLOBAL__N__fdc43544_27_DistributionRandomKernel_cu_f88cee4443distribution_elementwise_grid_stride_kernelImLi2EZZZNS0_9templates4cuda32random_full_64_bits_range_kernelIPNS_17CUDAGeneratorImplEEEvRNS_18TensorIteratorBaseET_ENKUlvE_clEvENKUlvE0_clEvEUlP24curandStatePhilox4_32_10E_ZNS1_27distribution_nullary_kernelIam10ulonglong2S7_SF_ZZZS5_IS7_EvS9_SA_ENKSB_clEvENKSC_clEvEUlmE_EEvS9_T2_RKT3_T4_EUlimE_EEvlNS_15PhiloxCudaStateET1_SJ_) ;  /* 0xffffffec185c7950 */ /* 0x000fec0003c3ffff */
.L_x_706:
        /* <DEDUP_REMOVED lines=15> */
.L_x_2265:


//--------------------- .text._ZN2at6native60_GLOBAL__N__fdc43544_27_DistributionRandomKernel_cu_f88cee4443distribution_elementwise_grid_stride_kernelImLi2EZZZNS0_9templates4cuda32random_full_64_bits_range_kernelIPNS_17CUDAGeneratorImplEEEvRNS_18TensorIteratorBaseET_ENKUlvE_clEvENKUlvE_clEvEUlP24curandStatePhilox4_32_10E_ZNS1_27distribution_nullary_kernelIhm10ulonglong2S7_SF_ZZZS5_IS7_EvS9_SA_ENKSB_clEvENKSC_clEvEUlmE_EEvS9_T2_RKT3_T4_EUlimE0_EEvlNS_15PhiloxCudaStateET1_SJ_ --------------------------
	.section	.text._ZN2at6native60_GLOBAL__N__fdc43544_27_DistributionRandomKernel_cu_f88cee4443distribution_elementwise_grid_stride_kernelImLi2EZZZNS0_9templates4cuda32random_full_64_bits_range_kernelIPNS_17CUDAGeneratorImplEEEvRNS_18TensorIteratorBaseET_ENKUlvE_clEvENKUlvE_clEvEUlP24curandStatePhilox4_32_10E_ZNS1_27distribution_nullary_kernelIhm10ulonglong2S7_SF_ZZZS5_IS7_EvS9_SA_ENKSB_clEvENKSC_clEvEUlmE_EEvS9_T2_RKT3_T4_EUlimE0_EEvlNS_15PhiloxCudaStateET1_SJ_,"ax",@progbits
	.align	128
.text._ZN2at6native60_GLOBAL__N__fdc43544_27_DistributionRandomKernel_cu_f88cee4443distribution_elementwise_grid_stride_kernelImLi2EZZZNS0_9templates4cuda32random_full_64_bits_range_kernelIPNS_17CUDAGeneratorImplEEEvRNS_18TensorIteratorBaseET_ENKUlvE_clEvENKUlvE_clEvEUlP24curandStatePhilox4_32_10E_ZNS1_27distribution_nullary_kernelIhm10ulonglong2S7_SF_ZZZS5_IS7_EvS9_SA_ENKSB_clEvENKSC_clEvEUlmE_EEvS9_T2_RKT3_T4_EUlimE0_EEvlNS_15PhiloxCudaStateET1_SJ_:
        .type           _ZN2at6native60_GLOBAL__N__fdc43544_27_DistributionRandomKernel_cu_f88cee4443distribution_elementwise_grid_stride_kernelImLi2EZZZNS0_9templates4cuda32random_full_64_bits_range_kernelIPNS_17CUDAGeneratorImplEEEvRNS_18TensorIteratorBaseET_ENKUlvE_clEvENKUlvE_clEvEUlP24curandStatePhilox4_32_10E_ZNS1_27distribution_nullary_kernelIhm10ulonglong2S7_SF_ZZZS5_IS7_EvS9_SA_ENKSB_clEvENKSC_clEvEUlmE_EEvS9_T2_RKT3_T4_EUlimE0_EEvlNS_15PhiloxCudaStateET1_SJ_,@function
        .size           _ZN2at6native60_GLOBAL__N__fdc43544_27_DistributionRandomKernel_cu_f88cee4443distribution_elementwise_grid_stride_kernelImLi2EZZZNS0_9templates4cuda32random_full_64_bits_range_kernelIPNS_17CUDAGeneratorImplEEEvRNS_18TensorIteratorBaseET_ENKUlvE_clEvENKUlvE_clEvEUlP24curandStatePhilox4_32_10E_ZNS1_27distribution_nullary_kernelIhm10ulonglong2S7_SF_ZZZS5_IS7_EvS9_SA_ENKSB_clEvENKSC_clEvEUlmE_EEvS9_T2_RKT3_T4_EUlimE0_EEvlNS_15PhiloxCudaStateET1_SJ_,(.L_x_2267 - _ZN2at6native60_GLOBAL__N__fdc43544_27_DistributionRandomKernel_cu_f88cee4443distribution_elementwise_grid_stride_kernelImLi2EZZZNS0_9templates4cuda32random_full_64_bits_range_kernelIPNS_17CUDAGeneratorImplEEEvRNS_18TensorIteratorBaseET_ENKUlvE_clEvENKUlvE_clEvEUlP24curandStatePhilox4_32_10E_ZNS1_27distribution_nullary_kernelIhm10ulonglong2S7_SF_ZZZS5_IS7_EvS9_SA_ENKSB_clEvENKSC_clEvEUlmE_EEvS9_T2_RKT3_T4_EUlimE0_EEvlNS_15PhiloxCudaStateET1_SJ_)
        .other          _ZN2at6native60_GLOBAL__N__fdc43544_27_DistributionRandomKernel_cu_f88cee4443distribution_elementwise_grid_stride_kernelImLi2EZZZNS0_9templates4cuda32random_full_64_bits_range_kernelIPNS_17CUDAGeneratorImplEEEvRNS_18TensorIteratorBaseET_ENKUlvE_clEvENKUlvE_clEvEUlP24curandStatePhilox4_32_10E_ZNS1_27distribution_nullary_kernelIhm10ulonglong2S7_SF_ZZZS5_IS7_EvS9_SA_ENKSB_clEvENKSC_clEvEUlmE_EEvS9_T2_RKT3_T4_EUlimE0_EEvlNS_15PhiloxCudaStateET1_SJ_,@"STO_CUDA_ENTRY STV_DEFAULT"
_ZN2at6native60_GLOBAL__N__fdc43544_27_DistributionRandomKernel_cu_f88cee4443distribution_elementwise_grid_stride_kernelImLi2EZZZNS0_9templates4cuda32random_full_64_bits_range_kernelIPNS_17CUDAGeneratorImplEEEvRNS_18TensorIteratorBaseET_ENKUlvE_clEvENKUlvE_clEvEUlP24curandStatePhilox4_32_10E_ZNS1_27distribution_nullary_kernelIhm10ulonglong2S7_SF_ZZZS5_IS7_EvS9_SA_ENKSB_clEvENKSC_clEvEUlmE_EEvS9_T2_RKT3_T4_EUlimE0_EEvlNS_15PhiloxCudaStateET1_SJ_:
        /* <DEDUP_REMOVED lines=107> */
.L_x_707:
[----:B------:R-:W-:-:S07]  /*06b0*/  MOV R34, 0x6d0 ;  /* 0x000006d000227802 */ /* 0x000fce0000000f00 */
[----:B------:R-:W-:Y:S05]  /*06c0*/  CALL.REL.NOINC `($__internal_54_$__cuda_sm20_div_s64) ;  /* 0x0000002800287944 */ /* 0x000fea0003c00000 */
.L_x_708:
        /* <DEDUP_REMOVED lines=82> */
.L_x_719:
        /* <DEDUP_REMOVED lines=13> */
.L_x_710:
[----:B0-----:R-:W-:Y:S05]  /*0cc0*/  BSYNC.RECONVERGENT B0 ;  /* 0x0000000000007941 */ /* 0x001fea0003800200 */
.L_x_709:
        /* <DEDUP_REMOVED lines=52> */
.L_x_711:
[----:B------:R-:W-:Y:S01]  /*1010*/  ISETP.NE.AND P0, PT, R37, 0x3, PT ;  /* 0x000000032500780c */ /* 0x000fe20003f05270 */
[----:B------:R-:W-:Y:S01]  /*1020*/  IMAD.MOV.U32 R40, RZ, RZ, R36 ;  /* 0x000000ffff287224 */ /* 0x000fe200078e0024 */
[----:B------:R-:W-:-:S11]  /*1030*/  MOV R39, R42 ;  /* 0x0000002a00277202 */ /* 0x000fd60000000f00 */
[----:B------:R-:W-:Y:S02]  /*1040*/  @P0 MOV R39, R41 ;  /* 0x0000002900270202 */ /* 0x000fe40000000f00 */
[----:B------:R-:W-:-:S07]  /*1050*/  @P0 MOV R40, R38 ;  /* 0x0000002600280202 */ /* 0x000fce0000000f00 */
.L_x_712:
        /* <DEDUP_REMOVED lines=14> */
.L_x_713:
        /* <DEDUP_REMOVED lines=233> */
.L_x_717:
[----:B------:R-:W0:Y:S02]  /*1fd0*/  LDCU.64 UR48, c[0x0][0x540] ;  /* 0x0000a800ff3077ac */ /* 0x000e240008000a00 */
[----:B0-----:R-:W-:-:S04]  /*1fe0*/  IADD3 R26, P0, PT, R41, UR48, RZ ;  /* 0x00000030291a7c10 */ /* 0x001fc8000ff1e0ff */
[----:B------:R-:W-:-:S05]  /*1ff0*/  IADD3.X R27, PT, PT, RZ, UR49, RZ, P0, !PT ;  /* 0x00000031ff1b7c10 */ /* 0x000fca00087fe4ff */
[----:B------:R0:W-:Y:S04]  /*2000*/  STG.E.U8 desc[UR76][R26.64], R39 ;  /* 0x000000271a007986 */ /* 0x0001e8000c10114c */
.L_x_716:
[----:B------:R-:W-:Y:S05]  /*2010*/  BSYNC.RECONVERGENT B0 ;  /* 0x0000000000007941 */ /* 0x000fea0003800200 */
.L_x_715:
        /* <DEDUP_REMOVED lines=233> */
.L_x_718:
[----:B------:R-:W0:Y:S02]  /*2eb0*/  LDCU.64 UR48, c[0x0][0x540] ;  /* 0x0000a800ff3077ac */ /* 0x000e240008000a00 */
[----:B0-----:R-:W-:-:S04]  /*2ec0*/  IADD3 R26, P0, PT, R39, UR48, RZ ;  /* 0x00000030271a7c10 */ /* 0x001fc8000ff1e0ff */
[----:B------:R-:W-:-:S05]  /*2ed0*/  IADD3.X R27, PT, PT, RZ, UR49, RZ, P0, !PT ;  /* 0x00000031ff1b7c10 */ /* 0x000fca00087fe4ff */
[----:B------:R0:W-:Y:S04]  /*2ee0*/  STG.E.U8 desc[UR76][R26.64], R40 ;  /* 0x000000281a007986 */ /* 0x0001e8000c10114c */
.L_x_714:
        /* <DEDUP_REMOVED lines=8> */
        .weak           $__internal_54_$__cuda_sm20_div_s64
        .type           $__internal_54_$__cuda_sm20_div_s64,@function
        .size           $__internal_54_$__cuda_sm20_div_s64,(.L_x_2267 - $__internal_54_$__cuda_sm20_div_s64)
$__internal_54_$__cuda_sm20_div_s64:
        /* <DEDUP_REMOVED lines=74> */
[----:B------:R-:W-:Y:S06]  /*3410*/  RET.REL.NODEC R34 `(_ZN2at6native60_GLOBAL__N__fdc43544_27_DistributionRandomKernel_cu_f88cee4443distribution_elementwise_grid_stride_kernelImLi2EZZZNS0_9templates4cuda32random_full_64_bits_range_kernelIPNS_17CUDAGeneratorImplEEEvRNS_18TensorIteratorBaseET_ENKUlvE_clEvENKUlvE_clEvEUlP24curandStatePhilox4_32_10E_ZNS1_27distribution_nullary_kernelIhm10ulonglong2S7_SF_ZZZS5_IS7_EvS9_SA_ENKSB_clEvENKSC_clEvEUlmE_EEvS9_T2_RKT3_T4_EUlimE0_EEvlNS_15PhiloxCudaStateET1_SJ_) ;  /* 0xffffffc822f87950 */ /* 0x000fec0003c3ffff */
.L_x_720:
        /* <DEDUP_REMOVED lines=14> */
.L_x_2267:


//--------------------- .text._ZN2at6native60_GLOBAL__N__fdc43544_27_DistributionRandomKernel_cu_f88cee4443distribution_elementwise_grid_stride_kernelImLi2EZZZNS0_9templates4cuda32random_full_64_bits_range_kernelIPNS_17CUDAGeneratorImplEEEvRNS_18TensorIteratorBaseET_ENKUlvE_clEvENKUlvE_clEvEUlP24curandStatePhilox4_32_10E_ZNS1_27distribution_nullary_kernelIhm10ulonglong2S7_SF_ZZZS5_IS7_EvS9_SA_ENKSB_clEvENKSC_clEvEUlmE_EEvS9_T2_RKT3_T4_EUlimE_EEvlNS_15PhiloxCudaStateET1_SJ_ --------------------------
	.section	.text._ZN2at6native60_GLOBAL__N__fdc43544_27_DistributionRandomKernel_cu_f88cee4443distribution_elementwise_grid_stride_kernelImLi2EZZZNS0_9templates4cuda32random_full_64_bits_range_kernelIPNS_17CUDAGeneratorImplEEEvRNS_18TensorIteratorBaseET_ENKUlvE_clEvENKUlvE_clEvEUlP24curandStatePhilox4_32_10E_ZNS1_27distribution_nullary_kernelIhm10ulonglong2S7_SF_ZZZS5_IS7_EvS9_SA_ENKSB_clEvENKSC_clEvEUlmE_EEvS9_T2_RKT3_T4_EUlimE_EEvlNS_15PhiloxCudaStateET1_SJ_,"ax",@progbits
	.align	128
.text._ZN2at6native60_GLOBAL__N__fdc43544_27_DistributionRandomKernel_cu_f88cee4443distribution_elementwise_grid_stride_kernelImLi2EZZZNS0_9templates4cuda32random_full_64_bits_range_kernelIPNS_17CUDAGeneratorImplEEEvRNS_18TensorIteratorBaseET_ENKUlvE_clEvENKUlvE_clEvEUlP24curandStatePhilox4_32_10E_ZNS1_27distribution_nullary_kernelIhm10ulonglong2S7_SF_ZZZS5_IS7_EvS9_SA_ENKSB_clEvENKSC_clEvEUlmE_EEvS9_T2_RKT3_T4_EUlimE_EEvlNS_15PhiloxCudaStateET1_SJ_:
        .type           _ZN2at6native60_GLOBAL__N__fdc43544_27_DistributionRandomKernel_cu_f88cee4443distribution_elementwise_grid_stride_kernelImLi2EZZZNS0_9templates4cuda32random_full_64_bits_range_kernelIPNS_17CUDAGeneratorImplEEEvRNS_18TensorIteratorBaseET_ENKUlvE_clEvENKUlvE_clEvEUlP24curandStatePhilox4_32_10E_ZNS1_27distribution_nullary_kernelIhm10ulonglong2S7_SF_ZZZS5_IS7_EvS9_SA_ENKSB_clEvENKSC_clEvEUlmE_EEvS9_T2_RKT3_T4_EUlimE_EEvlNS_15PhiloxCudaStateET1_SJ_,@function
        .size           _ZN2at6native60_GLOBAL__N__fdc43544_27_DistributionRandomKernel_cu_f88cee4443distribution_elementwise_grid_stride_kernelImLi2EZZZNS0_9templates4cuda32random_full_64_bits_range_kernelIPNS_17CUDAGeneratorImplEEEvRNS_18TensorIteratorBaseET_ENKUlvE_clEvENKUlvE_clEvEUlP24curandStatePhilox4_32_10E_ZNS1_27distribution_nullary_kernelIhm10ulonglong2S7_SF_ZZZS5_IS7_EvS9_SA_ENKSB_clEvENKSC_clEvEUlmE_EEvS9_T2_RKT3_T4_EUlimE_EEvlNS_15PhiloxCudaStateET1_SJ_,(.L_x_2269 - _ZN2at6native60_GLOBAL__N__fdc43544_27_DistributionRandomKernel_cu_f88cee4443distribution_elementwise_grid_stride_kernelImLi2EZZZNS0_9templates4cuda32random_full_64_bits_range_kernelIPNS_17CUDAGeneratorImplEEEvRNS_18TensorIteratorBaseET_ENKUlvE_clEvENKUlvE_clEvEUlP24curandStatePhilox4_32_10E_ZNS1_27distribution_nullary_kernelIhm10ulonglong2S7_SF_ZZZS5_IS7_EvS9_SA_ENKSB_clEvENKSC_clEvEUlmE_EEvS9_T2_RKT3_T4_EUlimE_EEvlNS_15PhiloxCudaStateET1_SJ_)
        .other          _ZN2at6native60_GLOBAL__N__fdc43544_27_DistributionRandomKernel_cu_f88cee4443distribution_elementwise_grid_stride_kernelImLi2EZZZNS0_9templates4cuda32random_full_64_bits_range_kernelIPNS_17CUDAGeneratorImplEEEvRNS_18TensorIteratorBaseET_ENKUlvE_clEvENKUlvE_clEvEUlP24curandStatePhilox4_32_10E_ZNS1_27distribution_nullary_kernelIhm10ulonglong2S7_SF_ZZZS5_IS7_EvS9_SA_ENKSB_clEvENKSC_clEvEUlmE_EEvS9_T2_RKT3_T4_EUlimE_EEvlNS_15PhiloxCudaStateET1_SJ_,@"STO_CUDA_ENTRY STV_DEFAULT"
_ZN2at6native60_GLOBAL__N__fdc43544_27_DistributionRandomKernel_cu_f88cee4443distribution_elementwise_grid_stride_kernelImLi2EZZZNS0_9templates4cuda32random_full_64_bits_range_kernelIPNS_17CUDAGeneratorImplEEEvRNS_18TensorIteratorBaseET_ENKUlvE_clEvENKUlvE_clEvEUlP24curandStatePhilox4_32_10E_ZNS1_27distribution_nullary_kernelIhm10ulonglong2S7_SF_ZZZS5_IS7_EvS9_SA_ENKSB_clEvENKSC_clEvEUlmE_EEvS9_T2_RKT3_T4_EUlimE_EEvlNS_15PhiloxCudaStateET1_SJ_:
        /* <DEDUP_REMOVED lines=108> */
.L_x_721:
[----:B------:R-:W-:-:S07]  /*06c0*/  MOV R24, 0x6e0 ;  /* 0x000006e000187802 */ /* 0x000fce0000000f00 */
[----:B------:R-:W-:Y:S05]  /*06d0*/  CALL.REL.NOINC `($__internal_55_$__cuda_sm20_div_s64) ;  /* 0x0000000400c07944 */ /* 0x000fea0003c00000 */
.L_x_722:
        /* <DEDUP_REMOVED lines=17> */
.L_x_727:
        /* <DEDUP_REMOVED lines=13> */
.L_x_724:
[----:B0-----:R-:W-:Y:S05]  /*08c0*/  BSYNC.RECONVERGENT B0 ;  /* 0x0000000000007941 */ /* 0x001fea0003800200 */
.L_x_723:
        /* <DEDUP_REMOVED lines=48> */
.L_x_725:
[----:B------:R-:W-:Y:S01]  /*0bd0*/  ISETP.NE.AND P0, PT, R36, 0x3, PT ;  /* 0x000000032400780c */ /* 0x000fe20003f05270 */
[----:B------:R-:W-:Y:S02]  /*0be0*/  IMAD.MOV.U32 R38, RZ, RZ, R22 ;  /* 0x000000ffff267224 */ /* 0x000fe400078e0016 */
[----:B------:R-:W-:-:S10]  /*0bf0*/  IMAD.MOV.U32 R41, RZ, RZ, R35 ;  /* 0x000000ffff297224 */ /* 0x000fd400078e0023 */
[----:B------:R-:W-:Y:S01]  /*0c00*/  @P0 MOV R38, R40 ;  /* 0x0000002800260202 */ /* 0x000fe20000000f00 */
[----:B------:R-:W-:-:S07]  /*0c10*/  @P0 IMAD.MOV.U32 R41, RZ, RZ, R20 ;  /* 0x000000ffff290224 */ /* 0x000fce00078e0014 */
.L_x_726:
        /* <DEDUP_REMOVED lines=28> */
        .weak           $__internal_55_$__cuda_sm20_div_s64
        .type           $__internal_55_$__cuda_sm20_div_s64,@function
        .size           $__internal_55_$__cuda_sm20_div_s64,(.L_x_2269 - $__internal_55_$__cuda_sm20_div_s64)
$__internal_55_$__cuda_sm20_div_s64:
        /* <DEDUP_REMOVED lines=74> */
[----:B------:R-:W-:Y:S06]  /*1280*/  RET.REL.NODEC R24 `(_ZN2at6native60_GLOBAL__N__fdc43544_27_DistributionRandomKernel_cu_f88cee4443distribution_elementwise_grid_stride_kernelImLi2EZZZNS0_9templates4cuda32random_full_64_bits_range_kernelIPNS_17CUDAGeneratorImplEEEvRNS_18TensorIteratorBaseET_ENKUlvE_clEvENKUlvE_clEvEUlP24curandStatePhilox4_32_10E_ZNS1_27distribution_nullary_kernelIhm10ulonglong2S7_SF_ZZZS5_IS7_EvS9_SA_ENKSB_clEvENKSC_clEvEUlmE_EEvS9_T2_RKT3_T4_EUlimE_EEvlNS_15PhiloxCudaStateET1_SJ_) ;  /* 0xffffffec185c7950 */ /* 0x000fec0003c3ffff */
.L_x_728:
        /* <DEDUP_REMOVED lines=15> */
.L_x_2269:


//--------------------- .text._ZN2at6native60_GLOBAL__N__fdc43544_27_DistributionRandomKernel_cu_f88cee4443distribution_elementwise_grid_stride_kernelIjLi4EZZZNS0_9templates4cuda21random_from_to_kernelIPNS_17CUDAGeneratorImplEEEvRNS_18TensorIteratorBaseEmlT_ENKUlvE_clEvENKUlvE11_clEvEUlP24curandStatePhilox4_32_10E0_ZNS1_27distribution_nullary_kernelImj5uint4S7_SF_ZZZS5_IS7_EvS9_mlSA_ENKSB_clEvENKSC_clEvEUljE_EEvS9_T2_RKT3_T4_EUlijE0_EEvlNS_15PhiloxCudaStateET1_SJ_ --------------------------
	.section	.text._ZN2at6native60_GLOBAL__N__fdc43544_27_DistributionRandomKernel_cu_f88cee4443distribution_elementwise_grid_stride_kernelIjLi4EZZZNS0_9templates4cuda21random_from_to_kernelIPNS_17CUDAGeneratorImplEEEvRNS_18TensorIteratorBaseEmlT_ENKUlvE_clEvENKUlvE11_clEvEUlP24curandStatePhilox4_32_10E0_ZNS1_27distribution_nullary_kernelImj5uint4S7_SF_ZZZS5_IS7_EvS9_mlSA_ENKSB_clEvENKSC_clEvEUljE_EEvS9_T2_RKT3_T4_EUlijE0_EEvlNS_15PhiloxCudaStateET1_SJ_,"ax",@progbits
	.align	128
.text._ZN2at6native60_GLOBAL__N__fdc43544_27_DistributionRandomKernel_cu_f88cee4443distribution_elementwise_grid_stride_kernelIjLi4EZZZNS0_9templates4cuda21random_from_to_kernelIPNS_17CUDAGeneratorImplEEEvRNS_18TensorIteratorBaseEmlT_ENKUlvE_clEvENKUlvE11_clEvEUlP24curandStatePhilox4_32_10E0_ZNS1_27distribution_nullary_kernelImj5uint4S7_SF_ZZZS5_IS7_EvS9_mlSA_ENKSB_clEvENKSC_clEvEUljE_EEvS9_T2_RKT3_T4_EUlijE0_EEvlNS_15PhiloxCudaStateET1_SJ_:
        .type           _ZN2at6native60_GLOBAL__N__fdc43544_27_DistributionRandomKernel_cu_f88cee4443distribution_elementwise_grid_stride_kernelIjLi4EZZZNS0_9templates4cuda21random_from_to_kernelIPNS_17CUDAGeneratorImplEEEvRNS_18TensorIteratorBaseEmlT_ENKUlvE_clEvENKUlvE11_clEvEUlP24curandStatePhilox4_32_10E0_ZNS1_27distribution_nullary_kernelImj5uint4S7_SF_ZZZS5_IS7_EvS9_mlSA_ENKSB_clEvENKSC_clEvEUljE_EEvS9_T2_RKT3_T4_EUlijE0_EEvlNS_15PhiloxCudaStateET1_SJ_,@function
        .size           _ZN2at6native60_GLOBAL__N__fdc43544_27_DistributionRandomKernel_cu_f88cee4443distribution_elementwise_grid_stride_kernelIjLi4EZZZNS0_9templates4cuda21random_from_to_kernelIPNS_17CUDAGeneratorImplEEEvRNS_18TensorIteratorBaseEmlT_ENKUlvE_clEvENKUlvE11_clEvEUlP24curandStatePhilox4_32_10E0_ZNS1_27distribution_nullary_kernelImj5uint4S7_SF_ZZZS5_IS7_EvS9_mlSA_ENKSB_clEvENKSC_clEvEUljE_EEvS9_T2_RKT3_T4_EUlijE0_EEvlNS_15PhiloxCudaStateET1_SJ_,(.L_x_2271 - _ZN2at6native60_GLOBAL__N__fdc43544_27_DistributionRandomKernel_cu_f88cee4443distribution_elementwise_grid_stride_kernelIjLi4EZZZNS0_9templates4cuda21random_from_to_kernelIPNS_17CUDAGeneratorImplEEEvRNS_18TensorIteratorBaseEmlT_ENKUlvE_clEvENKUlvE11_clEvEUlP24curandStatePhilox4_32_10E0_ZNS1_27distribution_nullary_kernelImj5uint4S7_SF_ZZZS5_IS7_EvS9_mlSA_ENKSB_clEvENKSC_clEvEUljE_EEvS9_T2_RKT3_T4_EUlijE0_EEvlNS_15PhiloxCudaStateET1_SJ_)
        .other          _ZN2at6native60_GLOBAL__N__fdc43544_27_DistributionRandomKernel_cu_f88cee4443distribution_elementwise_grid_stride_kernelIjLi4EZZZNS0_9templates4cuda21random_from_to_kernelIPNS_17CUDAGeneratorImplEEEvRNS_18TensorIteratorBaseEmlT_ENKUlvE_clEvENKUlvE11_clEvEUlP24curandStatePhilox4_32_10E0_ZNS1_27distribution_nullary_kernelImj5uint4S7_SF_ZZZS5_IS7_EvS9_mlSA_ENKSB_clEvENKSC_clEvEUljE_EEvS9_T2_RKT3_T4_EUlijE0_EEvlNS_15PhiloxCudaStateET1_SJ_,@"STO_CUDA_ENTRY STV_DEFAULT"
_ZN2at6native60_GLOBAL__N__fdc43544_27_DistributionRandomKernel_cu_f88cee4443distribution_elementwise_grid_stride_kernelIjLi4EZZZNS0_9templates4cuda21random_from_to_kernelIPNS_17CUDAGeneratorImplEEEvRNS_18TensorIteratorBaseEmlT_ENKUlvE_clEvENKUlvE11_clEvEUlP24curandStatePhilox4_32_10E0_ZNS1_27distribution_nullary_kernelImj5uint4S7_SF_ZZZS5_IS7_EvS9_mlSA_ENKSB_clEvENKSC_clEvEUljE_EEvS9_T2_RKT3_T4_EUlijE0_EEvlNS_15PhiloxCudaStateET1_SJ_:
        /* <DEDUP_REMOVED lines=63> */
[----:B------:R-:W-:-:S03]  /*03f0*/  VIADD R15, R21, 0x646e171e ;  /* 0x646e171e150f7836 */ /* 0x000fc60000000000 */
        /* <DEDUP_REMOVED lines=17> */
[----:B0-----:R-:W-:Y:S01]  /*0510*/  IMAD R15, R27, UR6, RZ ;  /* 0x000000061b0f7c24 */ /* 0x001fe2000f8e02ff */
[----:B------:R-:W-:Y:S01]  /*0520*/  LOP3.LUT R29, R17, R16, R29, 0x96, !PT ;  /* 0x00000010111d7212 */ /* 0x000fe200078e961d */
[----:B------:R-:W-:Y:S01]  /*0530*/  IMAD.HI.U32 R25, R14, -0x2daee0ad, RZ ;  /* 0xd2511f530e197827 */ /* 0x000fe200078e00ff */
[----:B------:R-:W-:-:S03]  /*0540*/  MOV R16, R18 ;  /* 0x0000001200107202 */ /* 0x000fc60000000f00 */
[----:B------:R-:W-:Y:S01]  /*0550*/  IMAD.HI.U32 R26, R29, -0x326172a9, RZ ;  /* 0xcd9e8d571d1a7827 */ /* 0x000fe200078e00ff */
[----:B------:R-:W-:-:S03]  /*0560*/  LOP3.LUT R28, R28, R25, RZ, 0x3c, !PT ;  /* 0x000000191c1c7212 */ /* 0x000fc600078e3cff */
[----:B------:R-:W-:Y:S01]  /*0570*/  IMAD.MOV.U32 R17, RZ, RZ, R19 ;  /* 0x000000ffff117224 */ /* 0x000fe200078e0013 */
[----:B------:R-:W-:Y:S01]  /*0580*/  LOP3.LUT R26, R23, R22, R26, 0x96, !PT ;  /* 0x00000016171a7212 */ /* 0x000fe200078e961a */
[----:B------:R-:W-:Y:S01]  /*0590*/  IMAD.SHL.U32 R31, R15, 0x4, RZ ;  /* 0x000000040f1f7824 */ /* 0x000fe200078e00ff */
        /* <DEDUP_REMOVED lines=9> */
[----:B------:R-:W-:Y:S01]  /*0630*/  IMAD.HI.U32 R23, R23, R25, R22 ;  /* 0x0000001917177227 */ /* 0x000fe200078e0016 */
[----:B------:R-:W-:-:S05]  /*0640*/  MOV R25, RZ ;  /* 0x000000ff00197202 */ /* 0x000fca0000000f00 */
        /* <DEDUP_REMOVED lines=8> */
[----:B------:R-:W-:-:S05]  /*06d0*/  @!P2 LOP3.LUT R23, RZ, R31, RZ, 0x33, !PT ;  /* 0x0000001fff17a212 */ /* 0x000fca00078e33ff */
[----:B------:R-:W-:Y:S01]  /*06e0*/  IMAD.MOV.U32 R24, RZ, RZ, R23 ;  /* 0x000000ffff187224 */ /* 0x000fe200078e0017 */
[----:B------:R-:W-:Y:S06]  /*06f0*/  BRA `(.L_x_730) ;  /* 0x0000000000087947 */ /* 0x000fec0003800000 */
.L_x_729:
[----:B------:R-:W-:-:S07]  /*0700*/  MOV R32, 0x720 ;  /* 0x0000072000207802 */ /* 0x000fce0000000f00 */
[----:B------:R-:W-:Y:S05]  /*0710*/  CALL.REL.NOINC `($__internal_56_$__cuda_sm20_div_s64) ;  /* 0x0000005400cc7944 */ /* 0x000fea0003c00000 */
.L_x_730:
        /* <DEDUP_REMOVED lines=14> */
[C---:B------:R-:W-:Y:S01]  /*0800*/  SHF.L.U32 R31, R15.reuse, 0x1, RZ ;  /* 0x000000010f1f7819 */ /* 0x040fe200000006ff */
[----:B------:R-:W-:Y:S01]  /*0810*/  IMAD R32, R15, 0x3, RZ ;  /* 0x000000030f207824 */ /* 0x000fe200078e02ff */
[----:B------:R-:W-:Y:S01]  /*0820*/  LOP3.LUT R28, R28, R25, RZ, 0x3c, !PT ;  /* 0x000000191c1c7212 */ /* 0x000fe200078e3cff */
[----:B------:R-:W1:Y:S01]  /*0830*/  LDCU UR72, c[0x0][0x54c] ;  /* 0x0000a980ff4877ac */ /* 0x000e620008000800 */
[----:B------:R-:W2:Y:S01]  /*0840*/  LDCU UR71, c[0x0][0x548] ;  /* 0x0000a900ff4777ac */ /* 0x000ea20008000800 */
[----:B------:R-:W3:Y:S01]  /*0850*/  LDCU UR70, c[0x0][0x3ac] ;  /* 0x00007580ff4677ac */ /* 0x000ee20008000800 */
[----:B0-----:R-:W-:Y:S01]  /*0860*/  UIADD3 UR74, UPT, UPT, UR74, -0x1, URZ ;  /* 0xffffffff4a4a7890 */ /* 0x001fe2000fffe0ff */
[----:B------:R-:W0:Y:S03]  /*0870*/  LDCU UR69, c[0x0][0x4d8] ;  /* 0x00009b00ff4577ac */ /* 0x000e260008000800 */
[----:B------:R-:W-:Y:S01]  /*0880*/  UISETP.LT.U32.AND UP0, UPT, UR74, 0x18, UPT ;  /* 0x000000184a00788c */ /* 0x000fe2000bf01070 */
[----:B------:R-:W4:Y:S03]  /*0890*/  LDCU UR68, c[0x0][0x3c0] ;  /* 0x00007800ff4477ac */ /* 0x000f260008000800 */
        /* <DEDUP_REMOVED lines=57> */
.L_x_769:
[----:B------:R-:W-:Y:S01]  /*0c30*/  VIADD R0, R0, 0x1 ;  /* 0x0000000100007836 */ /* 0x000fe20000000000 */
[----:B------:R-:W-:Y:S03]  /*0c40*/  BSSY.RECONVERGENT B0, `(.L_x_731) ;  /* 0x000000c000007945 */ /* 0x000fe60003800200 */
[C---:B01----:R-:W-:Y:S01]  /*0c50*/  IMAD.WIDE.U32 R36, R0.reuse, -0x2daee0ad, RZ ;  /* 0xd2511f5300247825 */ /* 0x043fe200078e00ff */
[----:B------:R-:W-:-:S13]  /*0c60*/  ISETP.NE.AND P0, PT, R0, RZ, PT ;  /* 0x000000ff0000720c */ /* 0x000fda0003f05270 */
[----:B------:R-:W-:Y:S05]  /*0c70*/  @P0 BRA `(.L_x_732) ;  /* 0x0000000000200947 */ /* 0x000fea0003800000 */
[----:B------:R-:W-:-:S04]  /*0c80*/  IADD3 R2, PT, PT, R2, 0x1, RZ ;  /* 0x0000000102027810 */ /* 0x000fc80007ffe0ff */
[----:B------:R-:W-:-:S13]  /*0c90*/  ISETP.NE.AND P0, PT, R2, RZ, PT ;  /* 0x000000ff0200720c */ /* 0x000fda0003f05270 */
[----:B------:R-:W-:Y:S01]  /*0ca0*/  @!P0 VIADD R18, R18, 0x1 ;  /* 0x0000000112128836 */ /* 0x000fe20000000000 */
[----:B------:R-:W-:Y:S02]  /*0cb0*/  @!P0 IADD3 R24, PT, PT, R19, 0x1, RZ ;  /* 0x0000000113188810 */ /* 0x000fe40007ffe0ff */
[----:B------:R-:W-:Y:S02]  /*0cc0*/  @!P0 MOV R2, RZ ;  /* 0x000000ff00028202 */ /* 0x000fe40000000f00 */
[----:B------:R-:W-:-:S13]  /*0cd0*/  ISETP.NE.AND P1, PT, R18, RZ, !P0 ;  /* 0x000000ff1200720c */ /* 0x000fda0004725270 */
[----:B------:R-:W-:-:S04]  /*0ce0*/  @P1 IMAD.MOV R24, RZ, RZ, R19 ;  /* 0x000000ffff181224 */ /* 0x000fc800078e0213 */
[----:B------:R-:W-:-:S07]  /*0cf0*/  @!P0 IMAD.MOV.U32 R19, RZ, RZ, R24 ;  /* 0x000000ffff138224 */ /* 0x000fce00078e0018 */
.L_x_732:
[----:B0-----:R-:W-:Y:S05]  /*0d00*/  BSYNC.RECONVERGENT B0 ;  /* 0x0000000000007941 */ /* 0x001fea0003800200 */
.L_x_731:
[----:B------:R-:W-:Y:S01]  /*0d10*/  LOP3.LUT R38, R19, R37, R21, 0x96, !PT ;  /* 0x0000002513267212 */ /* 0x000fe200078e9615 */
[----:B------:R-:W-:Y:S01]  /*0d20*/  IMAD.WIDE.U32 R24, R18, -0x326172a9, RZ ;  /* 0xcd9e8d5712187825 */ /* 0x000fe200078e00ff */
[----:B------:R-:W-:Y:S02]  /*0d30*/  IADD3 R33, PT, PT, R21, 0x646e171e, RZ ;  /* 0x646e171e15217810 */ /* 0x000fe40007ffe0ff */
[----:B------:R-:W-:Y:S01]  /*0d40*/  ISETP.GT.AND P0, PT, R30, 0x1, PT ;  /* 0x000000011e00780c */ /* 0x000fe20003f04270 */
        /* <DEDUP_REMOVED lines=25> */
[----:B------:R-:W-:Y:S01]  /*0ee0*/  VIADD R33, R20, 0x5384540f ;  /* 0x5384540f14217836 */ /* 0x000fe20000000000 */
[----:B------:R-:W-:Y:S01]  /*0ef0*/  LOP3.LUT R25, R13, R34, R25, 0x96, !PT ;  /* 0x000000220d197212 */ /* 0x000fe200078e9619 */
[----:B------:R-:W-:-:S04]  /*0f00*/  IMAD.WIDE.U32 R38, R38, -0x326172a9, RZ ;  /* 0xcd9e8d5726267825 */ /* 0x000fc800078e00ff */
[----:B------:R-:W-:Y:S01]  /*0f10*/  VIADD R37, R21, 0xdb3d7428 ;  /* 0xdb3d742815257836 */ /* 0x000fe20000000000 */
[----:B------:R-:W-:Y:S01]  /*0f20*/  LOP3.LUT R34, R33, R24, R39, 0x96, !PT ;  /* 0x0000001821227212 */ /* 0x000fe200078e9627 */
[----:B------:R-:W-:Y:S01]  /*0f30*/  IMAD.WIDE.U32 R24, R25, -0x2daee0ad, RZ ;  /* 0xd2511f5319187825 */ /* 0x000fe200078e00ff */
[----:B------:R-:W-:-:S03]  /*0f40*/  IADD3 R33, PT, PT, R21, 0x1fd5c5a3, RZ ;  /* 0x1fd5c5a315217810 */ /* 0x000fc60007ffe0ff */
[----:B------:R-:W-:Y:S01]  /*0f50*/  IMAD.WIDE.U32 R34, R34, -0x2daee0ad, RZ ;  /* 0xd2511f5322227825 */ /* 0x000fe200078e00ff */
[----:B------:R-:W-:Y:S02]  /*0f60*/  LOP3.LUT R36, R33, R36, R25, 0x96, !PT ;  /* 0x0000002421247212 */ /* 0x000fe400078e9619 */
[----:B------:R-:W-:Y:S01]  /*0f70*/  IADD3 R33, PT, PT, R20, -0xe443238, RZ ;  /* 0xf1bbcdc814217810 */ /* 0x000fe20007ffe0ff */
[----:B------:R-:W-:Y:S01]  /*0f80*/  IMAD.MOV.U32 R39, RZ, RZ, R26 ;  /* 0x000000ffff277224 */ /* 0x000fe200078e001a */
[----:B------:R-:W-:Y:S01]  /*0f90*/  LOP3.LUT R24, R37, R24, R35, 0x96, !PT ;  /* 0x0000001825187212 */ /* 0x000fe200078e9623 */
[----:B------:R-:W-:Y:S01]  /*0fa0*/  IMAD.WIDE.U32 R36, R36, -0x326172a9, RZ ;  /* 0xcd9e8d5724247825 */ /* 0x000fe200078e00ff */
[----:B------:R-:W-:-:S03]  /*0fb0*/  IADD3 R35, PT, PT, R20, -0x700cb87f, RZ ;  /* 0x8ff3478114237810 */ /* 0x000fc60007ffe0ff */
[----:B------:R-:W-:Y:S01]  /*0fc0*/  IMAD.WIDE.U32 R24, R24, -0x326172a9, RZ ;  /* 0xcd9e8d5718187825 */ /* 0x000fe200078e00ff */
[----:B------:R-:W-:Y:S02]  /*0fd0*/  LOP3.LUT R14, R33, R38, R37, 0x96, !PT ;  /* 0x00000026210e7212 */ /* 0x000fe400078e9625 */
[----:B------:R-:W-:Y:S01]  /*0fe0*/  MOV R33, R29 ;  /* 0x0000001d00217202 */ /* 0x000fe20000000f00 */
[----:B------:R-:W-:Y:S01]  /*0ff0*/  IMAD.MOV.U32 R29, RZ, RZ, R24 ;  /* 0x000000ffff1d7224 */ /* 0x000fe200078e0018 */
[----:B------:R-:W-:Y:S01]  /*1000*/  LOP3.LUT R26, R35, R36, R25, 0x96, !PT ;  /* 0x00000024231a7212 */ /* 0x000fe200078e9619 */
[----:B------:R-:W-:Y:S01]  /*1010*/  IMAD.HI.U32 R25, R14, -0x2daee0ad, RZ ;  /* 0xd2511f530e197827 */ /* 0x000fe200078e00ff */
[----:B------:R-:W-:Y:S02]  /*1020*/  IADD3 R35, PT, PT, R21, -0x695add53, RZ ;  /* 0x96a522ad15237810 */ /* 0x000fe40007ffe0ff */
        /* <DEDUP_REMOVED lines=12> */
.L_x_733:
        /* <DEDUP_REMOVED lines=9> */
.L_x_734:
[----:B------:R-:W0:Y:S01]  /*1180*/  LDC R36, c[0x0][0x548] ;  /* 0x00015200ff247b82 */ /* 0x000e220000000800 */
[----:B------:R-:W-:Y:S01]  /*1190*/  UISETP.NE.AND UP0, UPT, UR32, URZ, UPT ;  /* 0x000000ff2000728c */ /* 0x000fe2000bf05270 */
[----:B------:R-:W-:-:S06]  /*11a0*/  HFMA2 R38, -RZ, RZ, 0, 0 ;  /* 0x00000000ff267431 */ /* 0x000fcc00000001ff */
[----:B------:R-:W1:Y:S02]  /*11b0*/  LDC R37, c[0x0][0x54c] ;  /* 0x00015300ff257b82 */ /* 0x000e640000000800 */
[----:B------:R-:W-:Y:S05]  /*11c0*/  BRA.U UP0, `(.L_x_735) ;  /* 0x00000009003c7547 */ /* 0x000fea000b800000 */
[----:B------:R-:W-:Y:S01]  /*11d0*/  ISETP.GE.U32.AND P0, PT, R16, UR34, PT ;  /* 0x0000002210007c0c */ /* 0x000fe2000bf06070 */
[----:B------:R-:W-:Y:S03]  /*11e0*/  BSSY.RECONVERGENT B0, `(.L_x_736) ;  /* 0x000001f000007945 */ /* 0x000fe60003800200 */
[----:B------:R-:W-:-:S13]  /*11f0*/  ISETP.GE.AND.EX P0, PT, R17, UR35, PT, P0 ;  /* 0x0000002311007c0c */ /* 0x000fda000bf06300 */
[----:B------:R-:W-:Y:S05]  /*1200*/  @P0 BRA `(.L_x_737) ;  /* 0x0000000000700947 */ /* 0x000fea0003800000 */
[----:B------:R-:W-:-:S09]  /*1210*/  UISETP.NE.U32.AND UP0, UPT, UR72, URZ, UPT ;  /* 0x000000ff4800728c */ /* 0x000fd2000bf05070 */
[----:B------:R-:W-:Y:S05]  /*1220*/  BRA.U UP0, `(.L_x_738) ;  /* 0x0000000100507547 */ /* 0x000fea000b800000 */
[----:B------:R-:W2:Y:S01]  /*1230*/  I2F.U32.RP R40, UR71 ;  /* 0x0000004700287d06 */ /* 0x000ea20008209000 */
[----:B------:R-:W-:-:S07]  /*1240*/  ISETP.NE.U32.AND P1, PT, RZ, UR71, PT ;  /* 0x00000047ff007c0c */ /* 0x000fce000bf25070 */
[----:B--2---:R-:W2:Y:S02]  /*1250*/  MUFU.RCP R40, R40 ;  /* 0x0000002800287308 */ /* 0x004ea40000001000 */
[----:B--2---:R-:W-:-:S06]  /*1260*/  IADD3 R24, PT, PT, R40, 0xffffffe, RZ ;  /* 0x0ffffffe28187810 */ /* 0x004fcc0007ffe0ff */
[----:B------:R2:W3:Y:S02]  /*1270*/  F2I.FTZ.U32.TRUNC.NTZ R25, R24 ;  /* 0x0000001800197305 */ /* 0x0004e4000021f000 */
[----:B--2---:R-:W-:Y:S01]  /*1280*/  MOV R24, RZ ;  /* 0x000000ff00187202 */ /* 0x004fe20000000f00 */
[----:B---3--:R-:W-:-:S04]  /*1290*/  IMAD.MOV R41, RZ, RZ, -R25 ;  /* 0x000000ffff297224 */ /* 0x008fc800078e0a19 */
[----:B------:R-:W-:-:S04]  /*12a0*/  IMAD R41, R41, UR71, RZ ;  /* 0x0000004729297c24 */ /* 0x000fc8000f8e02ff */
[----:B------:R-:W-:-:S04]  /*12b0*/  IMAD.HI.U32 R42, R25, R41, R24 ;  /* 0x00000029192a7227 */ /* 0x000fc800078e0018 */
[----:B------:R-:W-:Y:S02]  /*12c0*/  IMAD.MOV.U32 R25, RZ, RZ, RZ ;  /* 0x000000ffff197224 */ /* 0x000fe400078e00ff */
[----:B------:R-:W-:-:S05]  /*12d0*/  IMAD.HI.U32 R42, R42, R39, RZ ;  /* 0x000000272a2a7227 */ /* 0x000fca00078e00ff */
[----:B------:R-:W-:-:S05]  /*12e0*/  IADD3 R42, PT, PT, -R42, RZ, RZ ;  /* 0x000000ff2a2a7210 */ /* 0x000fca0007ffe1ff */
[----:B------:R-:W-:-:S05]  /*12f0*/  IMAD R39, R42, UR71, R39 ;  /* 0x000000472a277c24 */ /* 0x000fca000f8e0227 */
[----:B------:R-:W-:-:S13]  /*1300*/  ISETP.GE.U32.AND P0, PT, R39, UR71, PT ;  /* 0x0000004727007c0c */ /* 0x000fda000bf06070 */
[----:B------:R-:W-:-:S05]  /*1310*/  @P0 VIADD R39, R39, -UR71 ;  /* 0x8000004727270c36 */ /* 0x000fca0008000000 */
[----:B------:R-:W-:-:S13]  /*1320*/  ISETP.GE.U32.AND P0, PT, R39, UR71, PT ;  /* 0x0000004727007c0c */ /* 0x000fda000bf06070 */
[----:B------:R-:W-:Y:S02]  /*1330*/  @P0 IADD3 R39, PT, PT, R39, -UR71, RZ ;  /* 0x8000004727270c10 */ /* 0x000fe4000fffe0ff */
[----:B------:R-:W-:-:S04]  /*1340*/  @!P1 LOP3.LUT R39, RZ, UR71, RZ, 0x33, !PT ;  /* 0x00000047ff279c12 */ /* 0x000fc8000f8e33ff */
[----:B------:R-:W-:Y:S01]  /*1350*/  MOV R24, R39 ;  /* 0x0000002700187202 */ /* 0x000fe20000000f00 */
[----:B------:R-:W-:Y:S06]  /*1360*/  BRA `(.L_x_739) ;  /* 0x0000000000087947 */ /* 0x000fec0003800000 */
.L_x_738:
[----:B------:R-:W-:-:S07]  /*1370*/  MOV R40, 0x1390 ;  /* 0x0000139000287802 */ /* 0x000fce0000000f00 */
[----:B01----:R-:W-:Y:S05]  /*1380*/  CALL.REL.NOINC `($__internal_57_$__cuda_sm20_rem_u64) ;  /* 0x0000004c00dc7944 */ /* 0x003fea0003c00000 */
.L_x_739:
[----:B------:R-:W2:Y:S01]  /*1390*/  LDC.64 R40, c[0x0][0x540] ;  /* 0x00015000ff287b82 */ /* 0x000ea20000000a00 */
[----:B------:R-:W-:-:S04]  /*13a0*/  IADD3 R24, P0, PT, R24, UR36, RZ ;  /* 0x0000002418187c10 */ /* 0x000fc8000ff1e0ff */
[----:B------:R-:W-:-:S05]  /*13b0*/  IADD3.X R25, PT, PT, R25, UR37, RZ, P0, !PT ;  /* 0x0000002519197c10 */ /* 0x000fca00087fe4ff */
[----:B--2---:R2:W-:Y:S04]  /*13c0*/  STG.E.64 desc[UR76][R40.64], R24 ;  /* 0x0000001828007986 */ /* 0x0045e8000c101b4c */
.L_x_737:
[----:B------:R-:W-:Y:S05]  /*13d0*/  BSYNC.RECONVERGENT B0 ;  /* 0x0000000000007941 */ /* 0x000fea0003800200 */
.L_x_736:
[----:B--2---:R-:W-:Y:S01]  /*13e0*/  IADD3 R24, P1, PT, R15, R16, RZ ;  /* 0x000000100f187210 */ /* 0x004fe20007f3e0ff */
[----:B------:R-:W-:Y:S03]  /*13f0*/  BSSY.RECONVERGENT B0, `(.L_x_740) ;  /* 0x0000023000007945 */ /* 0x000fe60003800200 */
[----:B------:R-:W-:Y:S02]  /*1400*/  ISETP.GE.U32.AND P0, PT, R24, UR34, PT ;  /* 0x0000002218007c0c */ /* 0x000fe4000bf06070 */
[----:B------:R-:W-:-:S04]  /*1410*/  IADD3.X R24, PT, PT, RZ, R17, RZ, P1, !PT ;  /* 0x00000011ff187210 */ /* 0x000fc80000ffe4ff */
[----:B------:R-:W-:-:S13]  /*1420*/  ISETP.GE.AND.EX P0, PT, R24, UR35, PT, P0 ;  /* 0x0000002318007c0c */ /* 0x000fda000bf06300 */
[----:B------:R-:W-:Y:S05]  /*1430*/  @P0 BRA `(.L_x_741) ;  /* 0x0000000000780947 */ /* 0x000fea0003800000 */
[----:B------:R-:W-:-:S09]  /*1440*/  UISETP.NE.U32.AND UP0, UPT, UR72, URZ, UPT ;  /* 0x000000ff4800728c */ /* 0x000fd2000bf05070 */
[----:B------:R-:W-:Y:S05]  /*1450*/  BRA.U UP0, `(.L_x_742) ;  /* 0x00000001004c7547 */ /* 0x000fea000b800000 */
[----:B------:R-:W2:Y:S01]  /*1460*/  I2F.U32.RP R39, UR71 ;  /* 0x0000004700277d06 */ /* 0x000ea20008209000 */
[----:B------:R-:W-:Y:S01]  /*1470*/  HFMA2 R24, -RZ, RZ, 0, 0 ;  /* 0x00000000ff187431 */ /* 0x000fe200000001ff */
[----:B------:R-:W-:-:S06]  /*1480*/  ISETP.NE.U32.AND P1, PT, RZ, UR71, PT ;  /* 0x00000047ff007c0c */ /* 0x000fcc000bf25070 */
[----:B--2---:R-:W2:Y:S02]  /*1490*/  MUFU.RCP R39, R39 ;  /* 0x0000002700277308 */ /* 0x004ea40000001000 */
[----:B--2---:R-:W-:-:S06]  /*14a0*/  IADD3 R25, PT, PT, R39, 0xffffffe, RZ ;  /* 0x0ffffffe27197810 */ /* 0x004fcc0007ffe0ff */
[----:B------:R-:W2:Y:S02]  /*14b0*/  F2I.FTZ.U32.TRUNC.NTZ R25, R25 ;  /* 0x0000001900197305 */ /* 0x000ea4000021f000 */
[----:B--2---:R-:W-:-:S04]  /*14c0*/  IMAD.MOV R41, RZ, RZ, -R25 ;  /* 0x000000ffff297224 */ /* 0x004fc800078e0a19 */
[----:B------:R-:W-:-:S04]  /*14d0*/  IMAD R41, R41, UR71, RZ ;  /* 0x0000004729297c24 */ /* 0x000fc8000f8e02ff */
[----:B------:R-:W-:Y:S01]  /*14e0*/  IMAD.HI.U32 R24, R25, R41, R24 ;  /* 0x0000002919187227 */ /* 0x000fe200078e0018 */
[----:B------:R-:W-:-:S05]  /*14f0*/  MOV R41, RZ ;  /* 0x000000ff00297202 */ /* 0x000fca0000000f00 */
[----:B------:R-:W-:-:S05]  /*1500*/  IMAD.HI.U32 R24, R24, R33, RZ ;  /* 0x0000002118187227 */ /* 0x000fca00078e00ff */
[----:B------:R-:W-:-:S05]  /*1510*/  IADD3 R24, PT, PT, -R24, RZ, RZ ;  /* 0x000000ff18187210 */ /* 0x000fca0007ffe1ff */
[----:B------:R-:W-:-:S05]  /*1520*/  IMAD R40, R24, UR71, R33 ;  /* 0x0000004718287c24 */ /* 0x000fca000f8e0221 */
[----:B------:R-:W-:-:S13]  /*1530*/  ISETP.GE.U32.AND P0, PT, R40, UR71, PT ;  /* 0x0000004728007c0c */ /* 0x000fda000bf06070 */
[----:B------:R-:W-:-:S05]  /*1540*/  @P0 VIADD R40, R40, -UR71 ;  /* 0x8000004728280c36 */ /* 0x000fca0008000000 */
[----:B------:R-:W-:-:S13]  /*1550*/  ISETP.GE.U32.AND P0, PT, R40, UR71, PT ;  /* 0x0000004728007c0c */ /* 0x000fda000bf06070 */
[----:B------:R-:W-:Y:S02]  /*1560*/  @P0 IADD3 R40, PT, PT, R40, -UR71, RZ ;  /* 0x8000004728280c10 */ /* 0x000fe4000fffe0ff */
[----:B------:R-:W-:Y:S01]  /*1570*/  @!P1 LOP3.LUT R40, RZ, UR71, RZ, 0x33, !PT ;  /* 0x00000047ff289c12 */ /* 0x000fe2000f8e33ff */
[----:B------:R-:W-:Y:S06]  /*1580*/  BRA `(.L_x_743) ;  /* 0x0000000000147947 */ /* 0x000fec0003800000 */
.L_x_742:
[----:B------:R-:W-:Y:S01]  /*1590*/  IMAD.MOV.U32 R39, RZ, RZ, R33 ;  /* 0x000000ffff277224 */ /* 0x000fe200078e0021 */
[----:B------:R-:W-:-:S07]  /*15a0*/  MOV R40, 0x15c0 ;  /* 0x000015c000287802 */ /* 0x000fce0000000f00 */
[----:B01----:R-:W-:Y:S05]  /*15b0*/  CALL.REL.NOINC `($__internal_57_$__cuda_sm20_rem_u64) ;  /* 0x0000004c00507944 */ /* 0x003fea0003c00000 */
[----:B------:R-:W-:Y:S02]  /*15c0*/  MOV R40, R24 ;  /* 0x0000001800287202 */ /* 0x000fe40000000f00 */
[----:B------:R-:W-:-:S07]  /*15d0*/  MOV R41, R25 ;  /* 0x0000001900297202 */ /* 0x000fce0000000f00 */
.L_x_743:
[----:B------:R-:W2:Y:S01]  /*15e0*/  LDC.64 R24, c[0x0][0x540] ;  /* 0x00015000ff187b82 */ /* 0x000ea20000000a00 */
[----:B------:R-:W-:-:S04]  /*15f0*/  IADD3 R40, P0, PT, R40, UR36, RZ ;  /* 0x0000002428287c10 */ /* 0x000fc8000ff1e0ff */
[----:B------:R-:W-:-:S05]  /*1600*/  IADD3.X R41, PT, PT, R41, UR37, RZ, P0, !PT ;  /* 0x0000002529297c10 */ /* 0x000fca00087fe4ff */
[----:B--2---:R2:W-:Y:S04]  /*1610*/  STG.E.64 desc[UR76][R24.64], R40 ;  /* 0x0000002818007986 */ /* 0x0045e8000c101b4c */
.L_x_741:
[----:B------:R-:W-:Y:S05]  /*1620*/  BSYNC.RECONVERGENT B0 ;  /* 0x0000000000007941 */ /* 0x000fea0003800200 */
.L_x_740:
[----:B--2---:R-:W-:Y:S01]  /*1630*/  IADD3 R24, P1, PT, R31, R16, RZ ;  /* 0x000000101f187210 */ /* 0x004fe20007f3e0ff */
[----:B------:R-:W-:Y:S03]  /*1640*/  BSSY.RECONVERGENT B0, `(.L_x_744) ;  /* 0x0000023000007945 */ /* 0x000fe60003800200 */
[----:B------:R-:W-:Y:S01]  /*1650*/  ISETP.GE.U32.AND P0, PT, R24, UR34, PT ;  /* 0x0000002218007c0c */ /* 0x000fe2000bf06070 */
[----:B------:R-:W-:-:S05]  /*1660*/  IMAD.X R24, RZ, RZ, R17, P1 ;  /* 0x000000ffff187224 */ /* 0x000fca00008e0611 */
[----:B------:R-:W-:-:S13]  /*1670*/  ISETP.GE.AND.EX P0, PT, R24, UR35, PT, P0 ;  /* 0x0000002318007c0c */ /* 0x000fda000bf06300 */
[----:B------:R-:W-:Y:S05]  /*1680*/  @P0 BRA `(.L_x_745) ;  /* 0x0000000000780947 */ /* 0x000fea0003800000 */
[----:B------:R-:W-:-:S09]  /*1690*/  UISETP.NE.U32.AND UP0, UPT, UR72, URZ, UPT ;  /* 0x000000ff4800728c */ /* 0x000fd2000bf05070 */
[----:B------:R-:W-:Y:S05]  /*16a0*/  BRA.U UP0, `(.L_x_746) ;  /* 0x00000001004c7547 */ /* 0x000fea000b800000 */
[----:B------:R-:W2:Y:S01]  /*16b0*/  I2F.U32.RP R33, UR71 ;  /* 0x0000004700217d06 */ /* 0x000ea20008209000 */
[----:B------:R-:W-:Y:S01]  /*16c0*/  IMAD.MOV.U32 R24, RZ, RZ, RZ ;  /* 0x000000ffff187224 */ /* 0x000fe200078e00ff */
[----:B------:R-:W-:-:S06]  /*16d0*/  ISETP.NE.U32.AND P1, PT, RZ, UR71, PT ;  /* 0x00000047ff007c0c */ /* 0x000fcc000bf25070 */
[----:B--2---:R-:W2:Y:S02]  /*16e0*/  MUFU.RCP R33, R33 ;  /* 0x0000002100217308 */ /* 0x004ea40000001000 */
[----:B--2---:R-:W-:-:S06]  /*16f0*/  IADD3 R39, PT, PT, R33, 0xffffffe, RZ ;  /* 0x0ffffffe21277810 */ /* 0x004fcc0007ffe0ff */
[----:B------:R-:W2:Y:S02]  /*1700*/  F2I.FTZ.U32.TRUNC.NTZ R25, R39 ;  /* 0x0000002700197305 */ /* 0x000ea4000021f000 */
[----:B--2---:R-:W-:-:S05]  /*1710*/  IADD3 R41, PT, PT, RZ, -R25, RZ ;  /* 0x80000019ff297210 */ /* 0x004fca0007ffe0ff */
[----:B------:R-:W-:-:S04]  /*1720*/  IMAD R41, R41, UR71, RZ ;  /* 0x0000004729297c24 */ /* 0x000fc8000f8e02ff */
[----:B------:R-:W-:-:S06]  /*1730*/  IMAD.HI.U32 R41, R25, R41, R24 ;  /* 0x0000002919297227 */ /* 0x000fcc00078e0018 */
[----:B------:R-:W-:-:S04]  /*1740*/  IMAD.HI.U32 R24, R41, R34, RZ ;  /* 0x0000002229187227 */ /* 0x000fc800078e00ff */
[----:B------:R-:W-:Y:S01]  /*1750*/  HFMA2 R41, -RZ, RZ, 0, 0 ;  /* 0x00000000ff297431 */ /* 0x000fe200000001ff */
[----:B------:R-:W-:-:S05]  /*1760*/  IADD3 R25, PT, PT, -R24, RZ, RZ ;  /* 0x000000ff18197210 */ /* 0x000fca0007ffe1ff */
[----:B------:R-:W-:-:S05]  /*1770*/  IMAD R40, R25, UR71, R34 ;  /* 0x0000004719287c24 */ /* 0x000fca000f8e0222 */
[----:B------:R-:W-:-:S13]  /*1780*/  ISETP.GE.U32.AND P0, PT, R40, UR71, PT ;  /* 0x0000004728007c0c */ /* 0x000fda000bf06070 */
[----:B------:R-:W-:-:S04]  /*1790*/  @P0 IADD3 R40, PT, PT, R40, -UR71, RZ ;  /* 0x8000004728280c10 */ /* 0x000fc8000fffe0ff */
[----:B------:R-:W-:-:S13]  /*17a0*/  ISETP.GE.U32.AND P0, PT, R40, UR71, PT ;  /* 0x0000004728007c0c */ /* 0x000fda000bf06070 */
[----:B------:R-:W-:Y:S01]  /*17b0*/  @P0 VIADD R40, R40, -UR71 ;  /* 0x8000004728280c36 */ /* 0x000fe20008000000 */
[----:B------:R-:W-:Y:S01]  /*17c0*/  @!P1 LOP3.LUT R40, RZ, UR71, RZ, 0x33, !PT ;  /* 0x00000047ff289c12 */ /* 0x000fe2000f8e33ff */
[----:B------:R-:W-:Y:S06]  /*17d0*/  BRA `(.L_x_747) ;  /* 0x0000000000147947 */ /* 0x000fec0003800000 */
.L_x_746:
[----:B------:R-:W-:Y:S02]  /*17e0*/  MOV R39, R34 ;  /* 0x0000002200277202 */ /* 0x000fe40000000f00 */
[----:B------:R-:W-:-:S07]  /*17f0*/  MOV R40, 0x1810 ;  /* 0x0000181000287802 */ /* 0x000fce0000000f00 */
[----:B01----:R-:W-:Y:S05]  /*1800*/  CALL.REL.NOINC `($__internal_57_$__cuda_sm20_rem_u64) ;  /* 0x0000004800bc7944 */ /* 0x003fea0003c00000 */
[----:B------:R-:W-:Y:S01]  /*1810*/  IMAD.MOV.U32 R40, RZ, RZ, R24 ;  /* 0x000000ffff287224 */ /* 0x000fe200078e0018 */
[----:B------:R-:W-:-:S07]  /*1820*/  MOV R41, R25 ;  /* 0x0000001900297202 */ /* 0x000fce0000000f00 */
.L_x_747:
[----:B------:R-:W2:Y:S01]  /*1830*/  LDC.64 R24, c[0x0][0x540] ;  /* 0x00015000ff187b82 */ /* 0x000ea20000000a00 */
[----:B------:R-:W-:-:S04]  /*1840*/  IADD3 R40, P0, PT, R40, UR36, RZ ;  /* 0x0000002428287c10 */ /* 0x000fc8000ff1e0ff */
[----:B------:R-:W-:-:S05]  /*1850*/  IADD3.X R41, PT, PT, R41, UR37, RZ, P0, !PT ;  /* 0x0000002529297c10 */ /* 0x000fca00087fe4ff */
[----:B--2---:R2:W-:Y:S04]  /*1860*/  STG.E.64 desc[UR76][R24.64], R40 ;  /* 0x0000002818007986 */ /* 0x0045e8000c101b4c */
.L_x_745:
[----:B------:R-:W-:Y:S05]  /*1870*/  BSYNC.RECONVERGENT B0 ;  /* 0x0000000000007941 */ /* 0x000fea0003800200 */
.L_x_744:
[----:B--2---:R-:W-:-:S04]  /*1880*/  IADD3 R24, P1, PT, R32, R16, RZ ;  /* 0x0000001020187210 */ /* 0x004fc80007f3e0ff */
        /* <DEDUP_REMOVED lines=10> */
[----:B--2---:R-:W-:-:S06]  /*1930*/  VIADD R25, R33, 0xffffffe ;  /* 0x0ffffffe21197836 */ /* 0x004fcc0000000000 */
[----:B------:R-:W1:Y:S02]  /*1940*/  F2I.FTZ.U32.TRUNC.NTZ R25, R25 ;  /* 0x0000001900197305 */ /* 0x000e64000021f000 */
[----:B-1----:R-:W-:-:S05]  /*1950*/  IADD3 R37, PT, PT, RZ, -R25, RZ ;  /* 0x80000019ff257210 */ /* 0x002fca0007ffe0ff */
[----:B------:R-:W-:-:S04]  /*1960*/  IMAD R37, R37, UR71, RZ ;  /* 0x0000004725257c24 */ /* 0x000fc8000f8e02ff */
[----:B------:R-:W-:-:S06]  /*1970*/  IMAD.HI.U32 R24, R25, R37, R24 ;  /* 0x0000002519187227 */ /* 0x000fcc00078e0018 */
[----:B------:R-:W-:-:S04]  /*1980*/  IMAD.HI.U32 R24, R24, R35, RZ ;  /* 0x0000002318187227 */ /* 0x000fc800078e00ff */
[----:B------:R-:W-:-:S04]  /*1990*/  IMAD.MOV R24, RZ, RZ, -R24 ;  /* 0x000000ffff187224 */ /* 0x000fc800078e0a18 */
[----:B------:R-:W-:Y:S02]  /*19a0*/  IMAD R34, R24, UR71, R35 ;  /* 0x0000004718227c24 */ /* 0x000fe4000f8e0223 */
[----:B------:R-:W-:-:S03]  /*19b0*/  IMAD.MOV.U32 R35, RZ, RZ, RZ ;  /* 0x000000ffff237224 */ /* 0x000fc600078e00ff */
[----:B------:R-:W-:-:S13]  /*19c0*/  ISETP.GE.U32.AND P0, PT, R34, UR71, PT ;  /* 0x0000004722007c0c */ /* 0x000fda000bf06070 */
[----:B------:R-:W-:-:S04]  /*19d0*/  @P0 IADD3 R34, PT, PT, R34, -UR71, RZ ;  /* 0x8000004722220c10 */ /* 0x000fc8000fffe0ff */
[----:B------:R-:W-:-:S13]  /*19e0*/  ISETP.GE.U32.AND P0, PT, R34, UR71, PT ;  /* 0x0000004722007c0c */ /* 0x000fda000bf06070 */
[----:B------:R-:W-:Y:S02]  /*19f0*/  @P0 IADD3 R34, PT, PT, R34, -UR71, RZ ;  /* 0x8000004722220c10 */ /* 0x000fe4000fffe0ff */
[----:B------:R-:W-:Y:S01]  /*1a00*/  @!P1 LOP3.LUT R34, RZ, UR71, RZ, 0x33, !PT ;  /* 0x00000047ff229c12 */ /* 0x000fe2000f8e33ff */
[----:B------:R-:W-:Y:S06]  /*1a10*/  BRA `(.L_x_750) ;  /* 0x0000000000147947 */ /* 0x000fec0003800000 */
.L_x_749:
[----:B------:R-:W-:Y:S02]  /*1a20*/  MOV R39, R35 ;  /* 0x0000002300277202 */ /* 0x000fe40000000f00 */
[----:B------:R-:W-:-:S07]  /*1a30*/  MOV R40, 0x1a50 ;  /* 0x00001a5000287802 */ /* 0x000fce0000000f00 */
[----:B01----:R-:W-:Y:S05]  /*1a40*/  CALL.REL.NOINC `($__internal_57_$__cuda_sm20_rem_u64) ;  /* 0x00000048002c7944 */ /* 0x003fea0003c00000 */
[----:B------:R-:W-:Y:S01]  /*1a50*/  MOV R34, R24 ;  /* 0x0000001800227202 */ /* 0x000fe20000000f00 */
[----:B------:R-:W-:-:S07]  /*1a60*/  IMAD.MOV.U32 R35, RZ, RZ, R25 ;  /* 0x000000ffff237224 */ /* 0x000fce00078e0019 */
.L_x_750:
[----:B------:R-:W1:Y:S01]  /*1a70*/  LDC.64 R24, c[0x0][0x540] ;  /* 0x00015000ff187b82 */ /* 0x000e620000000a00 */
[----:B------:R-:W-:-:S04]  /*1a80*/  IADD3 R34, P0, PT, R34, UR36, RZ ;  /* 0x0000002422227c10 */ /* 0x000fc8000ff1e0ff */
[----:B------:R-:W-:-:S05]  /*1a90*/  IADD3.X R35, PT, PT, R35, UR37, RZ, P0, !PT ;  /* 0x0000002523237c10 */ /* 0x000fca00087fe4ff */
[----:B-1----:R2:W-:Y:S01]  /*1aa0*/  STG.E.64 desc[UR76][R24.64], R34 ;  /* 0x0000002218007986 */ /* 0x0025e2000c101b4c */
[----:B------:R-:W-:Y:S05]  /*1ab0*/  BRA `(.L_x_748) ;  /* 0x0000004000b87947 */ /* 0x000fea0003800000 */
.L_x_735:
[----:B------:R-:W-:Y:S01]  /*1ac0*/  ISETP.GE.U32.AND P0, PT, R16, UR34, PT ;  /* 0x0000002210007c0c */ /* 0x000fe2000bf06070 */
[----:B------:R-:W-:Y:S03]  /*1ad0*/  BSSY.RECONVERGENT B0, `(.L_x_751) ;  /* 0x0000108000007945 */ /* 0x000fe60003800200 */
[----:B------:R-:W-:-:S13]  /*1ae0*/  ISETP.GE.AND.EX P0, PT, R17, UR35, PT, P0 ;  /* 0x0000002311007c0c */ /* 0x000fda000bf06300 */
        /* <DEDUP_REMOVED lines=44> */
[----:B------:R-:W2:Y:S01]  /*1db0*/  LDCU.64 UR48, c[0x0][0x3e8] ;  /* 0x00007d00ff3077ac */ /* 0x000ea20008000a00 */
[----:B------:R-:W-:Y:S01]  /*1dc0*/  MOV R24, RZ ;  /* 0x000000ff00187202 */ /* 0x000fe20000000f00 */
[----:B------:R-:W-:Y:S01]  /*1dd0*/  IMAD.MOV.U32 R25, RZ, RZ, R41 ;  /* 0x000000ffff197224 */ /* 0x000fe200078e0029 */
[----:B------:R-:W-:-:S03]  /*1de0*/  UISETP.NE.AND UP0, UPT, UR73, 0x6, UPT ;  /* 0x000000064900788c */ /* 0x000fc6000bf05270 */
[----:B--2---:R-:W-:-:S05]  /*1df0*/  IMAD.HI.U32 R25, R41, UR49, R24 ;  /* 0x0000003129197c27 */ /* 0x004fca000f8e0018 */
[----:B------:R-:W-:-:S04]  /*1e00*/  SHF.R.U32.HI R25, RZ, UR60, R25 ;  /* 0x0000003cff197c19 */ /* 0x000fc80008011619 */
[----:B------:R-:W-:-:S05]  /*1e10*/  IADD3 R24, PT, PT, -R25, RZ, RZ ;  /* 0x000000ff19187210 */ /* 0x000fca0007ffe1ff */
[----:B------:R-:W-:-:S04]  /*1e20*/  IMAD R24, R24, UR48, R41 ;  /* 0x0000003018187c24 */ /* 0x000fc8000f8e0229 */
[----:B------:R-:W-:Y:S01]  /*1e30*/  IMAD R43, R24, UR59, R43 ;  /* 0x0000003b182b7c24 */ /* 0x000fe2000f8e022b */
[----:B------:R-:W-:Y:S06]  /*1e40*/  BRA.U !UP0, `(.L_x_753) ;  /* 0x0000000908c87547 */ /* 0x000fec000b800000 */
[----:B------:R-:W2:Y:S01]  /*1e50*/  LDCU.64 UR48, c[0x0][0x3f8] ;  /* 0x00007f00ff3077ac */ /* 0x000ea20008000a00 */
[----:B------:R-:W-:Y:S01]  /*1e60*/  HFMA2 R24, -RZ, RZ, 0, 0 ;  /* 0x00000000ff187431 */ /* 0x000fe200000001ff */
[----:B------:R-:W-:-:S04]  /*1e70*/  UISETP.NE.AND UP0, UPT, UR73, 0x7, UPT ;  /* 0x000000074900788c */ /* 0x000fc8000bf05270 */
[----:B--2---:R-:W-:-:S05]  /*1e80*/  IMAD.HI.U32 R41, R25, UR48, R24 ;  /* 0x0000003019297c27 */ /* 0x004fca000f8e0018 */
[----:B------:R-:W-:-:S05]  /*1e90*/  SHF.R.U32.HI R41, RZ, UR49, R41 ;  /* 0x00000031ff297c19 */ /* 0x000fca0008011629 */
[----:B------:R-:W-:-:S04]  /*1ea0*/  IMAD.MOV R24, RZ, RZ, -R41 ;  /* 0x000000ffff187224 */ /* 0x000fc800078e0a29 */
[----:B------:R-:W-:-:S04]  /*1eb0*/  IMAD R24, R24, UR58, R25 ;  /* 0x0000003a18187c24 */ /* 0x000fc8000f8e0219 */
[----:B------:R-:W-:Y:S01]  /*1ec0*/  IMAD R43, R24, UR57, R43 ;  /* 0x00000039182b7c24 */ /* 0x000fe2000f8e022b */
[----:B------:R-:W-:Y:S06]  /*1ed0*/  BRA.U !UP0, `(.L_x_753) ;  /* 0x0000000908a47547 */ /* 0x000fec000b800000 */
[----:B------:R-:W2:Y:S01]  /*1ee0*/  LDCU.64 UR48, c[0x0][0x400] ;  /* 0x00008000ff3077ac */ /* 0x000ea20008000a00 */
[----:B------:R-:W-:Y:S02]  /*1ef0*/  MOV R24, RZ ;  /* 0x000000ff00187202 */ /* 0x000fe40000000f00 */
[----:B------:R-:W-:Y:S01]  /*1f00*/  MOV R25, R41 ;  /* 0x0000002900197202 */ /* 0x000fe20000000f00 */
[----:B------:R-:W-:Y:S02]  /*1f10*/  UISETP.NE.AND UP0, UPT, UR73, 0x8, UPT ;  /* 0x000000084900788c */ /* 0x000fe4000bf05270 */
[----:B--2---:R-:W-:-:S05]  /*1f20*/  IMAD.HI.U32 R25, R41, UR49, R24 ;  /* 0x0000003129197c27 */ /* 0x004fca000f8e0018 */
[----:B------:R-:W-:-:S05]  /*1f30*/  SHF.R.U32.HI R25, RZ, UR56, R25 ;  /* 0x00000038ff197c19 */ /* 0x000fca0008011619 */
[----:B------:R-:W-:-:S04]  /*1f40*/  IMAD.MOV R24, RZ, RZ, -R25 ;  /* 0x000000ffff187224 */ /* 0x000fc800078e0a19 */
[----:B------:R-:W-:-:S04]  /*1f50*/  IMAD R24, R24, UR48, R41 ;  /* 0x0000003018187c24 */ /* 0x000fc8000f8e0229 */
[----:B------:R-:W-:Y:S01]  /*1f60*/  IMAD R43, R24, UR55, R43 ;  /* 0x00000037182b7c24 */ /* 0x000fe2000f8e022b */
[----:B------:R-:W-:Y:S06]  /*1f70*/  BRA.U !UP0, `(.L_x_753) ;  /* 0x00000009087c7547 */ /* 0x000fec000b800000 */
[----:B------:R-:W2:Y:S01]  /*1f80*/  LDCU.64 UR48, c[0x0][0x410] ;  /* 0x00008200ff3077ac */ /* 0x000ea20008000a00 */
[----:B------:R-:W-:Y:S01]  /*1f90*/  MOV R24, RZ ;  /* 0x000000ff00187202 */ /* 0x000fe20000000f00 */
[----:B------:R-:W-:-:S04]  /*1fa0*/  UISETP.NE.AND UP0, UPT, UR73, 0x9, UPT ;  /* 0x000000094900788c */ /* 0x000fc8000bf05270 */
[----:B--2---:R-:W-:-:S05]  /*1fb0*/  IMAD.HI.U32 R41, R25, UR48, R24 ;  /* 0x0000003019297c27 */ /* 0x004fca000f8e0018 */
[----:B------:R-:W-:-:S04]  /*1fc0*/  SHF.R.U32.HI R41, RZ, UR49, R41 ;  /* 0x00000031ff297c19 */ /* 0x000fc80008011629 */
[----:B------:R-:W-:-:S05]  /*1fd0*/  IADD3 R24, PT, PT, -R41, RZ, RZ ;  /* 0x000000ff29187210 */ /* 0x000fca0007ffe1ff */
[----:B------:R-:W-:-:S04]  /*1fe0*/  IMAD R24, R24, UR54, R25 ;  /* 0x0000003618187c24 */ /* 0x000fc8000f8e0219 */
[----:B------:R-:W-:Y:S01]  /*1ff0*/  IMAD R43, R24, UR53, R43 ;  /* 0x00000035182b7c24 */ /* 0x000fe2000f8e022b */
[----:B------:R-:W-:Y:S06]  /*2000*/  BRA.U !UP0, `(.L_x_753) ;  /* 0x0000000908587547 */ /* 0x000fec000b800000 */
[----:B------:R-:W2:Y:S01]  /*2010*/  LDCU.64 UR48, c[0x0][0x418] ;  /* 0x00008300ff3077ac */ /* 0x000ea20008000a00 */
[----:B------:R-:W-:Y:S01]  /*2020*/  MOV R25, R41 ;  /* 0x0000002900197202 */ /* 0x000fe20000000f00 */
[----:B------:R-:W-:Y:S01]  /*2030*/  IMAD.MOV.U32 R24, RZ, RZ, RZ ;  /* 0x000000ffff187224 */ /* 0x000fe200078e00ff */
        /* <DEDUP_REMOVED lines=17> */
[----:B------:R-:W-:Y:S02]  /*2150*/  HFMA2 R24, -RZ, RZ, 0, 0 ;  /* 0x00000000ff187431 */ /* 0x000fe400000001ff */
[----:B------:R-:W-:Y:S01]  /*2160*/  IMAD.MOV.U32 R25, RZ, RZ, R41 ;  /* 0x000000ffff197224 */ /* 0x000fe200078e0029 */
[----:B------:R-:W-:Y:S02]  /*2170*/  UISETP.NE.AND UP0, UPT, UR73, 0xc, UPT ;  /* 0x0000000c4900788c */ /* 0x000fe4000bf05270 */
[----:B--2---:R-:W-:-:S05]  /*2180*/  IMAD.HI.U32 R25, R41, UR49, R24 ;  /* 0x0000003129197c27 */ /* 0x004fca000f8e0018 */
[----:B------:R-:W-:-:S04]  /*2190*/  SHF.R.U32.HI R25, RZ, UR4, R25 ;  /* 0x00000004ff197c19 */ /* 0x000fc80008011619 */
[----:B------:R-:W-:-:S05]  /*21a0*/  IADD3 R24, PT, PT, -R25, RZ, RZ ;  /* 0x000000ff19187210 */ /* 0x000fca0007ffe1ff */
[----:B------:R-:W-:-:S04]  /*21b0*/  IMAD R24, R24, UR48, R41 ;  /* 0x0000003018187c24 */ /* 0x000fc8000f8e0229 */
[----:B------:R-:W-:Y:S01]  /*21c0*/  IMAD R43, R24, UR5, R43 ;  /* 0x00000005182b7c24 */ /* 0x000fe2000f8e022b */
[----:B------:R-:W-:Y:S06]  /*21d0*/  BRA.U !UP0, `(.L_x_753) ;  /* 0x0000000508e47547 */ /* 0x000fec000b800000 */
[----:B------:R-:W2:Y:S01]  /*21e0*/  LDCU.64 UR48, c[0x0][0x440] ;  /* 0x00008800ff3077ac */ /* 0x000ea20008000a00 */
[----:B------:R-:W-:Y:S01]  /*21f0*/  MOV R24, RZ ;  /* 0x000000ff00187202 */ /* 0x000fe20000000f00 */
        /* <DEDUP_REMOVED lines=18> */
[----:B------:R-:W-:Y:S01]  /*2320*/  HFMA2 R24, -RZ, RZ, 0, 0 ;  /* 0x00000000ff187431 */ /* 0x000fe200000001ff */
        /* <DEDUP_REMOVED lines=94> */
[----:B------:R-:W-:-:S05]  /*2910*/  MOV R24, RZ ;  /* 0x000000ff00187202 */ /* 0x000fca0000000f00 */
[----:B--2---:R-:W-:-:S05]  /*2920*/  IMAD.HI.U32 R24, R25, UR48, R24 ;  /* 0x0000003019187c27 */ /* 0x004fca000f8e0018 */
[----:B------:R-:W-:-:S05]  /*2930*/  SHF.R.U32.HI R24, RZ, UR49, R24 ;  /* 0x00000031ff187c19 */ /* 0x000fca0008011618 */
[----:B------:R-:W-:-:S04]  /*2940*/  IMAD.MOV R24, RZ, RZ, -R24 ;  /* 0x000000ffff187224 */ /* 0x000fc800078e0a18 */
[----:B------:R-:W-:-:S04]  /*2950*/  IMAD R24, R24, UR30, R25 ;  /* 0x0000001e18187c24 */ /* 0x000fc8000f8e0219 */
[----:B------:R-:W-:-:S07]  /*2960*/  IMAD R43, R24, UR31, R43 ;  /* 0x0000001f182b7c24 */ /* 0x000fce000f8e022b */
.L_x_753:
[----:B------:R-:W-:-:S09]  /*2970*/  UISETP.NE.U32.AND UP0, UPT, UR72, URZ, UPT ;  /* 0x000000ff4800728c */ /* 0x000fd2000bf05070 */
[----:B------:R-:W-:Y:S05]  /*2980*/  BRA.U UP0, `(.L_x_754) ;  /* 0x0000000100507547 */ /* 0x000fea000b800000 */
[----:B------:R-:W2:Y:S01]  /*2990*/  I2F.U32.RP R40, UR71 ;  /* 0x0000004700287d06 */ /* 0x000ea20008209000 */
[----:B------:R-:W-:-:S07]  /*29a0*/  ISETP.NE.U32.AND P1, PT, RZ, UR71, PT ;  /* 0x00000047ff007c0c */ /* 0x000fce000bf25070 */
[----:B--2---:R-:W2:Y:S02]  /*29b0*/  MUFU.RCP R40, R40 ;  /* 0x0000002800287308 */ /* 0x004ea40000001000 */
[----:B--2---:R-:W-:-:S06]  /*29c0*/  IADD3 R24, PT, PT, R40, 0xffffffe, RZ ;  /* 0x0ffffffe28187810 */ /* 0x004fcc0007ffe0ff */
[----:B------:R2:W3:Y:S02]  /*29d0*/  F2I.FTZ.U32.TRUNC.NTZ R25, R24 ;  /* 0x0000001800197305 */ /* 0x0004e4000021f000 */
[----:B--2---:R-:W-:Y:S01]  /*29e0*/  IMAD.MOV.U32 R24, RZ, RZ, RZ ;  /* 0x000000ffff187224 */ /* 0x004fe200078e00ff */
[----:B---3--:R-:W-:-:S05]  /*29f0*/  IADD3 R41, PT, PT, RZ, -R25, RZ ;  /* 0x80000019ff297210 */ /* 0x008fca0007ffe0ff */
[----:B------:R-:W-:-:S04]  /*2a00*/  IMAD R41, R41, UR71, RZ ;  /* 0x0000004729297c24 */ /* 0x000fc8000f8e02ff */
[----:B------:R-:W-:-:S04]  /*2a10*/  IMAD.HI.U32 R42, R25, R41, R24 ;  /* 0x00000029192a7227 */ /* 0x000fc800078e0018 */
[----:B------:R-:W-:Y:S02]  /*2a20*/  HFMA2 R25, -RZ, RZ, 0, 0 ;  /* 0x00000000ff197431 */ /* 0x000fe400000001ff */
[----:B------:R-:W-:-:S05]  /*2a30*/  IMAD.HI.U32 R42, R42, R39, RZ ;  /* 0x000000272a2a7227 */ /* 0x000fca00078e00ff */
[----:B------:R-:W-:-:S05]  /*2a40*/  IADD3 R42, PT, PT, -R42, RZ, RZ ;  /* 0x000000ff2a2a7210 */ /* 0x000fca0007ffe1ff */
[----:B------:R-:W-:-:S05]  /*2a50*/  IMAD R42, R42, UR71, R39 ;  /* 0x000000472a2a7c24 */ /* 0x000fca000f8e0227 */
[----:B------:R-:W-:-:S13]  /*2a60*/  ISETP.GE.U32.AND P0, PT, R42, UR71, PT ;  /* 0x000000472a007c0c */ /* 0x000fda000bf06070 */
[----:B------:R-:W-:-:S04]  /*2a70*/  @P0 IADD3 R42, PT, PT, R42, -UR71, RZ ;  /* 0x800000472a2a0c10 */ /* 0x000fc8000fffe0ff */
[----:B------:R-:W-:-:S13]  /*2a80*/  ISETP.GE.U32.AND P0, PT, R42, UR71, PT ;  /* 0x000000472a007c0c */ /* 0x000fda000bf06070 */
[----:B------:R-:W-:Y:S01]  /*2a90*/  @P0 VIADD R42, R42, -UR71 ;  /* 0x800000472a2a0c36 */ /* 0x000fe20008000000 */
[----:B------:R-:W-:-:S04]  /*2aa0*/  @!P1 LOP3.LUT R42, RZ, UR71, RZ, 0x33, !PT ;  /* 0x00000047ff2a9c12 */ /* 0x000fc8000f8e33ff */
[----:B------:R-:W-:Y:S01]  /*2ab0*/  MOV R24, R42 ;  /* 0x0000002a00187202 */ /* 0x000fe20000000f00 */
[----:B------:R-:W-:Y:S06]  /*2ac0*/  BRA `(.L_x_755) ;  /* 0x0000000000087947 */ /* 0x000fec0003800000 */
.L_x_754:
[----:B------:R-:W-:-:S07]  /*2ad0*/  MOV R40, 0x2af0 ;  /* 0x00002af000287802 */ /* 0x000fce0000000f00 */
[----:B01----:R-:W-:Y:S05]  /*2ae0*/  CALL.REL.NOINC `($__internal_57_$__cuda_sm20_rem_u64) ;  /* 0x0000003800047944 */ /* 0x003fea0003c00000 */
.L_x_755:
[----:B------:R-:W2:Y:S01]  /*2af0*/  LDCU.64 UR48, c[0x0][0x540] ;  /* 0x0000a800ff3077ac */ /* 0x000ea20008000a00 */
[----:B------:R-:W-:-:S04]  /*2b00*/  IADD3 R24, P0, PT, R24, UR36, RZ ;  /* 0x0000002418187c10 */ /* 0x000fc8000ff1e0ff */
[----:B------:R-:W-:Y:S02]  /*2b10*/  IADD3.X R25, PT, PT, R25, UR37, RZ, P0, !PT ;  /* 0x0000002519197c10 */ /* 0x000fe400087fe4ff */
[----:B--2---:R-:W-:-:S05]  /*2b20*/  IADD3 R40, P1, PT, R43, UR48, RZ ;  /* 0x000000302b287c10 */ /* 0x004fca000ff3e0ff */
[----:B------:R-:W-:-:S05]  /*2b30*/  IMAD.X R41, RZ, RZ, UR49, P1 ;  /* 0x00000031ff297e24 */ /* 0x000fca00088e06ff */
[----:B------:R2:W-:Y:S03]  /*2b40*/  STG.E.64 desc[UR76][R40.64], R24 ;  /* 0x0000001828007986 */ /* 0x0005e6000c101b4c */
.L_x_752:
[----:B------:R-:W-:Y:S05]  /*2b50*/  BSYNC.RECONVERGENT B0 ;  /* 0x0000000000007941 */ /* 0x000fea0003800200 */
.L_x_751:
[----:B--2---:R-:W-:Y:S01]  /*2b60*/  IADD3 R25, P1, PT, R15, R16, RZ ;  /* 0x000000100f197210 */ /* 0x004fe20007f3e0ff */
[----:B------:R-:W-:Y:S03]  /*2b70*/  BSSY.RECONVERGENT B0, `(.L_x_756) ;  /* 0x000010a000007945 */ /* 0x000fe60003800200 */
[----:B------:R-:W-:Y:S02]  /*2b80*/  ISETP.GE.U32.AND P0, PT, R25, UR34, PT ;  /* 0x0000002219007c0c */ /* 0x000fe4000bf06070 */
[----:B------:R-:W-:-:S04]  /*2b90*/  IADD3.X R24, PT, PT, RZ, R17, RZ, P1, !PT ;  /* 0x00000011ff187210 */ /* 0x000fc80000ffe4ff */
[----:B------:R-:W-:-:S13]  /*2ba0*/  ISETP.GE.AND.EX P0, PT, R24, UR35, PT, P0 ;  /* 0x0000002318007c0c */ /* 0x000fda000bf06300 */
        /* <DEDUP_REMOVED lines=225> */
[----:B------:R-:W-:-:S05]  /*39c0*/  HFMA2 R24, -RZ, RZ, 0, 0 ;  /* 0x00000000ff187431 */ /* 0x000fca00000001ff */
[----:B--2---:R-:W-:-:S05]  /*39d0*/  IMAD.HI.U32 R24, R25, UR48, R24 ;  /* 0x0000003019187c27 */ /* 0x004fca000f8e0018 */
[----:B------:R-:W-:-:S05]  /*39e0*/  SHF.R.U32.HI R24, RZ, UR49, R24 ;  /* 0x00000031ff187c19 */ /* 0x000fca0008011618 */
[----:B------:R-:W-:-:S04]  /*39f0*/  IMAD.MOV R24, RZ, RZ, -R24 ;  /* 0x000000ffff187224 */ /* 0x000fc800078e0a18 */
[----:B------:R-:W-:-:S04]  /*3a00*/  IMAD R24, R24, UR30, R25 ;  /* 0x0000001e18187c24 */ /* 0x000fc8000f8e0219 */
[----:B------:R-:W-:-:S07]  /*3a10*/  IMAD R43, R24, UR31, R43 ;  /* 0x0000001f182b7c24 */ /* 0x000fce000f8e022b */
.L_x_758:
        /* <DEDUP_REMOVED lines=22> */
.L_x_759:
[----:B------:R-:W-:Y:S01]  /*3b80*/  IMAD.MOV.U32 R39, RZ, RZ, R33 ;  /* 0x000000ffff277224 */ /* 0x000fe200078e0021 */
[----:B------:R-:W-:-:S07]  /*3b90*/  MOV R40, 0x3bb0 ;  /* 0x00003bb000287802 */ /* 0x000fce0000000f00 */
[----:B01----:R-:W-:Y:S05]  /*3ba0*/  CALL.REL.NOINC `($__internal_57_$__cuda_sm20_rem_u64) ;  /* 0x0000002400d47944 */ /* 0x003fea0003c00000 */
.L_x_760:
[----:B------:R-:W2:Y:S01]  /*3bb0*/  LDCU.64 UR48, c[0x0][0x540] ;  /* 0x0000a800ff3077ac */ /* 0x000ea20008000a00 */
[----:B------:R-:W-:-:S04]  /*3bc0*/  IADD3 R24, P0, PT, R24, UR36, RZ ;  /* 0x0000002418187c10 */ /* 0x000fc8000ff1e0ff */
[----:B------:R-:W-:Y:S02]  /*3bd0*/  IADD3.X R25, PT, PT, R25, UR37, RZ, P0, !PT ;  /* 0x0000002519197c10 */ /* 0x000fe400087fe4ff */
[----:B--2---:R-:W-:-:S04]  /*3be0*/  IADD3 R40, P1, PT, R43, UR48, RZ ;  /* 0x000000302b287c10 */ /* 0x004fc8000ff3e0ff */
[----:B------:R-:W-:-:S05]  /*3bf0*/  IADD3.X R41, PT, PT, RZ, UR49, RZ, P1, !PT ;  /* 0x00000031ff297c10 */ /* 0x000fca0008ffe4ff */
[----:B------:R2:W-:Y:S04]  /*3c00*/  STG.E.64 desc[UR76][R40.64], R24 ;  /* 0x0000001828007986 */ /* 0x0005e8000c101b4c */
.L_x_757:
[----:B------:R-:W-:Y:S05]  /*3c10*/  BSYNC.RECONVERGENT B0 ;  /* 0x0000000000007941 */ /* 0x000fea0003800200 */
.L_x_756:
[----:B------:R-:W-:Y:S01]  /*3c20*/  IADD3 R39, P1, PT, R31, R16, RZ ;  /* 0x000000101f277210 */ /* 0x000fe20007f3e0ff */
[----:B------:R-:W-:Y:S03]  /*3c30*/  BSSY.RECONVERGENT B0, `(.L_x_761) ;  /* 0x000010b000007945 */ /* 0x000fe60003800200 */
[----:B------:R-:W-:Y:S02]  /*3c40*/  ISETP.GE.U32.AND P0, PT, R39, UR34, PT ;  /* 0x0000002227007c0c */ /* 0x000fe4000bf06070 */
[----:B--2---:R-:W-:-:S04]  /*3c50*/  IADD3.X R24, PT, PT, RZ, R17, RZ, P1, !PT ;  /* 0x00000011ff187210 */ /* 0x004fc80000ffe4ff */
[----:B------:R-:W-:-:S13]  /*3c60*/  ISETP.GE.AND.EX P0, PT, R24, UR35, PT, P0 ;  /* 0x0000002318007c0c */ /* 0x000fda000bf06300 */
        /* <DEDUP_REMOVED lines=226> */
[----:B------:R-:W-:-:S04]  /*4a90*/  IMAD.MOV.U32 R24, RZ, RZ, RZ ;  /* 0x000000ffff187224 */ /* 0x000fc800078e00ff */
[----:B--2---:R-:W-:-:S05]  /*4aa0*/  IMAD.HI.U32 R24, R39, UR48, R24 ;  /* 0x0000003027187c27 */ /* 0x004fca000f8e0018 */
[----:B------:R-:W-:-:S04]  /*4ab0*/  SHF.R.U32.HI R24, RZ, UR49, R24 ;  /* 0x00000031ff187c19 */ /* 0x000fc80008011618 */
[----:B------:R-:W-:-:S05]  /*4ac0*/  IADD3 R24, PT, PT, -R24, RZ, RZ ;  /* 0x000000ff18187210 */ /* 0x000fca0007ffe1ff */
[----:B------:R-:W-:-:S04]  /*4ad0*/  IMAD R24, R24, UR30, R39 ;  /* 0x0000001e18187c24 */ /* 0x000fc8000f8e0227 */
[----:B------:R-:W-:-:S07]  /*4ae0*/  IMAD R33, R24, UR31, R33 ;  /* 0x0000001f18217c24 */ /* 0x000fce000f8e0221 */
.L_x_763:
[----:B------:R-:W-:-:S09]  /*4af0*/  UISETP.NE.U32.AND UP0, UPT, UR72, URZ, UPT ;  /* 0x000000ff4800728c */ /* 0x000fd2000bf05070 */
[----:B------:R-:W-:Y:S05]  /*4b00*/  BRA.U UP0, `(.L_x_764) ;  /* 0x0000000100507547 */ /* 0x000fea000b800000 */
[----:B------:R-:W2:Y:S01]  /*4b10*/  I2F.U32.RP R39, UR71 ;  /* 0x0000004700277d06 */ /* 0x000ea20008209000 */
[----:B------:R-:W-:-:S07]  /*4b20*/  ISETP.NE.U32.AND P1, PT, RZ, UR71, PT ;  /* 0x00000047ff007c0c */ /* 0x000fce000bf25070 */
[----:B--2---:R-:W2:Y:S02]  /*4b30*/  MUFU.RCP R39, R39 ;  /* 0x0000002700277308 */ /* 0x004ea40000001000 */
[----:B--2---:R-:W-:-:S06]  /*4b40*/  VIADD R24, R39, 0xffffffe ;  /* 0x0ffffffe27187836 */ /* 0x004fcc0000000000 */
[----:B------:R2:W3:Y:S02]  /*4b50*/  F2I.FTZ.U32.TRUNC.NTZ R25, R24 ;  /* 0x0000001800197305 */ /* 0x0004e4000021f000 */
[----:B--2---:R-:W-:Y:S01]  /*4b60*/  HFMA2 R24, -RZ, RZ, 0, 0 ;  /* 0x00000000ff187431 */ /* 0x004fe200000001ff */
[----:B---3--:R-:W-:-:S05]  /*4b70*/  IADD3 R41, PT, PT, RZ, -R25, RZ ;  /* 0x80000019ff297210 */ /* 0x008fca0007ffe0ff */
[----:B------:R-:W-:-:S04]  /*4b80*/  IMAD R41, R41, UR71, RZ ;  /* 0x0000004729297c24 */ /* 0x000fc8000f8e02ff */
[----:B------:R-:W-:Y:S01]  /*4b90*/  IMAD.HI.U32 R41, R25, R41, R24 ;  /* 0x0000002919297227 */ /* 0x000fe200078e0018 */
[----:B------:R-:W-:-:S05]  /*4ba0*/  MOV R25, RZ ;  /* 0x000000ff00197202 */ /* 0x000fca0000000f00 */
[----:B------:R-:W-:-:S04]  /*4bb0*/  IMAD.HI.U32 R41, R41, R34, RZ ;  /* 0x0000002229297227 */ /* 0x000fc800078e00ff */
[----:B------:R-:W-:-:S04]  /*4bc0*/  IMAD.MOV R41, RZ, RZ, -R41 ;  /* 0x000000ffff297224 */ /* 0x000fc800078e0a29 */
[----:B------:R-:W-:-:S05]  /*4bd0*/  IMAD R41, R41, UR71, R34 ;  /* 0x0000004729297c24 */ /* 0x000fca000f8e0222 */
[----:B------:R-:W-:-:S13]  /*4be0*/  ISETP.GE.U32.AND P0, PT, R41, UR71, PT ;  /* 0x0000004729007c0c */ /* 0x000fda000bf06070 */
[----:B------:R-:W-:-:S04]  /*4bf0*/  @P0 IADD3 R41, PT, PT, R41, -UR71, RZ ;  /* 0x8000004729290c10 */ /* 0x000fc8000fffe0ff */
[----:B------:R-:W-:-:S13]  /*4c00*/  ISETP.GE.U32.AND P0, PT, R41, UR71, PT ;  /* 0x0000004729007c0c */ /* 0x000fda000bf06070 */
[----:B------:R-:W-:Y:S02]  /*4c10*/  @P0 IADD3 R41, PT, PT, R41, -UR71, RZ ;  /* 0x8000004729290c10 */ /* 0x000fe4000fffe0ff */
[----:B------:R-:W-:-:S05]  /*4c20*/  @!P1 LOP3.LUT R41, RZ, UR71, RZ, 0x33, !PT ;  /* 0x00000047ff299c12 */ /* 0x000fca000f8e33ff */
[----:B------:R-:W-:Y:S01]  /*4c30*/  IMAD.MOV.U32 R24, RZ, RZ, R41 ;  /* 0x000000ffff187224 */ /* 0x000fe200078e0029 */
[----:B------:R-:W-:Y:S06]  /*4c40*/  BRA `(.L_x_765) ;  /* 0x00000000000c7947 */ /* 0x000fec0003800000 */
.L_x_764:
[----:B------:R-:W-:Y:S02]  /*4c50*/  MOV R39, R34 ;  /* 0x0000002200277202 */ /* 0x000fe40000000f00 */
[----:B------:R-:W-:-:S07]  /*4c60*/  MOV R40, 0x4c80 ;  /* 0x00004c8000287802 */ /* 0x000fce0000000f00 */
[----:B01----:R-:W-:Y:S05]  /*4c70*/  CALL.REL.NOINC `($__internal_57_$__cuda_sm20_rem_u64) ;  /* 0x0000001400a07944 */ /* 0x003fea0003c00000 */
.L_x_765:
[----:B------:R-:W2:Y:S01]  /*4c80*/  LDCU.64 UR48, c[0x0][0x540] ;  /* 0x0000a800ff3077ac */ /* 0x000ea20008000a00 */
[----:B------:R-:W-:-:S04]  /*4c90*/  IADD3 R24, P0, PT, R24, UR36, RZ ;  /* 0x0000002418187c10 */ /* 0x000fc8000ff1e0ff */
[----:B------:R-:W-:Y:S02]  /*4ca0*/  IADD3.X R25, PT, PT, R25, UR37, RZ, P0, !PT ;  /* 0x0000002519197c10 */ /* 0x000fe400087fe4ff */
[----:B--2---:R-:W-:-:S05]  /*4cb0*/  IADD3 R40, P1, PT, R33, UR48, RZ ;  /* 0x0000003021287c10 */ /* 0x004fca000ff3e0ff */
[----:B------:R-:W-:-:S05]  /*4cc0*/  IMAD.X R41, RZ, RZ, UR49, P1 ;  /* 0x00000031ff297e24 */ /* 0x000fca00088e06ff */
[----:B------:R2:W-:Y:S03]  /*4cd0*/  STG.E.64 desc[UR76][R40.64], R24 ;  /* 0x0000001828007986 */ /* 0x0005e6000c101b4c */
.L_x_762:
[----:B------:R-:W-:Y:S05]  /*4ce0*/  BSYNC.RECONVERGENT B0 ;  /* 0x0000000000007941 */ /* 0x000fea0003800200 */
.L_x_761:
[----:B------:R-:W-:-:S04]  /*4cf0*/  IADD3 R34, P1, PT, R32, R16, RZ ;  /* 0x0000001020227210 */ /* 0x000fc80007f3e0ff */
[----:B------:R-:W-:Y:S02]  /*4d00*/  ISETP.GE.U32.AND P0, PT, R34, UR34, PT ;  /* 0x0000002222007c0c */ /* 0x000fe4000bf06070 */
[----:B--2---:R-:W-:-:S04]  /*4d10*/  IADD3.X R24, PT, PT, RZ, R17, RZ, P1, !PT ;  /* 0x00000011ff187210 */ /* 0x004fc80000ffe4ff */
[----:B------:R-:W-:-:S13]  /*4d20*/  ISETP.GE.AND.EX P0, PT, R24, UR35, PT, P0 ;  /* 0x0000002318007c0c */ /* 0x000fda000bf06300 */
        /* <DEDUP_REMOVED lines=226> */
[----:B------:R-:W-:-:S03]  /*5b50*/  IMAD.MOV.U32 R25, RZ, RZ, R39 ;  /* 0x000000ffff197224 */ /* 0x000fc600078e0027 */
[----:B--2---:R-:W-:-:S05]  /*5b60*/  IMAD.HI.U32 R24, R39, UR48, R24 ;  /* 0x0000003027187c27 */ /* 0x004fca000f8e0018 */
[----:B------:R-:W-:-:S04]  /*5b70*/  SHF.R.U32.HI R24, RZ, UR49, R24 ;  /* 0x00000031ff187c19 */ /* 0x000fc80008011618 */
[----:B------:R-:W-:-:S05]  /*5b80*/  IADD3 R24, PT, PT, -R24, RZ, RZ ;  /* 0x000000ff18187210 */ /* 0x000fca0007ffe1ff */
[----:B------:R-:W-:-:S04]  /*5b90*/  IMAD R24, R24, UR30, R39 ;  /* 0x0000001e18187c24 */ /* 0x000fc8000f8e0227 */
[----:B------:R-:W-:-:S07]  /*5ba0*/  IMAD R33, R24, UR31, R33 ;  /* 0x0000001f18217c24 */ /* 0x000fce000f8e0221 */
.L_x_766:
[----:B------:R-:W-:-:S09]  /*5bb0*/  UISETP.NE.U32.AND UP0, UPT, UR72, URZ, UPT ;  /* 0x000000ff4800728c */ /* 0x000fd2000bf05070 */
[----:B------:R-:W-:Y:S05]  /*5bc0*/  BRA.U UP0, `(.L_x_767) ;  /* 0x0000000100507547 */ /* 0x000fea000b800000 */
[----:B------:R-:W2:Y:S01]  /*5bd0*/  I2F.U32.RP R34, UR71 ;  /* 0x0000004700227d06 */ /* 0x000ea20008209000 */
[----:B------:R-:W-:-:S07]  /*5be0*/  ISETP.NE.U32.AND P1, PT, RZ, UR71, PT ;  /* 0x00000047ff007c0c */ /* 0x000fce000bf25070 */
[----:B--2---:R-:W2:Y:S02]  /*5bf0*/  MUFU.RCP R34, R34 ;  /* 0x0000002200227308 */ /* 0x004ea40000001000 */
[----:B--2---:R-:W-:-:S06]  /*5c00*/  IADD3 R24, PT, PT, R34, 0xffffffe, RZ ;  /* 0x0ffffffe22187810 */ /* 0x004fcc0007ffe0ff */
[----:B------:R2:W1:Y:S02]  /*5c10*/  F2I.FTZ.U32.TRUNC.NTZ R25, R24 ;  /* 0x0000001800197305 */ /* 0x000464000021f000 */
[----:B--2---:R-:W-:Y:S01]  /*5c20*/  MOV R24, RZ ;  /* 0x000000ff00187202 */ /* 0x004fe20000000f00 */
[----:B-1----:R-:W-:-:S04]  /*5c30*/  IMAD.MOV R37, RZ, RZ, -R25 ;  /* 0x000000ffff257224 */ /* 0x002fc800078e0a19 */
[----:B------:R-:W-:-:S04]  /*5c40*/  IMAD R37, R37, UR71, RZ ;  /* 0x0000004725257c24 */ /* 0x000fc8000f8e02ff */
[----:B0-----:R-:W-:-:S04]  /*5c50*/  IMAD.HI.U32 R36, R25, R37, R24 ;  /* 0x0000002519247227 */ /* 0x001fc800078e0018 */
        /* <DEDUP_REMOVED lines=11> */
.L_x_767:
[----:B------:R-:W-:Y:S02]  /*5d10*/  MOV R39, R35 ;  /* 0x0000002300277202 */ /* 0x000fe40000000f00 */
[----:B------:R-:W-:-:S07]  /*5d20*/  MOV R40, 0x5d40 ;  /* 0x00005d4000287802 */ /* 0x000fce0000000f00 */
[----:B01----:R-:W-:Y:S05]  /*5d30*/  CALL.REL.NOINC `($__internal_57_$__cuda_sm20_rem_u64) ;  /* 0x0000000400707944 */ /* 0x003fea0003c00000 */
.L_x_768:
[----:B------:R-:W0:Y:S01]  /*5d40*/  LDCU.64 UR48, c[0x0][0x540] ;  /* 0x0000a800ff3077ac */ /* 0x000e220008000a00 */
[----:B------:R-:W-:-:S04]  /*5d50*/  IADD3 R24, P0, PT, R24, UR36, RZ ;  /* 0x0000002418187c10 */ /* 0x000fc8000ff1e0ff */
[----:B------:R-:W-:Y:S02]  /*5d60*/  IADD3.X R25, PT, PT, R25, UR37, RZ, P0, !PT ;  /* 0x0000002519197c10 */ /* 0x000fe400087fe4ff */
[----:B0-----:R-:W-:-:S04]  /*5d70*/  IADD3 R34, P1, PT, R33, UR48, RZ ;  /* 0x0000003021227c10 */ /* 0x001fc8000ff3e0ff */
[----:B------:R-:W-:-:S05]  /*5d80*/  IADD3.X R35, PT, PT, RZ, UR49, RZ, P1, !PT ;  /* 0x00000031ff237c10 */ /* 0x000fca0008ffe4ff */
[----:B------:R3:W-:Y:S04]  /*5d90*/  STG.E.64 desc[UR76][R34.64], R24 ;  /* 0x0000001822007986 */ /* 0x0007e8000c101b4c */
.L_x_748:
[----:B------:R-:W-:Y:S05]  /*5da0*/  WARPSYNC.ALL ;  /* 0x0000000000007948 */ /* 0x000fea0003800000 */
[----:B------:R-:W4:Y:S01]  /*5db0*/  LDCU UR48, c[0x0][0x360] ;  /* 0x00006c00ff3077ac */ /* 0x000f220008000800 */
[----:B--23--:R-:W4:Y:S08]  /*5dc0*/  LDC R25, c[0x0][0x370] ;  /* 0x0000dc00ff197b82 */ /* 0x00cf300000000800 */
[----:B------:R-:W-:Y:S01]  /*5dd0*/  BAR.SYNC.DEFER_BLOCKING 0x0 ;  /* 0x0000000000007b1d */ /* 0x000fe20000010000 */
[----:B----4-:R-:W-:-:S05]  /*5de0*/  IMAD R25, R25, UR48, RZ ;  /* 0x0000003019197c24 */ /* 0x010fca000f8e02ff */
[----:B------:R-:W-:-:S05]  /*5df0*/  LEA R16, P0, R25, R16, 0x2 ;  /* 0x0000001019107211 */ /* 0x000fca00078010ff */
[----:B------:R-:W-:Y:S01]  /*5e00*/  IMAD.X R17, RZ, RZ, R17, P0 ;  /* 0x000000ffff117224 */ /* 0x000fe200000e0611 */
[----:B------:R-:W-:-:S04]  /*5e10*/  ISETP.GE.U32.AND P0, PT, R16, R22, PT ;  /* 0x000000161000720c */ /* 0x000fc80003f06070 */
[----:B------:R-:W-:-:S13]  /*5e20*/  ISETP.GE.AND.EX P0, PT, R17, R27, PT, P0 ;  /* 0x0000001b1100720c */ /* 0x000fda0003f06300 */
[----:B------:R-:W-:Y:S05]  /*5e30*/  @!P0 BRA `(.L_x_769) ;  /* 0xffffffac007c8947 */ /* 0x000fea000383ffff */
[----:B------:R-:W-:Y:S05]  /*5e40*/  EXIT ;  /* 0x000000000000794d */ /* 0x000fea0003800000 */
        .weak           $__internal_56_$__cuda_sm20_div_s64
        .type           $__internal_56_$__cuda_sm20_div_s64,@function
        .size           $__internal_56_$__cuda_sm20_div_s64,($__internal_57_$__cuda_sm20_rem_u64 - $__internal_56_$__cuda_sm20_div_s64)
$__internal_56_$__cuda_sm20_div_s64:
        /* <DEDUP_REMOVED lines=8> */
[----:B------:R-:W-:Y:S02]  /*5ed0*/  IADD3 R35, P0, PT, RZ, -R22, RZ ;  /* 0x80000016ff237210 */ /* 0x000fe40007f1e0ff */
[----:B------:R-:W-:Y:S02]  /*5ee0*/  MOV R23, R24 ;  /* 0x0000001800177202 */ /* 0x000fe40000000f00 */
[----:B------:R-:W-:Y:S01]  /*5ef0*/  IADD3.X R37, PT, PT, RZ, ~R34, RZ, P0, !PT ;  /* 0x80000022ff257210 */ /* 0x000fe200007fe4ff */
[----:B------:R-:W-:-:S04]  /*5f00*/  IMAD.HI.U32 R22, R24, R35, RZ ;  /* 0x0000002318167227 */ /* 0x000fc800078e00ff */
        /* <DEDUP_REMOVED lines=49> */
[----:B------:R-:W-:Y:S02]  /*6220*/  ISETP.GE.U32.AND.EX P0, PT, R33, RZ, PT, P2 ;  /* 0x000000ff2100720c */ /* 0x000fe40003f06120 */
        /* <DEDUP_REMOVED lines=12> */
[----:B------:R-:W-:Y:S06]  /*62f0*/  RET.REL.NODEC R32 `(_ZN2at6native60_GLOBAL__N__fdc43544_27_DistributionRandomKernel_cu_f88cee4443distribution_elementwise_grid_stride_kernelIjLi4EZZZNS0_9templates4cuda21random_from_to_kernelIPNS_17CUDAGeneratorImplEEEvRNS_18TensorIteratorBaseEmlT_ENKUlvE_clEvENKUlvE11_clEvEUlP24curandStatePhilox4_32_10E0_ZNS1_27distribution_nullary_kernelImj5uint4S7_SF_ZZZS5_IS7_EvS9_mlSA_ENKSB_clEvENKSC_clEvEUljE_EEvS9_T2_RKT3_T4_EUlijE0_EEvlNS_15PhiloxCudaStateET1_SJ_) ;  /* 0xffffff9c20407950 */ /* 0x000fec0003c3ffff */
        .weak           $__internal_57_$__cuda_sm20_rem_u64
        .type           $__internal_57_$__cuda_sm20_rem_u64,@function
        .size           $__internal_57_$__cuda_sm20_rem_u64,(.L_x_2271 - $__internal_57_$__cuda_sm20_rem_u64)
$__internal_57_$__cuda_sm20_rem_u64:
[----:B------:R-:W-:Y:S01]  /*6300*/  MOV R25, R37 ;  /* 0x0000002500197202 */ /* 0x000fe20000000f00 */
[----:B------:R-:W-:-:S05]  /*6310*/  IMAD.MOV.U32 R24, RZ, RZ, R36 ;  /* 0x000000ffff187224 */ /* 0x000fca00078e0024 */
[----:B------:R-:W0:Y:S08]  /*6320*/  I2F.U64.RP R25, R24 ;  /* 0x0000001800197312 */ /* 0x000e300000309000 */
[----:B0-----:R-:W0:Y:S02]  /*6330*/  MUFU.RCP R41, R25 ;  /* 0x0000001900297308 */ /* 0x001e240000001000 */
[----:B0-----:R-:W-:-:S06]  /*6340*/  IADD3 R44, PT, PT, R41, 0x1ffffffe, RZ ;  /* 0x1ffffffe292c7810 */ /* 0x001fcc0007ffe0ff */
[----:B------:R-:W0:Y:S02]  /*6350*/  F2I.U64.TRUNC R44, R44 ;  /* 0x0000002c002c7311 */ /* 0x000e24000020d800 */
[----:B0-----:R-:W-:-:S04]  /*6360*/  IMAD.WIDE.U32 R46, R44, R36, RZ ;  /* 0x000000242c2e7225 */ /* 0x001fc800078e00ff */
[C---:B------:R-:W-:Y:S01]  /*6370*/  IMAD R24, R44.reuse, R37, R47 ;  /* 0x000000252c187224 */ /* 0x040fe200078e022f */
[----:B------:R-:W-:Y:S02]  /*6380*/  IADD3 R41, P0, PT, RZ, -R46, RZ ;  /* 0x8000002eff297210 */ /* 0x000fe40007f1e0ff */
[----:B------:R-:W-:Y:S01]  /*6390*/  MOV R47, R44 ;  /* 0x0000002c002f7202 */ /* 0x000fe20000000f00 */
[----:B------:R-:W-:Y:S02]  /*63a0*/  IMAD R24, R45, R36, R24 ;  /* 0x000000242d187224 */ /* 0x000fe400078e0218 */
[----:B------:R-:W-:-:S04]  /*63b0*/  IMAD.HI.U32 R46, R44, R41, RZ ;  /* 0x000000292c2e7227 */ /* 0x000fc800078e00ff */
[----:B------:R-:W-:-:S04]  /*63c0*/  IMAD.X R24, RZ, RZ, ~R24, P0 ;  /* 0x000000ffff187224 */ /* 0x000fc800000e0e18 */
[----:B------:R-:W-:-:S04]  /*63d0*/  IMAD.WIDE.U32 R46, P0, R44, R24, R46 ;  /* 0x000000182c2e7225 */ /* 0x000fc8000780002e */
[C---:B------:R-:W-:Y:S02]  /*63e0*/  IMAD R25, R45.reuse, R24, RZ ;  /* 0x000000182d197224 */ /* 0x040fe400078e02ff */
[----:B------:R-:W-:-:S04]  /*63f0*/  IMAD.HI.U32 R41, P1, R45, R41, R46 ;  /* 0x000000292d297227 */ /* 0x000fc8000782002e */
[----:B------:R-:W-:Y:S01]  /*6400*/  IMAD.HI.U32 R24, R45, R24, RZ ;  /* 0x000000182d187227 */ /* 0x000fe200078e00ff */
[----:B------:R-:W-:-:S04]  /*6410*/  IADD3 R25, P2, PT, R25, R41, RZ ;  /* 0x0000002919197210 */ /* 0x000fc80007f5e0ff */
[----:B------:R-:W-:Y:S01]  /*6420*/  IADD3.X R24, PT, PT, R24, R45, RZ, P0, !PT ;  /* 0x0000002d18187210 */ /* 0x000fe200007fe4ff */
[----:B------:R-:W-:-:S03]  /*6430*/  IMAD.WIDE.U32 R44, R25, R36, RZ ;  /* 0x00000024192c7225 */ /* 0x000fc600078e00ff */
[----:B------:R-:W-:Y:S01]  /*6440*/  IADD3.X R41, PT, PT, RZ, RZ, R24, P2, P1 ;  /* 0x000000ffff297210 */ /* 0x000fe200017e2418 */
[----:B------:R-:W-:Y:S01]  /*6450*/  IMAD R24, R25, R37, R45 ;  /* 0x0000002519187224 */ /* 0x000fe200078e022d */
[----:B------:R-:W-:Y:S01]  /*6460*/  IADD3 R42, P0, PT, RZ, -R44, RZ ;  /* 0x8000002cff2a7210 */ /* 0x000fe20007f1e0ff */
[----:B------:R-:W-:Y:S02]  /*6470*/  HFMA2 R45, -RZ, RZ, 0, 0 ;  /* 0x00000000ff2d7431 */ /* 0x000fe400000001ff */
        /* <DEDUP_REMOVED lines=9> */
[----:B------:R-:W-:-:S03]  /*6510*/  IMAD.HI.U32 R44, R24, R39, RZ ;  /* 0x00000027182c7227 */ /* 0x000fc600078e00ff */
[----:B------:R-:W-:Y:S01]  /*6520*/  IADD3.X R25, PT, PT, RZ, RZ, R25, P2, P1 ;  /* 0x000000ffff197210 */ /* 0x000fe200017e2419 */
[----:B------:R-:W-:-:S04]  /*6530*/  IMAD.WIDE.U32 R44, R24, R38, R44 ;  /* 0x00000026182c7225 */ /* 0x000fc800078e002c */
[C---:B------:R-:W-:Y:S02]  /*6540*/  IMAD R24, R25.reuse, R38, RZ ;  /* 0x0000002619187224 */ /* 0x040fe400078e02ff */
[----:B------:R-:W-:-:S04]  /*6550*/  IMAD.HI.U32 R41, P0, R25, R39, R44 ;  /* 0x0000002719297227 */ /* 0x000fc8000780002c */
[----:B------:R-:W-:Y:S01]  /*6560*/  IMAD.HI.U32 R25, R25, R38, RZ ;  /* 0x0000002619197227 */ /* 0x000fe200078e00ff */
[----:B------:R-:W-:Y:S02]  /*6570*/  IADD3 R24, P1, PT, R24, R41, RZ ;  /* 0x0000002918187210 */ /* 0x000fe40007f3e0ff */
[----:B------:R-:W-:Y:S01]  /*6580*/  MOV R41, 0x0 ;  /* 0x0000000000297802 */ /* 0x000fe20000000f00 */
[----:B------:R-:W-:Y:S02]  /*6590*/  IMAD.X R25, RZ, RZ, R25, P0 ;  /* 0x000000ffff197224 */ /* 0x000fe400000e0619 */
[----:B------:R-:W-:-:S03]  /*65a0*/  IMAD.WIDE.U32 R44, R24, R36, RZ ;  /* 0x00000024182c7225 */ /* 0x000fc600078e00ff */
[----:B------:R-:W-:Y:S01]  /*65b0*/  IADD3.X R25, PT, PT, RZ, R25, RZ, P1, !PT ;  /* 0x00000019ff197210 */ /* 0x000fe20000ffe4ff */
[----:B------:R-:W-:Y:S01]  /*65c0*/  IMAD R24, R24, R37, R45 ;  /* 0x0000002518187224 */ /* 0x000fe200078e022d */
[----:B------:R-:W-:-:S03]  /*65d0*/  IADD3 R45, P1, PT, -R44, R39, RZ ;  /* 0x000000272c2d7210 */ /* 0x000fc60007f3e1ff */
[-C--:B------:R-:W-:Y:S01]  /*65e0*/  IMAD R25, R25, R36.reuse, R24 ;  /* 0x0000002419197224 */ /* 0x080fe200078e0218 */
[----:B------:R-:W-:-:S04]  /*65f0*/  ISETP.GE.U32.AND P0, PT, R45, R36, PT ;  /* 0x000000242d00720c */ /* 0x000fc80003f06070 */
[----:B------:R-:W-:Y:S02]  /*6600*/  IADD3.X R24, PT, PT, ~R25, R38, RZ, P1, !PT ;  /* 0x0000002619187210 */ /* 0x000fe40000ffe5ff */
[----:B------:R-:W-:Y:S02]  /*6610*/  IADD3 R42, P1, PT, -R36, R45, RZ ;  /* 0x0000002d242a7210 */ /* 0x000fe40007f3e1ff */
[----:B------:R-:W-:-:S03]  /*6620*/  ISETP.GE.U32.AND.EX P0, PT, R24, R37, PT, P0 ;  /* 0x000000251800720c */ /* 0x000fc60003f06100 */
[----:B------:R-:W-:Y:S01]  /*6630*/  IMAD.X R25, R24, 0x1, ~R37, P1 ;  /* 0x0000000118197824 */ /* 0x000fe200008e0e25 */
[----:B------:R-:W-:Y:S02]  /*6640*/  SEL R45, R42, R45, P0 ;  /* 0x0000002d2a2d7207 */ /* 0x000fe40000000000 */
[C---:B------:R-:W-:Y:S02]  /*6650*/  ISETP.NE.U32.AND P1, PT, R36.reuse, RZ, PT ;  /* 0x000000ff2400720c */ /* 0x040fe40003f25070 */
[----:B------:R-:W-:Y:S02]  /*6660*/  SEL R24, R25, R24, P0 ;  /* 0x0000001819187207 */ /* 0x000fe40000000000 */
[----:B------:R-:W-:Y:S02]  /*6670*/  ISETP.GE.U32.AND P0, PT, R45, R36, PT ;  /* 0x000000242d00720c */ /* 0x000fe40003f06070 */
[----:B------:R-:W-:Y:S02]  /*6680*/  IADD3 R42, P2, PT, -R36, R45, RZ ;  /* 0x0000002d242a7210 */ /* 0x000fe40007f5e1ff */
[----:B------:R-:W-:-:S02]  /*6690*/  ISETP.GE.U32.AND.EX P0, PT, R24, R37, PT, P0 ;  /* 0x000000251800720c */ /* 0x000fc40003f06100 */
[CC--:B------:R-:W-:Y:S02]  /*66a0*/  IADD3.X R25, PT, PT, ~R37.reuse, R24.reuse, RZ, P2, !PT ;  /* 0x0000001825197210 */ /* 0x0c0fe400017fe5ff */
[----:B------:R-:W-:Y:S02]  /*66b0*/  ISETP.NE.AND.EX P1, PT, R37, RZ, PT, P1 ;  /* 0x000000ff2500720c */ /* 0x000fe40003f25310 */
[----:B------:R-:W-:Y:S02]  /*66c0*/  SEL R45, R42, R45, P0 ;  /* 0x0000002d2a2d7207 */ /* 0x000fe40000000000 */
[----:B------:R-:W-:Y:S02]  /*66d0*/  SEL R25, R25, R24, P0 ;  /* 0x0000001819197207 */ /* 0x000fe40000000000 */
[----:B------:R-:W-:Y:S02]  /*66e0*/  SEL R24, R45, 0xffffffff, P1 ;  /* 0xffffffff2d187807 */ /* 0x000fe40000800000 */
[----:B------:R-:W-:Y:S01]  /*66f0*/  SEL R25, R25, 0xffffffff, P1 ;  /* 0xffffffff19197807 */ /* 0x000fe20000800000 */
[----:B------:R-:W-:Y:S06]  /*6700*/  RET.REL.NODEC R40 `(_ZN2at6native60_GLOBAL__N__fdc43544_27_DistributionRandomKernel_cu_f88cee4443distribution_elementwise_grid_stride_kernelIjLi4EZZZNS0_9templates4cuda21random_from_to_kernelIPNS_17CUDAGeneratorImplEEEvRNS_18TensorIteratorBaseEmlT_ENKUlvE_clEvENKUlvE11_clEvEUlP24curandStatePhilox4_32_10E0_ZNS1_27distribution_nullary_kernelImj5uint4S7_SF_ZZZS5_IS7_EvS9_mlSA_ENKSB_clEvENKSC_clEvEUljE_EEvS9_T2_RKT3_T4_EUlijE0_EEvlNS_15PhiloxCudaStateET1_SJ_) ;  /* 0xffffff98283c7950 */ /* 0x000fec0003c3ffff */
.L_x_770:
        /* <DEDUP_REMOVED lines=15> */
.L_x_2271:


//--------------------- .text._ZN2at6native60_GLOBAL__N__fdc43544_27_DistributionRandomKernel_cu_f88cee4443distribution_elementwise_grid_stride_kernelIjLi4EZZZNS0_9templates4cuda21random_from_to_kernelIPNS_17CUDAGeneratorImplEEEvRNS_18TensorIteratorBaseEmlT_ENKUlvE_clEvENKUlvE11_clEvEUlP24curandStatePhilox4_32_10E0_ZNS1_27distribution_nullary_kernelImj5uint4S7_SF_ZZZS5_IS7_EvS9_mlSA_ENKSB_clEvENKSC_clEvEUljE_EEvS9_T2_RKT3_T4_EUlijE_EEvlNS_15PhiloxCudaStateET1_SJ_ --------------------------
	.section	.text._ZN2at6native60_GLOBAL__N__fdc43544_27_DistributionRandomKernel_cu_f88cee4443distribution_elementwise_grid_stride_kernelIjLi4EZZZNS0_9templates4cuda21random_from_to_kernelIPNS_17CUDAGeneratorImplEEEvRNS_18TensorIteratorBaseEmlT_ENKUlvE_clEvENKUlvE11_clEvEUlP24curandStatePhilox4_32_10E0_ZNS1_27distribution_nullary_kernelImj5uint4S7_SF_ZZZS5_IS7_EvS9_mlSA_ENKSB_clEvENKSC_clEvEUljE_EEvS9_T2_RKT3_T4_EUlijE_EEvlNS_15PhiloxCudaStateET1_SJ_,"ax",@progbits
	.align	128
.text._ZN2at6native60_GLOBAL__N__fdc43544_27_DistributionRandomKernel_cu_f88cee4443distribution_elementwise_grid_stride_kernelIjLi4EZZZNS0_9templates4cuda21random_from_to_kernelIPNS_17CUDAGeneratorImplEEEvRNS_18TensorIteratorBaseEmlT_ENKUlvE_clEvENKUlvE11_clEvEUlP24curandStatePhilox4_32_10E0_ZNS1_27distribution_nullary_kernelImj5uint4S7_SF_ZZZS5_IS7_EvS9_mlSA_ENKSB_clEvENKSC_clEvEUljE_EEvS9_T2_RKT3_T4_EUlijE_EEvlNS_15PhiloxCudaStateET1_SJ_:
        .type           _ZN2at6native60_GLOBAL__N__fdc43544_27_DistributionRandomKernel_cu_f88cee4443distribution_elementwise_grid_stride_kernelIjLi4EZZZNS0_9templates4cuda21random_from_to_kernelIPNS_17CUDAGeneratorImplEEEvRNS_18TensorIteratorBaseEmlT_ENKUlvE_clEvENKUlvE11_clEvEUlP24curandStatePhilox4_32_10E0_ZNS1_27distribution_nullary_kernelImj5uint4S7_SF_ZZZS5_IS7_EvS9_mlSA_ENKSB_clEvENKSC_clEvEUljE_EEvS9_T2_RKT3_T4_EUlijE_EEvlNS_15PhiloxCudaStateET1_SJ_,@function
        .size           _ZN2at6native60_GLOBAL__N__fdc43544_27_DistributionRandomKernel_cu_f88cee4443distribution_elementwise_grid_stride_kernelIjLi4EZZZNS0_9templates4cuda21random_from_to_kernelIPNS_17CUDAGeneratorImplEEEvRNS_18TensorIteratorBaseEmlT_ENKUlvE_clEvENKUlvE11_clEvEUlP24curandStatePhilox4_32_10E0_ZNS1_27distribution_nullary_kernelImj5uint4S7_SF_ZZZS5_IS7_EvS9_mlSA_ENKSB_clEvENKSC_clEvEUljE_EEvS9_T2_RKT3_T4_EUlijE_EEvlNS_15PhiloxCudaStateET1_SJ_,(.L_x_2274 - _ZN2at6native60_GLOBAL__N__fdc43544_27_DistributionRandomKernel_cu_f88cee4443distribution_elementwise_grid_stride_kernelIjLi4EZZZNS0_9templates4cuda21random_from_to_kernelIPNS_17CUDAGeneratorImplEEEvRNS_18TensorIteratorBaseEmlT_ENKUlvE_clEvENKUlvE11_clEvEUlP24curandStatePhilox4_32_10E0_ZNS1_27distribution_nullary_kernelImj5uint4S7_SF_ZZZS5_IS7_EvS9_mlSA_ENKSB_clEvENKSC_clEvEUljE_EEvS9_T2_RKT3_T4_EUlijE_EEvlNS_15PhiloxCudaStateET1_SJ_)
        .other          _ZN2at6native60_GLOBAL__N__fdc43544_27_DistributionRandomKernel_cu_f88cee4443distribution_elementwise_grid_stride_kernelIjLi4EZZZNS0_9templates4cuda21random_from_to_kernelIPNS_17CUDAGeneratorImplEEEvRNS_18TensorIteratorBaseEmlT_ENKUlvE_clEvENKUlvE11_clEvEUlP24curandStatePhilox4_32_10E0_ZNS1_27distribution_nullary_kernelImj5uint4S7_SF_ZZZS5_IS7_EvS9_mlSA_ENKSB_clEvENKSC_clEvEUljE_EEvS9_T2_RKT3_T4_EUlijE_EEvlNS_15PhiloxCudaStateET1_SJ_,@"STO_CUDA_ENTRY STV_DEFAULT"
_ZN2at6native60_GLOBAL__N__fdc43544_27_DistributionRandomKernel_cu_f88cee4443distribution_elementwise_grid_stride_kernelIjLi4EZZZNS0_9templates4cuda21random_from_to_kernelIPNS_17CUDAGeneratorImplEEEvRNS_18TensorIteratorBaseEmlT_ENKUlvE_clEvENKUlvE11_clEvEUlP24curandStatePhilox4_32_10E0_ZNS1_27distribution_nullary_kernelImj5uint4S7_SF_ZZZS5_IS7_EvS9_mlSA_ENKSB_clEvENKSC_clEvEUljE_EEvS9_T2_RKT3_T4_EUlijE_EEvlNS_15PhiloxCudaStateET1_SJ_:
        /* <DEDUP_REMOVED lines=25> */
[----:B0-----:R-:W-:-:S04]  /*0190*/  UIADD3 UR4, UP0, UPT, UR4, -0x1, URZ ;  /* 0xffffffff04047890 */ /* 0x001fc8000ff1e0ff */
[----:B------:R-:W-:-:S04]  /*01a0*/  UIADD3.X UR5, UPT, UPT, UR5, -0x1, URZ, UP0, !UPT ;  /* 0xffffffff05057890 */ /* 0x000fc800087fe4ff */
[----:B------:R-:W-:Y:S01]  /*01b0*/  UISETP.NE.U32.AND UP0, UPT, UR5, URZ, UPT ;  /* 0x000000ff0500728c */ /* 0x000fe2000bf05070 */
[----:B-1----:R-:W-:Y:S01]  /*01c0*/  @P0 IADD3 R6, P1, PT, R2, R5, RZ ;  /* 0x0000000502060210 */ /* 0x002fe20007f3e0ff */
[----:B------:R-:W-:-:S04]  /*01d0*/  IMAD.WIDE.U32 R4, R12, -0x326172a9, RZ ;  /* 0xcd9e8d570c047825 */ /* 0x000fc800078e00ff */
[----:B------:R-:W-:Y:S02]  /*01e0*/  @P0 IMAD.X R43, RZ, RZ, R3, P1 ;  /* 0x000000ffff2b0224 */ /* 0x000fe400008e0603 */
[----:B------:R-:W-:Y:S02]  /*01f0*/  IMAD.SHL.U32 R12, R18, 0x4, RZ ;  /* 0x00000004120c7824 */ /* 0x000fe400078e00ff */
[C---:B--2---:R-:W-:Y:S01]  /*0200*/  VIADD R41, R25.reuse, 0xbb67ae85 ;  /* 0xbb67ae8519297836 */ /* 0x044fe20000000000 */
[--C-:B------:R-:W-:Y:S01]  /*0210*/  SHF.R.U64 R42, R6, 0x2, R43.reuse ;  /* 0x00000002062a7819 */ /* 0x100fe2000000122b */
[C---:B------:R-:W-:Y:S01]  /*0220*/  VIADD R39, R24.reuse, 0x3c6ef372 ;  /* 0x3c6ef37218277836 */ /* 0x040fe20000000000 */
[----:B------:R-:W-:Y:S01]  /*0230*/  SHF.R.U32.HI R43, RZ, 0x2, R43 ;  /* 0x00000002ff2b7819 */ /* 0x000fe2000001162b */
[----:B------:R-:W-:Y:S01]  /*0240*/  VIADD R38, R25, 0x76cf5d0a ;  /* 0x76cf5d0a19267836 */ /* 0x000fe20000000000 */
[----:B------:R-:W-:Y:S01]  /*0250*/  IADD3 R40, PT, PT, R24, -0x61c88647, RZ ;  /* 0x9e3779b918287810 */ /* 0x000fe20007ffe0ff */
[----:B------:R-:W-:Y:S01]  /*0260*/  IMAD.WIDE.U32 R2, R42, -0x2daee0ad, RZ ;  /* 0xd2511f532a027825 */ /* 0x000fe200078e00ff */
[----:B------:R-:W-:-:S02]  /*0270*/  LOP3.LUT R8, R43, R5, R24, 0x96, !PT ;  /* 0x000000052b087212 */ /* 0x000fc400078e9618 */
[C---:B------:R-:W-:Y:S01]  /*0280*/  IADD3 R37, PT, PT, R25.reuse, 0x32370b8f, RZ ;  /* 0x32370b8f19257810 */ /* 0x040fe20007ffe0ff */
[----:B------:R-:W-:Y:S01]  /*0290*/  VIADD R36, R24, 0xdaa66d2b ;  /* 0xdaa66d2b18247836 */ /* 0x000fe20000000000 */
[C---:B------:R-:W-:Y:S01]  /*02a0*/  LOP3.LUT R10, R25.reuse, R3, R13, 0x96, !PT ;  /* 0x00000003190a7212 */ /* 0x040fe200078e960d */
[----:B------:R-:W-:Y:S01]  /*02b0*/  IMAD.WIDE.U32 R8, R8, -0x2daee0ad, RZ ;  /* 0xd2511f5308087825 */ /* 0x000fe200078e00ff */
[----:B------:R-:W-:Y:S02]  /*02c0*/  IADD3 R34, PT, PT, R25, -0x126145ec, RZ ;  /* 0xed9eba1419227810 */ /* 0x000fe40007ffe0ff */
[----:B------:R-:W-:Y:S01]  /*02d0*/  IADD3 R31, PT, PT, R24, -0x4ab325aa, RZ ;  /* 0xb54cda56181f7810 */ /* 0x000fe20007ffe0ff */
        /* <DEDUP_REMOVED lines=41> */
[----:B------:R-:W-:-:S04]  /*0570*/  IMAD.HI.U32 R3, R19, -0x2daee0ad, RZ ;  /* 0xd2511f5313037827 */ /* 0x000fc800078e00ff */
[----:B------:R-:W-:Y:S01]  /*0580*/  IMAD.HI.U32 R5, R49, -0x326172a9, RZ ;  /* 0xcd9e8d5731057827 */ /* 0x000fe200078e00ff */
[----:B------:R-:W-:-:S03]  /*0590*/  LOP3.LUT R44, R44, R3, RZ, 0x3c, !PT ;  /* 0x000000032c2c7212 */ /* 0x000fc600078e3cff */
[----:B------:R-:W-:Y:S01]  /*05a0*/  VIADD R11, R25, 0x96a522ad ;  /* 0x96a522ad190b7836 */ /* 0x000fe20000000000 */
        /* <DEDUP_REMOVED lines=23> */
.L_x_771:
[----:B------:R-:W-:-:S07]  /*0720*/  MOV R10, 0x740 ;  /* 0x00000740000a7802 */ /* 0x000fce0000000f00 */
[----:B------:R-:W-:Y:S05]  /*0730*/  CALL.REL.NOINC `($__internal_58_$__cuda_sm20_div_s64) ;  /* 0x00000010000c7944 */ /* 0x000fea0003c00000 */
.L_x_772:
        /* <DEDUP_REMOVED lines=12> */
[----:B------:R-:W0:Y:S01]  /*0800*/  LDCU UR4, c[0x0][0x3bc] ;  /* 0x00007780ff0477ac */ /* 0x000e220008000800 */
[----:B------:R-:W-:Y:S01]  /*0810*/  LOP3.LUT R9, R6, 0x3, RZ, 0xc0, !PT ;  /* 0x0000000306097812 */ /* 0x000fe200078ec0ff */
[----:B------:R-:W1:Y:S01]  /*0820*/  LDCU UR5, c[0x0][0x3b8] ;  /* 0x00007700ff0577ac */ /* 0x000e620008000800 */
[----:B------:R-:W2:Y:S01]  /*0830*/  LDCU UR10, c[0x0][0x3b0] ;  /* 0x00007600ff0a77ac */ /* 0x000ea20008000800 */
[----:B------:R-:W3:Y:S01]  /*0840*/  LDCU.64 UR14, c[0x0][0x380] ;  /* 0x00007000ff0e77ac */ /* 0x000ee20008000a00 */
[----:B------:R-:W4:Y:S01]  /*0850*/  LDCU.64 UR8, c[0x0][0x3c0] ;  /* 0x00007800ff0877ac */ /* 0x000f220008000a00 */
[----:B------:R-:W0:Y:S02]  /*0860*/  LDCU.64 UR12, c[0x0][0x3a8] ;  /* 0x00007500ff0c77ac */ /* 0x000e240008000a00 */
.L_x_792:
[----:B------:R-:W-:Y:S01]  /*0870*/  VIADD R42, R42, 0x1 ;  /* 0x000000012a2a7836 */ /* 0x000fe20000000000 */
[----:B------:R-:W-:Y:S03]  /*0880*/  BSSY.RECONVERGENT B0, `(.L_x_773) ;  /* 0x000000c000007945 */ /* 0x000fe60003800200 */
[C---:B0-----:R-:W-:Y:S01]  /*0890*/  IMAD.WIDE.U32 R4, R42.reuse, -0x2daee0ad, RZ ;  /* 0xd2511f532a047825 */ /* 0x041fe200078e00ff */
[----:B------:R-:W-:-:S13]  /*08a0*/  ISETP.NE.AND P0, PT, R42, RZ, PT ;  /* 0x000000ff2a00720c */ /* 0x000fda0003f05270 */
[----:B-1----:R-:W-:Y:S05]  /*08b0*/  @P0 BRA `(.L_x_774) ;  /* 0x0000000000200947 */ /* 0x002fea0003800000 */
        /* <DEDUP_REMOVED lines=8> */
.L_x_774:
[----:B01234-:R-:W-:Y:S05]  /*0940*/  BSYNC.RECONVERGENT B0 ;  /* 0x0000000000007941 */ /* 0x01ffea0003800200 */
.L_x_773:
        /* <DEDUP_REMOVED lines=51> */
.L_x_775:
        /* <DEDUP_REMOVED lines=9> */
.L_x_776:
[----:B------:R-:W0:Y:S01]  /*0d10*/  LDC R4, c[0x0][0x3b8] ;  /* 0x0000ee00ff047b82 */ /* 0x000e220000000800 */
[----:B------:R-:W-:Y:S01]  /*0d20*/  ISETP.GE.U32.AND P0, PT, R17, UR14, PT ;  /* 0x0000000e11007c0c */ /* 0x000fe2000bf06070 */
[----:B------:R-:W-:Y:S01]  /*0d30*/  BSSY.RECONVERGENT B0, `(.L_x_777) ;  /* 0x0000024000007945 */ /* 0x000fe20003800200 */
[----:B------:R-:W-:Y:S02]  /*0d40*/  IMAD.MOV.U32 R2, RZ, RZ, RZ ;  /* 0x000000ffff027224 */ /* 0x000fe400078e00ff */
[----:B------:R-:W-:-:S03]  /*0d50*/  ISETP.GE.AND.EX P0, PT, R15, UR15, PT, P0 ;  /* 0x0000000f0f007c0c */ /* 0x000fc6000bf06300 */
[----:B------:R-:W1:Y:S10]  /*0d60*/  LDC R3, c[0x0][0x3bc] ;  /* 0x0000ef00ff037b82 */ /* 0x000e740000000800 */
        /* <DEDUP_REMOVED lines=8> */
[----:B--2---:R-:W-:Y:S02]  /*0df0*/  IMAD.MOV.U32 R44, RZ, RZ, RZ ;  /* 0x000000ffff2c7224 */ /* 0x004fe400078e00ff */
[----:B---3--:R-:W-:-:S04]  /*0e00*/  IMAD.MOV R47, RZ, RZ, -R45 ;  /* 0x000000ffff2f7224 */ /* 0x008fc800078e0a2d */
[----:B------:R-:W-:-:S04]  /*0e10*/  IMAD R47, R47, UR5, RZ ;  /* 0x000000052f2f7c24 */ /* 0x000fc8000f8e02ff */
[----:B------:R-:W-:-:S06]  /*0e20*/  IMAD.HI.U32 R45, R45, R47, R44 ;  /* 0x0000002f2d2d7227 */ /* 0x000fcc00078e002c */
[----:B------:R-:W-:-:S05]  /*0e30*/  IMAD.HI.U32 R45, R45, R0, RZ ;  /* 0x000000002d2d7227 */ /* 0x000fca00078e00ff */
[----:B------:R-:W-:-:S05]  /*0e40*/  IADD3 R45, PT, PT, -R45, RZ, RZ ;  /* 0x000000ff2d2d7210 */ /* 0x000fca0007ffe1ff */
[----:B------:R-:W-:Y:S02]  /*0e50*/  IMAD R0, R45, UR5, R0 ;  /* 0x000000052d007c24 */ /* 0x000fe4000f8e0200 */
[----:B------:R-:W-:-:S03]  /*0e60*/  IMAD.MOV.U32 R45, RZ, RZ, RZ ;  /* 0x000000ffff2d7224 */ /* 0x000fc600078e00ff */
[----:B------:R-:W-:-:S13]  /*0e70*/  ISETP.GE.U32.AND P0, PT, R0, UR5, PT ;  /* 0x0000000500007c0c */ /* 0x000fda000bf06070 */
[----:B------:R-:W-:-:S05]  /*0e80*/  @P0 VIADD R0, R0, -UR5 ;  /* 0x8000000500000c36 */ /* 0x000fca0008000000 */
[----:B------:R-:W-:-:S13]  /*0e90*/  ISETP.GE.U32.AND P0, PT, R0, UR5, PT ;  /* 0x0000000500007c0c */ /* 0x000fda000bf06070 */
[----:B------:R-:W-:Y:S01]  /*0ea0*/  @P0 VIADD R0, R0, -UR5 ;  /* 0x8000000500000c36 */ /* 0x000fe20008000000 */
[----:B------:R-:W-:-:S04]  /*0eb0*/  @!P1 LOP3.LUT R0, RZ, UR5, RZ, 0x33, !PT ;  /* 0x00000005ff009c12 */ /* 0x000fc8000f8e33ff */
[----:B------:R-:W-:Y:S01]  /*0ec0*/  MOV R44, R0 ;  /* 0x00000000002c7202 */ /* 0x000fe20000000f00 */
[----:B------:R-:W-:Y:S06]  /*0ed0*/  BRA `(.L_x_780) ;  /* 0x00000000000c7947 */ /* 0x000fec0003800000 */
.L_x_779:
[----:B------:R-:W-:-:S07]  /*0ee0*/  MOV R44, 0xf00 ;  /* 0x00000f00002c7802 */ /* 0x000fce0000000f00 */
[----:B01----:R-:W-:Y:S05]  /*0ef0*/  CALL.REL.NOINC `($__internal_59_$__cuda_sm20_rem_u64) ;  /* 0x0000000c004c7944 */ /* 0x003fea0003c00000 */
[----:B------:R-:W-:-:S07]  /*0f00*/  IMAD.MOV.U32 R44, RZ, RZ, R0 ;  /* 0x000000ffff2c7224 */ /* 0x000fce00078e0000 */
.L_x_780:
[----:B------:R-:W-:Y:S01]  /*0f10*/  IMAD R0, R17, UR10, RZ ;  /* 0x0000000a11007c24 */ /* 0x000fe2000f8e02ff */
[----:B------:R-:W-:-:S04]  /*0f20*/  IADD3 R46, P0, PT, R44, UR8, RZ ;  /* 0x000000082c2e7c10 */ /* 0x000fc8000ff1e0ff */
[C---:B------:R-:W-:Y:S02]  /*0f30*/  IADD3 R44, P1, PT, R0.reuse, UR12, RZ ;  /* 0x0000000c002c7c10 */ /* 0x040fe4000ff3e0ff */
[----:B------:R-:W-:Y:S02]  /*0f40*/  IADD3.X R47, PT, PT, R45, UR9, RZ, P0, !PT ;  /* 0x000000092d2f7c10 */ /* 0x000fe400087fe4ff */
[----:B------:R-:W-:-:S05]  /*0f50*/  LEA.HI.X.SX32 R45, R0, UR13, 0x1, P1 ;  /* 0x0000000d002d7c11 */ /* 0x000fca00088f0eff */
[----:B------:R2:W-:Y:S04]  /*0f60*/  STG.E.64 desc[UR6][R44.64], R46 ;  /* 0x0000002e2c007986 */ /* 0x0005e8000c101b06 */
.L_x_778:
[----:B------:R-:W-:Y:S05]  /*0f70*/  BSYNC.RECONVERGENT B0 ;  /* 0x0000000000007941 */ /* 0x000fea0003800200 */
.L_x_777:
[----:B------:R-:W-:Y:S01]  /*0f80*/  IADD3 R50, P1, PT, R18, R17, RZ ;  /* 0x0000001112327210 */ /* 0x000fe20007f3e0ff */
[----:B------:R-:W-:Y:S03]  /*0f90*/  BSSY.RECONVERGENT B0, `(.L_x_781) ;  /* 0x0000025000007945 */ /* 0x000fe60003800200 */
[----:B------:R-:W-:Y:S02]  /*0fa0*/  ISETP.GE.U32.AND P0, PT, R50, UR14, PT ;  /* 0x0000000e32007c0c */ /* 0x000fe4000bf06070 */
[----:B------:R-:W-:-:S04]  /*0fb0*/  IADD3.X R0, PT, PT, RZ, R15, RZ, P1, !PT ;  /* 0x0000000fff007210 */ /* 0x000fc80000ffe4ff */
[----:B------:R-:W-:-:S13]  /*0fc0*/  ISETP.GE.AND.EX P0, PT, R0, UR15, PT, P0 ;  /* 0x0000000f00007c0c */ /* 0x000fda000bf06300 */
[----:B------:R-:W-:Y:S05]  /*0fd0*/  @P0 BRA `(.L_x_782) ;  /* 0x0000000000800947 */ /* 0x000fea0003800000 */
[----:B------:R-:W-:Y:S01]  /*0fe0*/  UISETP.NE.U32.AND UP0, UPT, UR4, URZ, UPT ;  /* 0x000000ff0400728c */ /* 0x000fe2000bf05070 */
[----:B------:R-:W-:-:S05]  /*0ff0*/  IMAD R50, R50, UR10, RZ ;  /* 0x0000000a32327c24 */ /* 0x000fca000f8e02ff */
[----:B------:R-:W-:-:S03]  /*1000*/  SHF.R.S32.HI R51, RZ, 0x1f, R50 ;  /* 0x0000001fff337819 */ /* 0x000fc60000011432 */
[----:B------:R-:W-:Y:S05]  /*1010*/  BRA.U UP0, `(.L_x_783) ;  /* 0x00000001004c7547 */ /* 0x000fea000b800000 */
[----:B--2---:R-:W2:Y:S01]  /*1020*/  I2F.U32.RP R46, UR5 ;  /* 0x00000005002e7d06 */ /* 0x004ea20008209000 */
[----:B------:R-:W-:Y:S01]  /*1030*/  HFMA2 R44, -RZ, RZ, 0, 0 ;  /* 0x00000000ff2c7431 */ /* 0x000fe200000001ff */
[----:B------:R-:W-:-:S06]  /*1040*/  ISETP.NE.U32.AND P1, PT, RZ, UR5, PT ;  /* 0x00000005ff007c0c */ /* 0x000fcc000bf25070 */
[----:B--2---:R-:W2:Y:S02]  /*1050*/  MUFU.RCP R46, R46 ;  /* 0x0000002e002e7308 */ /* 0x004ea40000001000 */
[----:B--2---:R-:W-:-:S06]  /*1060*/  VIADD R45, R46, 0xffffffe ;  /* 0x0ffffffe2e2d7836 */ /* 0x004fcc0000000000 */
[----:B------:R-:W2:Y:S02]  /*1070*/  F2I.FTZ.U32.TRUNC.NTZ R45, R45 ;  /* 0x0000002d002d7305 */ /* 0x000ea4000021f000 */
[----:B--2---:R-:W-:-:S04]  /*1080*/  IMAD.MOV R47, RZ, RZ, -R45 ;  /* 0x000000ffff2f7224 */ /* 0x004fc800078e0a2d */
[----:B------:R-:W-:-:S04]  /*1090*/  IMAD R47, R47, UR5, RZ ;  /* 0x000000052f2f7c24 */ /* 0x000fc8000f8e02ff */
[----:B------:R-:W-:-:S04]  /*10a0*/  IMAD.HI.U32 R0, R45, R47, R44 ;  /* 0x0000002f2d007227 */ /* 0x000fc800078e002c */
[----:B------:R-:W-:Y:S02]  /*10b0*/  IMAD.MOV.U32 R45, RZ, RZ, RZ ;  /* 0x000000ffff2d7224 */ /* 0x000fe400078e00ff */
[----:B------:R-:W-:-:S04]  /*10c0*/  IMAD.HI.U32 R0, R0, R49, RZ ;  /* 0x0000003100007227 */ /* 0x000fc800078e00ff */
[----:B------:R-:W-:-:S04]  /*10d0*/  IMAD.MOV R0, RZ, RZ, -R0 ;  /* 0x000000ffff007224 */ /* 0x000fc800078e0a00 */
[----:B------:R-:W-:-:S05]  /*10e0*/  IMAD R44, R0, UR5, R49 ;  /* 0x00000005002c7c24 */ /* 0x000fca000f8e0231 */
[----:B------:R-:W-:-:S13]  /*10f0*/  ISETP.GE.U32.AND P0, PT, R44, UR5, PT ;  /* 0x000000052c007c0c */ /* 0x000fda000bf06070 */
[----:B------:R-:W-:-:S05]  /*1100*/  @P0 VIADD R44, R44, -UR5 ;  /* 0x800000052c2c0c36 */ /* 0x000fca0008000000 */
[----:B------:R-:W-:-:S13]  /*1110*/  ISETP.GE.U32.AND P0, PT, R44, UR5, PT ;  /* 0x000000052c007c0c */ /* 0x000fda000bf06070 */
[----:B------:R-:W-:Y:S02]  /*1120*/  @P0 IADD3 R44, PT, PT, R44, -UR5, RZ ;  /* 0x800000052c2c0c10 */ /* 0x000fe4000fffe0ff */
[----:B------:R-:W-:Y:S01]  /*1130*/  @!P1 LOP3.LUT R44, RZ, UR5, RZ, 0x33, !PT ;  /* 0x00000005ff2c9c12 */ /* 0x000fe2000f8e33ff */
[----:B------:R-:W-:Y:S06]  /*1140*/  BRA `(.L_x_784) ;  /* 0x0000000000107947 */ /* 0x000fec0003800000 */
.L_x_783:
[----:B------:R-:W-:Y:S01]  /*1150*/  IMAD.MOV.U32 R0, RZ, RZ, R49 ;  /* 0x000000ffff007224 */ /* 0x000fe200078e0031 */
[----:B--2---:R-:W-:-:S07]  /*1160*/  MOV R44, 0x1180 ;  /* 0x00001180002c7802 */ /* 0x004fce0000000f00 */
[----:B01----:R-:W-:Y:S05]  /*1170*/  CALL.REL.NOINC `($__internal_59_$__cuda_sm20_rem_u64) ;  /* 0x0000000800ac7944 */ /* 0x003fea0003c00000 */
[----:B------:R-:W-:-:S07]  /*1180*/  MOV R44, R0 ;  /* 0x00000000002c7202 */ /* 0x000fce0000000f00 */
.L_x_784:
[----:B------:R-:W-:Y:S02]  /*1190*/  IADD3 R50, P1, PT, R50, UR12, RZ ;  /* 0x0000000c32327c10 */ /* 0x000fe4000ff3e0ff */
[----:B------:R-:W-:Y:S02]  /*11a0*/  IADD3 R44, P0, PT, R44, UR8, RZ ;  /* 0x000000082c2c7c10 */ /* 0x000fe4000ff1e0ff */
[----:B------:R-:W-:Y:S02]  /*11b0*/  IADD3.X R51, PT, PT, R51, UR13, RZ, P1, !PT ;  /* 0x0000000d33337c10 */ /* 0x000fe40008ffe4ff */
[----:B------:R-:W-:-:S05]  /*11c0*/  IADD3.X R45, PT, PT, R45, UR9, RZ, P0, !PT ;  /* 0x000000092d2d7c10 */ /* 0x000fca00087fe4ff */
[----:B------:R3:W-:Y:S04]  /*11d0*/  STG.E.64 desc[UR6][R50.64], R44 ;  /* 0x0000002c32007986 */ /* 0x0007e8000c101b06 */
.L_x_782:
[----:B------:R-:W-:Y:S05]  /*11e0*/  BSYNC.RECONVERGENT B0 ;  /* 0x0000000000007941 */ /* 0x000fea0003800200 */
.L_x_781:
[----:B------:R-:W-:Y:S01]  /*11f0*/  LEA R49, P1, R18, R17, 0x1 ;  /* 0x0000001112317211 */ /* 0x000fe200078208ff */
[----:B------:R-:W-:Y:S03]  /*1200*/  BSSY.RECONVERGENT B0, `(.L_x_785) ;  /* 0x0000025000007945 */ /* 0x000fe60003800200 */
[----:B------:R-:W-:Y:S01]  /*1210*/  ISETP.GE.U32.AND P0, PT, R49, UR14, PT ;  /* 0x0000000e31007c0c */ /* 0x000fe2000bf06070 */
[----:B------:R-:W-:-:S05]  /*1220*/  IMAD.X R0, RZ, RZ, R15, P1 ;  /* 0x000000ffff007224 */ /* 0x000fca00008e060f */
[----:B------:R-:W-:-:S13]  /*1230*/  ISETP.GE.AND.EX P0, PT, R0, UR15, PT, P0 ;  /* 0x0000000f00007c0c */ /* 0x000fda000bf06300 */
[----:B------:R-:W-:Y:S05]  /*1240*/  @P0 BRA `(.L_x_786) ;  /* 0x0000000000800947 */ /* 0x000fea0003800000 */
[----:B------:R-:W-:Y:S01]  /*1250*/  UISETP.NE.U32.AND UP0, UPT, UR4, URZ, UPT ;  /* 0x000000ff0400728c */ /* 0x000fe2000bf05070 */
[----:B------:R-:W-:-:S05]  /*1260*/  IMAD R49, R49, UR10, RZ ;  /* 0x0000000a31317c24 */ /* 0x000fca000f8e02ff */
[----:B---3--:R-:W-:-:S03]  /*1270*/  SHF.R.S32.HI R50, RZ, 0x1f, R49 ;  /* 0x0000001fff327819 */ /* 0x008fc60000011431 */
[----:B------:R-:W-:Y:S05]  /*1280*/  BRA.U UP0, `(.L_x_787) ;  /* 0x00000001004c7547 */ /* 0x000fea000b800000 */
[----:B--2---:R-:W2:Y:S01]  /*1290*/  I2F.U32.RP R46, UR5 ;  /* 0x00000005002e7d06 */ /* 0x004ea20008209000 */
[----:B------:R-:W-:Y:S01]  /*12a0*/  IMAD.MOV.U32 R44, RZ, RZ, RZ ;  /* 0x000000ffff2c7224 */ /* 0x000fe200078e00ff */
[----:B------:R-:W-:-:S06]  /*12b0*/  ISETP.NE.U32.AND P1, PT, RZ, UR5, PT ;  /* 0x00000005ff007c0c */ /* 0x000fcc000bf25070 */
[----:B--2---:R-:W2:Y:S02]  /*12c0*/  MUFU.RCP R46, R46 ;  /* 0x0000002e002e7308 */ /* 0x004ea40000001000 */
[----:B--2---:R-:W-:-:S06]  /*12d0*/  VIADD R47, R46, 0xffffffe ;  /* 0x0ffffffe2e2f7836 */ /* 0x004fcc0000000000 */
[----:B------:R-:W2:Y:S02]  /*12e0*/  F2I.FTZ.U32.TRUNC.NTZ R45, R47 ;  /* 0x0000002f002d7305 */ /* 0x000ea4000021f000 */
[----:B--2---:R-:W-:-:S05]  /*12f0*/  IADD3 R51, PT, PT, RZ, -R45, RZ ;  /* 0x8000002dff337210 */ /* 0x004fca0007ffe0ff */
        /* <DEDUP_REMOVED lines=9> */
[----:B------:R-:W-:Y:S01]  /*1390*/  @P0 VIADD R44, R44, -UR5 ;  /* 0x800000052c2c0c36 */ /* 0x000fe20008000000 */
[----:B------:R-:W-:Y:S01]  /*13a0*/  @!P1 LOP3.LUT R44, RZ, UR5, RZ, 0x33, !PT ;  /* 0x00000005ff2c9c12 */ /* 0x000fe2000f8e33ff */
[----:B------:R-:W-:Y:S06]  /*13b0*/  BRA `(.L_x_788) ;  /* 0x0000000000107947 */ /* 0x000fec0003800000 */
.L_x_787:
[----:B------:R-:W-:Y:S02]  /*13c0*/  MOV R0, R6 ;  /* 0x0000000600007202 */ /* 0x000fe40000000f00 */
[----:B--2---:R-:W-:-:S07]  /*13d0*/  MOV R44, 0x13f0 ;  /* 0x000013f0002c7802 */ /* 0x004fce0000000f00 */
[----:B01----:R-:W-:Y:S05]  /*13e0*/  CALL.REL.NOINC `($__internal_59_$__cuda_sm20_rem_u64) ;  /* 0x0000000800107944 */ /* 0x003fea0003c00000 */
[----:B------:R-:W-:-:S07]  /*13f0*/  IMAD.MOV.U32 R44, RZ, RZ, R0 ;  /* 0x000000ffff2c7224 */ /* 0x000fce00078e0000 */
.L_x_788:
[----:B------:R-:W-:Y:S02]  /*1400*/  IADD3 R46, P1, PT, R49, UR12, RZ ;  /* 0x0000000c312e7c10 */ /* 0x000fe4000ff3e0ff */
[----:B------:R-:W-:Y:S02]  /*1410*/  IADD3 R44, P0, PT, R44, UR8, RZ ;  /* 0x000000082c2c7c10 */ /* 0x000fe4000ff1e0ff */
[----:B------:R-:W-:Y:S02]  /*1420*/  IADD3.X R47, PT, PT, R50, UR13, RZ, P1, !PT ;  /* 0x0000000d322f7c10 */ /* 0x000fe40008ffe4ff */
[----:B------:R-:W-:-:S05]  /*1430*/  IADD3.X R45, PT, PT, R45, UR9, RZ, P0, !PT ;  /* 0x000000092d2d7c10 */ /* 0x000fca00087fe4ff */
[----:B------:R4:W-:Y:S04]  /*1440*/  STG.E.64 desc[UR6][R46.64], R44 ;  /* 0x0000002c2e007986 */ /* 0x0009e8000c101b06 */
.L_x_786:
[----:B------:R-:W-:Y:S05]  /*1450*/  BSYNC.RECONVERGENT B0 ;  /* 0x0000000000007941 */ /* 0x000fea0003800200 */
.L_x_785:
[----:B------:R-:W-:-:S05]  /*1460*/  IMAD R6, R18, 0x3, RZ ;  /* 0x0000000312067824 */ /* 0x000fca00078e02ff */
[----:B------:R-:W-:-:S04]  /*1470*/  IADD3 R6, P1, PT, R6, R17, RZ ;  /* 0x0000001106067210 */ /* 0x000fc80007f3e0ff */
[----:B------:R-:W-:Y:S01]  /*1480*/  ISETP.GE.U32.AND P0, PT, R6, UR14, PT ;  /* 0x0000000e06007c0c */ /* 0x000fe2000bf06070 */
[----:B------:R-:W-:-:S05]  /*1490*/  IMAD.X R0, RZ, RZ, R15, P1 ;  /* 0x000000ffff007224 */ /* 0x000fca00008e060f */
[----:B------:R-:W-:-:S13]  /*14a0*/  ISETP.GE.AND.EX P0, PT, R0, UR15, PT, P0 ;  /* 0x0000000f00007c0c */ /* 0x000fda000bf06300 */
[----:B------:R-:W-:Y:S05]  /*14b0*/  @P0 BRA `(.L_x_789) ;  /* 0x0000000000800947 */ /* 0x000fea0003800000 */
[----:B------:R-:W-:Y:S01]  /*14c0*/  UISETP.NE.U32.AND UP0, UPT, UR4, URZ, UPT ;  /* 0x000000ff0400728c */ /* 0x000fe2000bf05070 */
[----:B------:R-:W-:-:S05]  /*14d0*/  IMAD R6, R6, UR10, RZ ;  /* 0x0000000a06067c24 */ /* 0x000fca000f8e02ff */
[----:B------:R-:W-:-:S03]  /*14e0*/  SHF.R.S32.HI R49, RZ, 0x1f, R6 ;  /* 0x0000001fff317819 */ /* 0x000fc60000011406 */
[----:B------:R-:W-:Y:S05]  /*14f0*/  BRA.U UP0, `(.L_x_790) ;  /* 0x00000001004c7547 */ /* 0x000fea000b800000 */
[----:B0-----:R-:W0:Y:S01]  /*1500*/  I2F.U32.RP R4, UR5 ;  /* 0x0000000500047d06 */ /* 0x001e220008209000 */
[----:B------:R-:W-:-:S07]  /*1510*/  ISETP.NE.U32.AND P1, PT, RZ, UR5, PT ;  /* 0x00000005ff007c0c */ /* 0x000fce000bf25070 */
[----:B0-----:R-:W0:Y:S02]  /*1520*/  MUFU.RCP R4, R4 ;  /* 0x0000000400047308 */ /* 0x001e240000001000 */
[----:B0-----:R-:W-:-:S06]  /*1530*/  IADD3 R2, PT, PT, R4, 0xffffffe, RZ ;  /* 0x0ffffffe04027810 */ /* 0x001fcc0007ffe0ff */
[----:B-1----:R0:W2:Y:S02]  /*1540*/  F2I.FTZ.U32.TRUNC.NTZ R3, R2 ;  /* 0x0000000200037305 */ /* 0x0020a4000021f000 */
[----:B0-----:R-:W-:Y:S02]  /*1550*/  IMAD.MOV.U32 R2, RZ, RZ, RZ ;  /* 0x000000ffff027224 */ /* 0x001fe400078e00ff */
[----:B--234-:R-:W-:-:S04]  /*1560*/  IMAD.MOV R45, RZ, RZ, -R3 ;  /* 0x000000ffff2d7224 */ /* 0x01cfc800078e0a03 */
[----:B------:R-:W-:-:S04]  /*1570*/  IMAD R45, R45, UR5, RZ ;  /* 0x000000052d2d7c24 */ /* 0x000fc8000f8e02ff */
[----:B------:R-:W-:-:S04]  /*1580*/  IMAD.HI.U32 R0, R3, R45, R2 ;  /* 0x0000002d03007227 */ /* 0x000fc800078e0002 */
[----:B------:R-:W-:Y:S02]  /*1590*/  HFMA2 R45, -RZ, RZ, 0, 0 ;  /* 0x00000000ff2d7431 */ /* 0x000fe400000001ff */
[----:B------:R-:W-:-:S05]  /*15a0*/  IMAD.HI.U32 R0, R0, R5, RZ ;  /* 0x0000000500007227 */ /* 0x000fca00078e00ff */
[----:B------:R-:W-:-:S05]  /*15b0*/  IADD3 R0, PT, PT, -R0, RZ, RZ ;  /* 0x000000ff00007210 */ /* 0x000fca0007ffe1ff */
[----:B------:R-:W-:-:S05]  /*15c0*/  IMAD R44, R0, UR5, R5 ;  /* 0x00000005002c7c24 */ /* 0x000fca000f8e0205 */
[----:B------:R-:W-:-:S13]  /*15d0*/  ISETP.GE.U32.AND P0, PT, R44, UR5, PT ;  /* 0x000000052c007c0c */ /* 0x000fda000bf06070 */
[----:B------:R-:W-:-:S05]  /*15e0*/  @P0 VIADD R44, R44, -UR5 ;  /* 0x800000052c2c0c36 */ /* 0x000fca0008000000 */
[----:B------:R-:W-:-:S13]  /*15f0*/  ISETP.GE.U32.AND P0, PT, R44, UR5, PT ;  /* 0x000000052c007c0c */ /* 0x000fda000bf06070 */
[----:B------:R-:W-:Y:S01]  /*1600*/  @P0 VIADD R44, R44, -UR5 ;  /* 0x800000052c2c0c36 */ /* 0x000fe20008000000 */
[----:B------:R-:W-:Y:S01]  /*1610*/  @!P1 LOP3.LUT R44, RZ, UR5, RZ, 0x33, !PT ;  /* 0x00000005ff2c9c12 */ /* 0x000fe2000f8e33ff */
[----:B------:R-:W-:Y:S06]  /*1620*/  BRA `(.L_x_791) ;  /* 0x0000000000107947 */ /* 0x000fec0003800000 */
.L_x_790:
[----:B------:R-:W-:Y:S01]  /*1630*/  IMAD.MOV.U32 R0, RZ, RZ, R5 ;  /* 0x000000ffff007224 */ /* 0x000fe200078e0005 */
[----:B--234-:R-:W-:-:S07]  /*1640*/  MOV R44, 0x1660 ;  /* 0x00001660002c7802 */ /* 0x01cfce0000000f00 */
[----:B01----:R-:W-:Y:S05]  /*1650*/  CALL.REL.NOINC `($__internal_59_$__cuda_sm20_rem_u64) ;  /* 0x0000000400747944 */ /* 0x003fea0003c00000 */
[----:B------:R-:W-:-:S07]  /*1660*/  IMAD.MOV.U32 R44, RZ, RZ, R0 ;  /* 0x000000ffff2c7224 */ /* 0x000fce00078e0000 */
.L_x_791:
[----:B------:R-:W-:Y:S02]  /*1670*/  IADD3 R2, P1, PT, R6, UR12, RZ ;  /* 0x0000000c06027c10 */ /* 0x000fe4000ff3e0ff */
[----:B------:R-:W-:Y:S02]  /*1680*/  IADD3 R4, P0, PT, R44, UR8, RZ ;  /* 0x000000082c047c10 */ /* 0x000fe4000ff1e0ff */
[----:B------:R-:W-:Y:S02]  /*1690*/  IADD3.X R3, PT, PT, R49, UR13, RZ, P1, !PT ;  /* 0x0000000d31037c10 */ /* 0x000fe40008ffe4ff */
[----:B------:R-:W-:-:S05]  /*16a0*/  IADD3.X R5, PT, PT, R45, UR9, RZ, P0, !PT ;  /* 0x000000092d057c10 */ /* 0x000fca00087fe4ff */
[----:B------:R0:W-:Y:S04]  /*16b0*/  STG.E.64 desc[UR6][R2.64], R4 ;  /* 0x0000000402007986 */ /* 0x0001e8000c101b06 */
.L_x_789:
[----:B------:R-:W-:Y:S01]  /*16c0*/  IADD3 R17, P0, PT, R12, R17, RZ ;  /* 0x000000110c117210 */ /* 0x000fe20007f1e0ff */
[----:B------:R-:W-:Y:S05]  /*16d0*/  WARPSYNC.ALL ;  /* 0x0000000000007948 */ /* 0x000fea0003800000 */
[----:B------:R-:W-:Y:S01]  /*16e0*/  IADD3.X R15, PT, PT, RZ, R15, RZ, P0, !PT ;  /* 0x0000000fff0f7210 */ /* 0x000fe200007fe4ff */
[----:B------:R-:W-:Y:S01]  /*16f0*/  BAR.SYNC.DEFER_BLOCKING 0x0 ;  /* 0x0000000000007b1d */ /* 0x000fe20000010000 */
[----:B------:R-:W-:Y:S01]  /*1700*/  ISETP.GE.U32.AND P0, PT, R17, R26, PT ;  /* 0x0000001a1100720c */ /* 0x000fe20003f06070 */
[----:B------:R-:W-:Y:S01]  /*1710*/  IMAD.MOV.U32 R49, RZ, RZ, R28 ;  /* 0x000000ffff317224 */ /* 0x000fe200078e001c */
[----:B--234-:R-:W-:Y:S01]  /*1720*/  MOV R44, R7 ;  /* 0x00000007002c7202 */ /* 0x01cfe20000000f00 */
[----:B------:R-:W-:Y:S01]  /*1730*/  IMAD.MOV.U32 R0, RZ, RZ, R8 ;  /* 0x000000ffff007224 */ /* 0x000fe200078e0008 */
[----:B------:R-:W-:-:S13]  /*1740*/  ISETP.GE.AND.EX P0, PT, R15, R10, PT, P0 ;  /* 0x0000000a0f00720c */ /* 0x000fda0003f06300 */
[----:B------:R-:W-:Y:S05]  /*1750*/  @!P0 BRA `(.L_x_792) ;  /* 0xfffffff000448947 */ /* 0x000fea000383ffff */
[----:B------:R-:W-:Y:S05]  /*1760*/  EXIT ;  /* 0x000000000000794d */ /* 0x000fea0003800000 */
        .weak           $__internal_58_$__cuda_sm20_div_s64
        .type           $__internal_58_$__cuda_sm20_div_s64,@function
        .size           $__internal_58_$__cuda_sm20_div_s64,($__internal_59_$__cuda_sm20_rem_u64 - $__internal_58_$__cuda_sm20_div_s64)
$__internal_58_$__cuda_sm20_div_s64:
        /* <DEDUP_REMOVED lines=59> */
[----:B------:R-:W-:Y:S02]  /*1b20*/  SEL R2, R4, R29, P0 ;  /* 0x0000001d04027207 */ /* 0x000fe40000000000 */
        /* <DEDUP_REMOVED lines=8> */
[----:B------:R-:W-:Y:S02]  /*1bb0*/  IMAD.X R2, RZ, RZ, ~R5, P2 ;  /* 0x000000ffff027224 */ /* 0x000fe400010e0e05 */
[----:B------:R-:W-:Y:S01]  /*1bc0*/  HFMA2 R3, -RZ, RZ, 0, 0 ;  /* 0x00000000ff037431 */ /* 0x000fe200000001ff */
[----:B------:R-:W-:Y:S02]  /*1bd0*/  ISETP.NE.AND.EX P0, PT, RZ, RZ, PT, P0 ;  /* 0x000000ffff00720c */ /* 0x000fe40003f05300 */
[----:B------:R-:W-:Y:S01]  /*1be0*/  SEL R5, R2, R5, !P1 ;  /* 0x0000000502057207 */ /* 0x000fe20004800000 */
[----:B------:R-:W-:Y:S01]  /*1bf0*/  IMAD.MOV.U32 R2, RZ, RZ, R10 ;  /* 0x000000ffff027224 */ /* 0x000fe200078e000a */
[----:B------:R-:W-:-:S02]  /*1c00*/  SEL R4, R4, 0xffffffff, P0 ;  /* 0xffffffff04047807 */ /* 0x000fc40000000000 */
[----:B------:R-:W-:Y:S01]  /*1c10*/  SEL R5, R5, 0xffffffff, P0 ;  /* 0xffffffff05057807 */ /* 0x000fe20000000000 */
[----:B------:R-:W-:Y:S06]  /*1c20*/  RET.REL.NODEC R2 `(_ZN2at6native60_GLOBAL__N__fdc43544_27_DistributionRandomKernel_cu_f88cee4443distribution_elementwise_grid_stride_kernelIjLi4EZZZNS0_9templates4cuda21random_from_to_kernelIPNS_17CUDAGeneratorImplEEEvRNS_18TensorIteratorBaseEmlT_ENKUlvE_clEvENKUlvE11_clEvEUlP24curandStatePhilox4_32_10E0_ZNS1_27distribution_nullary_kernelImj5uint4S7_SF_ZZZS5_IS7_EvS9_mlSA_ENKSB_clEvENKSC_clEvEUljE_EEvS9_T2_RKT3_T4_EUlijE_EEvlNS_15PhiloxCudaStateET1_SJ_) ;  /* 0xffffffe002f47950 */ /* 0x000fec0003c3ffff */
        .weak           $__internal_59_$__cuda_sm20_rem_u64
        .type           $__internal_59_$__cuda_sm20_rem_u64,@function
        .size           $__internal_59_$__cuda_sm20_rem_u64,(.L_x_2274 - $__internal_59_$__cuda_sm20_rem_u64)
$__internal_59_$__cuda_sm20_rem_u64:
[----:B------:R-:W-:Y:S02]  /*1c30*/  IMAD.MOV.U32 R56, RZ, RZ, R4 ;  /* 0x000000ffff387224 */ /* 0x000fe400078e0004 */
[----:B------:R-:W-:-:S04]  /*1c40*/  IMAD.MOV.U32 R57, RZ, RZ, R3 ;  /* 0x000000ffff397224 */ /* 0x000fc800078e0003 */
[----:B------:R-:W0:Y:S08]  /*1c50*/  I2F.U64.RP R48, R56 ;  /* 0x0000003800307312 */ /* 0x000e300000309000 */
[----:B0-----:R-:W0:Y:S02]  /*1c60*/  MUFU.RCP R48, R48 ;  /* 0x0000003000307308 */ /* 0x001e240000001000 */
[----:B0-----:R-:W-:-:S06]  /*1c70*/  IADD3 R46, PT, PT, R48, 0x1ffffffe, RZ ;  /* 0x1ffffffe302e7810 */ /* 0x001fcc0007ffe0ff */
[----:B------:R-:W0:Y:S02]  /*1c80*/  F2I.U64.TRUNC R46, R46 ;  /* 0x0000002e002e7311 */ /* 0x000e24000020d800 */
[----:B0-----:R-:W-:-:S04]  /*1c90*/  IMAD.WIDE.U32 R52, R46, R4, RZ ;  /* 0x000000042e347225 */ /* 0x001fc800078e00ff */
[C---:B------:R-:W-:Y:S01]  /*1ca0*/  IMAD R45, R46.reuse, R3, R53 ;  /* 0x000000032e2d7224 */ /* 0x040fe200078e0235 */
[----:B------:R-:W-:Y:S01]  /*1cb0*/  IADD3 R55, P0, PT, RZ, -R52, RZ ;  /* 0x80000034ff377210 */ /* 0x000fe20007f1e0ff */
[----:B------:R-:W-:Y:S02]  /*1cc0*/  IMAD.MOV.U32 R53, RZ, RZ, R46 ;  /* 0x000000ffff357224 */ /* 0x000fe400078e002e */
        /* <DEDUP_REMOVED lines=12> */
[----:B------:R-:W-:Y:S02]  /*1d90*/  IADD3 R52, P0, PT, RZ, -R52, RZ ;  /* 0x80000034ff347210 */ /* 0x000fe40007f1e0ff */
[----:B------:R-:W-:Y:S01]  /*1da0*/  MOV R53, RZ ;  /* 0x000000ff00357202 */ /* 0x000fe20000000f00 */
[----:B------:R-:W-:Y:S02]  /*1db0*/  IMAD R46, R45, R4, R46 ;  /* 0x000000042d2e7224 */ /* 0x000fe400078e022e */
[----:B------:R-:W-:-:S04]  /*1dc0*/  IMAD.HI.U32 R54, R55, R52, RZ ;  /* 0x0000003437367227 */ /* 0x000fc800078e00ff */
        /* <DEDUP_REMOVED lines=9> */
[----:B------:R-:W-:-:S04]  /*1e60*/  IMAD.WIDE.U32 R52, R47, R2, R52 ;  /* 0x000000022f347225 */ /* 0x000fc800078e0034 */
[C---:B------:R-:W-:Y:S02]  /*1e70*/  IMAD R46, R45.reuse, R2, RZ ;  /* 0x000000022d2e7224 */ /* 0x040fe400078e02ff */
[----:B------:R-:W-:-:S04]  /*1e80*/  IMAD.HI.U32 R47, P0, R45, R0, R52 ;  /* 0x000000002d2f7227 */ /* 0x000fc80007800034 */
[----:B------:R-:W-:Y:S01]  /*1e90*/  IMAD.HI.U32 R45, R45, R2, RZ ;  /* 0x000000022d2d7227 */ /* 0x000fe200078e00ff */
[----:B------:R-:W-:-:S03]  /*1ea0*/  IADD3 R47, P1, PT, R46, R47, RZ ;  /* 0x0000002f2e2f7210 */ /* 0x000fc60007f3e0ff */
[----:B------:R-:W-:Y:S02]  /*1eb0*/  IMAD.X R45, RZ, RZ, R45, P0 ;  /* 0x000000ffff2d7224 */ /* 0x000fe400000e062d */
[----:B------:R-:W-:-:S04]  /*1ec0*/  IMAD.WIDE.U32 R52, R47, R4, RZ ;  /* 0x000000042f347225 */ /* 0x000fc800078e00ff */
[----:B------:R-:W-:Y:S01]  /*1ed0*/  IMAD.X R46, RZ, RZ, R45, P1 ;  /* 0x000000ffff2e7224 */ /* 0x000fe200008e062d */
[----:B------:R-:W-:Y:S01]  /*1ee0*/  IADD3 R45, P1, PT, -R52, R0, RZ ;  /* 0x00000000342d7210 */ /* 0x000fe20007f3e1ff */
[----:B------:R-:W-:-:S03]  /*1ef0*/  IMAD R47, R47, R3, R53 ;  /* 0x000000032f2f7224 */ /* 0x000fc600078e0235 */
[-C--:B------:R-:W-:Y:S01]  /*1f00*/  ISETP.GE.U32.AND P0, PT, R45, R4.reuse, PT ;  /* 0x000000042d00720c */ /* 0x080fe20003f06070 */
[----:B------:R-:W-:-:S05]  /*1f10*/  IMAD R47, R46, R4, R47 ;  /* 0x000000042e2f7224 */ /* 0x000fca00078e022f */
        /* <DEDUP_REMOVED lines=10> */
[----:B------:R-:W-:Y:S01]  /*1fc0*/  ISETP.NE.AND.EX P1, PT, R3, RZ, PT, P1 ;  /* 0x000000ff0300720c */ /* 0x000fe20003f25310 */
[----:B------:R-:W-:Y:S01]  /*1fd0*/  IMAD.X R47, R0, 0x1, ~R3, P2 ;  /* 0x00000001002f7824 */ /* 0x000fe200010e0e03 */
[----:B------:R-:W-:-:S04]  /*1fe0*/  SEL R46, R46, R45, P0 ;  /* 0x0000002d2e2e7207 */ /* 0x000fc80000000000 */
[----:B------:R-:W-:Y:S01]  /*1ff0*/  SEL R45, R47, R0, P0 ;  /* 0x000000002f2d7207 */ /* 0x000fe20000000000 */
[----:B------:R-:W-:Y:S01]  /*2000*/  IMAD.MOV.U32 R47, RZ, RZ, 0x0 ;  /* 0x00000000ff2f7424 */ /* 0x000fe200078e00ff */
[----:B------:R-:W-:Y:S02]  /*2010*/  SEL R0, R46, 0xffffffff, P1 ;  /* 0xffffffff2e007807 */ /* 0x000fe40000800000 */
[----:B------:R-:W-:Y:S02]  /*2020*/  MOV R46, R44 ;  /* 0x0000002c002e7202 */ /* 0x000fe40000000f00 */
[----:B------:R-:W-:Y:S02]  /*2030*/  SEL R45, R45, 0xffffffff, P1 ;  /* 0xffffffff2d2d7807 */ /* 0x000fe40000800000 */
[----:B------:R-:W-:Y:S05]  /*2040*/  RET.REL.NODEC R46 `(_ZN2at6native60_GLOBAL__N__fdc43544_27_DistributionRandomKernel_cu_f88cee4443distribution_elementwise_grid_stride_kernelIjLi4EZZZNS0_9templates4cuda21random_from_to_kernelIPNS_17CUDAGeneratorImplEEEvRNS_18TensorIteratorBaseEmlT_ENKUlvE_clEvENKUlvE11_clEvEUlP24curandStatePhilox4_32_10E0_ZNS1_27distribution_nullary_kernelImj5uint4S7_SF_ZZZS5_IS7_EvS9_mlSA_ENKSB_clEvENKSC_clEvEUljE_EEvS9_T2_RKT3_T4_EUlijE_EEvlNS_15PhiloxCudaStateET1_SJ_) ;  /* 0xffffffdc2eec7950 */ /* 0x000fea0003c3ffff */
.L_x_793:
        /* <DEDUP_REMOVED lines=11> */
.L_x_2274:


//--------------------- .text._ZN2at6native60_GLOBAL__N__fdc43544_27_DistributionRandomKernel_cu_f88cee4443distribution_elementwise_grid_stride_kernelImLi2EZZZNS0_9templates4cuda21random_from_to_kernelIPNS_17CUDAGeneratorImplEEEvRNS_18TensorIteratorBaseEmlT_ENKUlvE_clEvENKUlvE11_clEvEUlP24curandStatePhilox4_32_10E_ZNS1_27distribution_nullary_kernelImm10ulonglong2S7_SF_ZZZS5_IS7_EvS9_mlSA_ENKSB_clEvENKSC_clEvEUlmE_EEvS9_T2_RKT3_T4_EUlimE0_EEvlNS_15PhiloxCudaStateET1_SJ_ --------------------------
	.section	.text._ZN2at6native60_GLOBAL__N__fdc43544_27_DistributionRandomKernel_cu_f88cee4443distribution_elementwise_grid_stride_kernelImLi2EZZZNS0_9templates4cuda21random_from_to_kernelIPNS_17CUDAGeneratorImplEEEvRNS_18TensorIteratorBaseEmlT_ENKUlvE_clEvENKUlvE11_clEvEUlP24curandStatePhilox4_32_10E_ZNS1_27distribution_nullary_kernelImm10ulonglong2S7_SF_ZZZS5_IS7_EvS9_mlSA_ENKSB_clEvENKSC_clEvEUlmE_EEvS9_T2_RKT3_T4_EUlimE0_EEvlNS_15PhiloxCudaStateET1_SJ_,"ax",@progbits
	.align	128
.text._ZN2at6native60_GLOBAL__N__fdc43544_27_DistributionRandomKernel_cu_f88cee4443distribution_elementwise_grid_stride_kernelImLi2EZZZNS0_9templates4cuda21random_from_to_kernelIPNS_17CUDAGeneratorImplEEEvRNS_18TensorIteratorBaseEmlT_ENKUlvE_clEvENKUlvE11_clEvEUlP24curandStatePhilox4_32_10E_ZNS1_27distribution_nullary_kernelImm10ulonglong2S7_SF_ZZZS5_IS7_EvS9_mlSA_ENKSB_clEvENKSC_clEvEUlmE_EEvS9_T2_RKT3_T4_EUlimE0_EEvlNS_15PhiloxCudaStateET1_SJ_:
        .type           _ZN2at6native60_GLOBAL__N__fdc43544_27_DistributionRandomKernel_cu_f88cee4443distribution_elementwise_grid_stride_kernelImLi2EZZZNS0_9templates4cuda21random_from_to_kernelIPNS_17CUDAGeneratorImplEEEvRNS_18TensorIteratorBaseEmlT_ENKUlvE_clEvENKUlvE11_clEvEUlP24curandStatePhilox4_32_10E_ZNS1_27distribution_nullary_kernelImm10ulonglong2S7_SF_ZZZS5_IS7_EvS9_mlSA_ENKSB_clEvENKSC_clEvEUlmE_EEvS9_T2_RKT3_T4_EUlimE0_EEvlNS_15PhiloxCudaStateET1_SJ_,@function
        .size           _ZN2at6native60_GLOBAL__N__fdc43544_27_DistributionRandomKernel_cu_f88cee4443distribution_elementwise_grid_stride_kernelImLi2EZZZNS0_9templates4cuda21random_from_to_kernelIPNS_17CUDAGeneratorImplEEEvRNS_18TensorIteratorBaseEmlT_ENKUlvE_clEvENKUlvE11_clEvEUlP24curandStatePhilox4_32_10E_ZNS1_27distribution_nullary_kernelImm10ulonglong2S7_SF_ZZZS5_IS7_EvS9_mlSA_ENKSB_clEvENKSC_clEvEUlmE_EEvS9_T2_RKT3_T4_EUlimE0_EEvlNS_15PhiloxCudaStateET1_SJ_,(.L_x_2277 - _ZN2at6native60_GLOBAL__N__fdc43544_27_DistributionRandomKernel_cu_f88cee4443distribution_elementwise_grid_stride_kernelImLi2EZZZNS0_9templates4cuda21random_from_to_kernelIPNS_17CUDAGeneratorImplEEEvRNS_18TensorIteratorBaseEmlT_ENKUlvE_clEvENKUlvE11_clEvEUlP24curandStatePhilox4_32_10E_ZNS1_27distribution_nullary_kernelImm10ulonglong2S7_SF_ZZZS5_IS7_EvS9_mlSA_ENKSB_clEvENKSC_clEvEUlmE_EEvS9_T2_RKT3_T4_EUlimE0_EEvlNS_15PhiloxCudaStateET1_SJ_)
        .other          _ZN2at6native60_GLOBAL__N__fdc43544_27_DistributionRandomKernel_cu_f88cee4443distribution_elementwise_grid_stride_kernelImLi2EZZZNS0_9templates4cuda21random_from_to_kernelIPNS_17CUDAGeneratorImplEEEvRNS_18TensorIteratorBaseEmlT_ENKUlvE_clEvENKUlvE11_clEvEUlP24curandStatePhilox4_32_10E_ZNS1_27distribution_nullary_kernelImm10ulonglong2S7_SF_ZZZS5_IS7_EvS9_mlSA_ENKSB_clEvENKSC_clEvEUlmE_EEvS9_T2_RKT3_T4_EUlimE0_EEvlNS_15PhiloxCudaStateET1_SJ_,@"STO_CUDA_ENTRY STV_DEFAULT"
_ZN2at6native60_GLOBAL__N__fdc43544_27_DistributionRandomKernel_cu_f88cee4443distribution_elementwise_grid_stride_kernelImLi2EZZZNS0_9templates4cuda21random_from_to_kernelIPNS_17CUDAGeneratorImplEEEvRNS_18TensorIteratorBaseEmlT_ENKUlvE_clEvENKUlvE11_clEvEUlP24curandStatePhilox4_32_10E_ZNS1_27distribution_nullary_kernelImm10ulonglong2S7_SF_ZZZS5_IS7_EvS9_mlSA_ENKSB_clEvENKSC_clEvEUlmE_EEvS9_T2_RKT3_T4_EUlimE0_EEvlNS_15PhiloxCudaStateET1_SJ_:
        /* <DEDUP_REMOVED lines=111> */
.L_x_794:
[----:B------:R-:W-:-:S07]  /*06f0*/  MOV R30, 0x710 ;  /* 0x00000710001e7802 */ /* 0x000fce0000000f00 */
[----:B------:R-:W-:Y:S05]  /*0700*/  CALL.REL.NOINC `($__internal_60_$__cuda_sm20_div_s64) ;  /* 0x00000030005c7944 */ /* 0x000fea0003c00000 */
[----:B------:R-:W-:Y:S01]  /*0710*/  MOV R30, R28 ;  /* 0x0000001c001e7202 */ /* 0x000fe20000000f00 */
[----:B------:R-:W-:-:S07]  /*0720*/  IMAD.MOV.U32 R31, RZ, RZ, R29 ;  /* 0x000000ffff1f7224 */ /* 0x000fce00078e001d */
.L_x_795:
        /* <DEDUP_REMOVED lines=79> */
.L_x_820:
[----:B------:R-:W-:Y:S01]  /*0c20*/  VIADD R0, R0, 0x1 ;  /* 0x0000000100007836 */ /* 0x000fe20000000000 */
[----:B------:R-:W-:Y:S03]  /*0c30*/  BSSY.RECONVERGENT B0, `(.L_x_796) ;  /* 0x000000c000007945 */ /* 0x000fe60003800200 */
[C---:B0-----:R-:W-:Y:S01]  /*0c40*/  IMAD.WIDE.U32 R42, R0.reuse, -0x2daee0ad, RZ ;  /* 0xd2511f53002a7825 */ /* 0x041fe200078e00ff */
[----:B------:R-:W-:-:S13]  /*0c50*/  ISETP.NE.AND P0, PT, R0, RZ, PT ;  /* 0x000000ff0000720c */ /* 0x000fda0003f05270 */
[----:B-123--:R-:W-:Y:S05]  /*0c60*/  @P0 BRA `(.L_x_797) ;  /* 0x0000000000200947 */ /* 0x00efea0003800000 */
        /* <DEDUP_REMOVED lines=8> */
.L_x_797:
[----:B0-----:R-:W-:Y:S05]  /*0cf0*/  BSYNC.RECONVERGENT B0 ;  /* 0x0000000000007941 */ /* 0x001fea0003800200 */
.L_x_796:
        /* <DEDUP_REMOVED lines=42> */
[----:B------:R-:W-:Y:S01]  /*0fa0*/  MOV R40, R28 ;  /* 0x0000001c00287202 */ /* 0x000fe20000000f00 */
[----:B------:R-:W-:Y:S01]  /*0fb0*/  IMAD.MOV.U32 R28, RZ, RZ, R39 ;  /* 0x000000ffff1c7224 */ /* 0x000fe200078e0027 */
        /* <DEDUP_REMOVED lines=8> */
[----:B------:R-:W-:Y:S01]  /*1040*/  MOV R42, R34 ;  /* 0x00000022002a7202 */ /* 0x000fe20000000f00 */
[----:B------:R-:W-:Y:S01]  /*1050*/  IMAD.MOV.U32 R44, RZ, RZ, R28 ;  /* 0x000000ffff2c7224 */ /* 0x000fe200078e001c */
[----:B------:R-:W-:Y:S06]  /*1060*/  BRA `(.L_x_799) ;  /* 0x0000000000247947 */ /* 0x000fec0003800000 */
.L_x_798:
[----:B------:R-:W-:Y:S01]  /*1070*/  ISETP.NE.AND P0, PT, R37, 0x3, PT ;  /* 0x000000032500780c */ /* 0x000fe20003f05270 */
[----:B------:R-:W-:Y:S01]  /*1080*/  IMAD.MOV.U32 R44, RZ, RZ, R34 ;  /* 0x000000ffff2c7224 */ /* 0x000fe200078e0022 */
[----:B------:R-:W-:Y:S01]  /*1090*/  MOV R48, R45 ;  /* 0x0000002d00307202 */ /* 0x000fe20000000f00 */
[----:B------:R-:W-:Y:S01]  /*10a0*/  IMAD.MOV.U32 R42, RZ, RZ, R39 ;  /* 0x000000ffff2a7224 */ /* 0x000fe200078e0027 */
[----:B------:R-:W-:-:S09]  /*10b0*/  MOV R41, R40 ;  /* 0x0000002800297202 */ /* 0x000fd20000000f00 */
[----:B------:R-:W-:Y:S01]  /*10c0*/  @P0 MOV R48, R28 ;  /* 0x0000001c00300202 */ /* 0x000fe20000000f00 */
[----:B------:R-:W-:Y:S01]  /*10d0*/  @P0 IMAD.MOV.U32 R44, RZ, RZ, R45 ;  /* 0x000000ffff2c0224 */ /* 0x000fe200078e002d */
[----:B------:R-:W-:Y:S01]  /*10e0*/  @P0 MOV R41, R34 ;  /* 0x0000002200290202 */ /* 0x000fe20000000f00 */
[----:B------:R-:W-:-:S07]  /*10f0*/  @P0 IMAD.MOV.U32 R42, RZ, RZ, R40 ;  /* 0x000000ffff2a0224 */ /* 0x000fce00078e0028 */
.L_x_799:
[----:B------:R-:W0:Y:S01]  /*1100*/  LDC R43, c[0x0][0x548] ;  /* 0x00015200ff2b7b82 */ /* 0x000e220000000800 */
[----:B------:R-:W-:-:S07]  /*1110*/  UISETP.NE.AND UP0, UPT, UR4, URZ, UPT ;  /* 0x000000ff0400728c */ /* 0x000fce000bf05270 */
[----:B------:R-:W1:Y:S02]  /*1120*/  LDC R45, c[0x0][0x54c] ;  /* 0x00015300ff2d7b82 */ /* 0x000e640000000800 */
[----:B------:R-:W-:Y:S05]  /*1130*/  BRA.U UP0, `(.L_x_800) ;  /* 0x0000000500307547 */ /* 0x000fea000b800000 */
[----:B------:R-:W-:Y:S01]  /*1140*/  ISETP.GE.U32.AND P0, PT, R21, UR34, PT ;  /* 0x0000002215007c0c */ /* 0x000fe2000bf06070 */
[----:B------:R-:W-:Y:S03]  /*1150*/  BSSY.RECONVERGENT B0, `(.L_x_801) ;  /* 0x0000024000007945 */ /* 0x000fe60003800200 */
[----:B------:R-:W-:-:S13]  /*1160*/  ISETP.GE.AND.EX P0, PT, R23, UR35, PT, P0 ;  /* 0x0000002317007c0c */ /* 0x000fda000bf06300 */
[----:B------:R-:W-:Y:S05]  /*1170*/  @P0 BRA `(.L_x_802) ;  /* 0x0000000000840947 */ /* 0x000fea0003800000 */
[----:B------:R-:W-:Y:S01]  /*1180*/  LOP3.LUT R28, R48, UR72, RZ, 0xfc, !PT ;  /* 0x00000048301c7c12 */ /* 0x000fe2000f8efcff */
[----:B------:R-:W-:Y:S03]  /*1190*/  BSSY.RECONVERGENT B1, `(.L_x_803) ;  /* 0x000001b000017945 */ /* 0x000fe60003800200 */
[----:B------:R-:W-:-:S13]  /*11a0*/  ISETP.NE.U32.AND P0, PT, R28, RZ, PT ;  /* 0x000000ff1c00720c */ /* 0x000fda0003f05070 */
[----:B------:R-:W-:Y:S05]  /*11b0*/  @P0 BRA `(.L_x_804) ;  /* 0x0000000000500947 */ /* 0x000fea0003800000 */
[----:B------:R-:W2:Y:S01]  /*11c0*/  I2F.U32.RP R30, UR71 ;  /* 0x00000047001e7d06 */ /* 0x000ea20008209000 */
[----:B------:R-:W-:-:S07]  /*11d0*/  ISETP.NE.U32.AND P1, PT, RZ, UR71, PT ;  /* 0x00000047ff007c0c */ /* 0x000fce000bf25070 */
[----:B--2---:R-:W2:Y:S02]  /*11e0*/  MUFU.RCP R30, R30 ;  /* 0x0000001e001e7308 */ /* 0x004ea40000001000 */
[----:B--2---:R-:W-:-:S06]  /*11f0*/  IADD3 R28, PT, PT, R30, 0xffffffe, RZ ;  /* 0x0ffffffe1e1c7810 */ /* 0x004fcc0007ffe0ff */
[----:B------:R2:W3:Y:S02]  /*1200*/  F2I.FTZ.U32.TRUNC.NTZ R29, R28 ;  /* 0x0000001c001d7305 */ /* 0x0004e4000021f000 */
[----:B--2---:R-:W-:Y:S02]  /*1210*/  HFMA2 R28, -RZ, RZ, 0, 0 ;  /* 0x00000000ff1c7431 */ /* 0x004fe400000001ff */
[----:B---3--:R-:W-:-:S04]  /*1220*/  IMAD.MOV R31, RZ, RZ, -R29 ;  /* 0x000000ffff1f7224 */ /* 0x008fc800078e0a1d */
        /* <DEDUP_REMOVED lines=10> */
[----:B------:R-:W-:-:S04]  /*12d0*/  @!P1 LOP3.LUT R31, RZ, UR71, RZ, 0x33, !PT ;  /* 0x00000047ff1f9c12 */ /* 0x000fc8000f8e33ff */
[----:B------:R-:W-:Y:S01]  /*12e0*/  MOV R28, R31 ;  /* 0x0000001f001c7202 */ /* 0x000fe20000000f00 */
[----:B------:R-:W-:Y:S06]  /*12f0*/  BRA `(.L_x_805) ;  /* 0x0000000000107947 */ /* 0x000fec0003800000 */
.L_x_804:
[----:B------:R-:W-:-:S07]  /*1300*/  MOV R46, 0x1320 ;  /* 0x00001320002e7802 */ /* 0x000fce0000000f00 */
[----:B01----:R-:W-:Y:S05]  /*1310*/  CALL.REL.NOINC `($__internal_61_$__cuda_sm20_rem_u64) ;  /* 0x0000002800807944 */ /* 0x003fea0003c00000 */
[----:B------:R-:W-:Y:S01]  /*1320*/  MOV R28, R30 ;  /* 0x0000001e001c7202 */ /* 0x000fe20000000f00 */
[----:B------:R-:W-:-:S07]  /*1330*/  IMAD.MOV.U32 R29, RZ, RZ, R31 ;  /* 0x000000ffff1d7224 */ /* 0x000fce00078e001f */
.L_x_805:
[----:B------:R-:W-:Y:S05]  /*1340*/  BSYNC.RECONVERGENT B1 ;  /* 0x0000000000017941 */ /* 0x000fea0003800200 */
.L_x_803:
[----:B------:R-:W2:Y:S01]  /*1350*/  LDC.64 R30, c[0x0][0x540] ;  /* 0x00015000ff1e7b82 */ /* 0x000ea20000000a00 */
[----:B------:R-:W-:-:S04]  /*1360*/  IADD3 R28, P0, PT, R28, UR36, RZ ;  /* 0x000000241c1c7c10 */ /* 0x000fc8000ff1e0ff */
[----:B------:R-:W-:-:S05]  /*1370*/  IADD3.X R29, PT, PT, R29, UR37, RZ, P0, !PT ;  /* 0x000000251d1d7c10 */ /* 0x000fca00087fe4ff */
[----:B--2---:R2:W-:Y:S04]  /*1380*/  STG.E.64 desc[UR76][R30.64], R28 ;  /* 0x0000001c1e007986 */ /* 0x0045e8000c101b4c */
.L_x_802:
[----:B------:R-:W-:Y:S05]  /*1390*/  BSYNC.RECONVERGENT B0 ;  /* 0x0000000000007941 */ /* 0x000fea0003800200 */
.L_x_801:
[----:B--2---:R-:W-:-:S04]  /*13a0*/  IADD3 R28, P1, PT, R20, R21, RZ ;  /* 0x00000015141c7210 */ /* 0x004fc80007f3e0ff */
[----:B------:R-:W-:Y:S02]  /*13b0*/  ISETP.GE.U32.AND P0, PT, R28, UR34, PT ;  /* 0x000000221c007c0c */ /* 0x000fe4000bf06070 */
[----:B------:R-:W-:-:S04]  /*13c0*/  IADD3.X R28, PT, PT, RZ, R23, RZ, P1, !PT ;  /* 0x00000017ff1c7210 */ /* 0x000fc80000ffe4ff */
[----:B------:R-:W-:-:S13]  /*13d0*/  ISETP.GE.AND.EX P0, PT, R28, UR35, PT, P0 ;  /* 0x000000231c007c0c */ /* 0x000fda000bf06300 */
[----:B------:R-:W-:Y:S05]  /*13e0*/  @P0 BRA `(.L_x_806) ;  /* 0x0000002400040947 */ /* 0x000fea0003800000 */
[----:B------:R-:W-:Y:S01]  /*13f0*/  LOP3.LUT R28, R41, UR72, RZ, 0xfc, !PT ;  /* 0x00000048291c7c12 */ /* 0x000fe2000f8efcff */
[----:B------:R-:W-:Y:S03]  /*1400*/  BSSY.RECONVERGENT B0, `(.L_x_807) ;  /* 0x000001a000007945 */ /* 0x000fe60003800200 */
[----:B------:R-:W-:-:S13]  /*1410*/  ISETP.NE.U32.AND P0, PT, R28, RZ, PT ;  /* 0x000000ff1c00720c */ /* 0x000fda0003f05070 */
[----:B------:R-:W-:Y:S05]  /*1420*/  @P0 BRA `(.L_x_808) ;  /* 0x00000000004c0947 */ /* 0x000fea0003800000 */
[----:B------:R-:W2:Y:S01]  /*1430*/  I2F.U32.RP R31, UR71 ;  /* 0x00000047001f7d06 */ /* 0x000ea20008209000 */
[----:B------:R-:W-:Y:S01]  /*1440*/  IMAD.MOV.U32 R28, RZ, RZ, RZ ;  /* 0x000000ffff1c7224 */ /* 0x000fe200078e00ff */
[----:B------:R-:W-:-:S06]  /*1450*/  ISETP.NE.U32.AND P1, PT, RZ, UR71, PT ;  /* 0x00000047ff007c0c */ /* 0x000fcc000bf25070 */
[----:B--2---:R-:W2:Y:S02]  /*1460*/  MUFU.RCP R31, R31 ;  /* 0x0000001f001f7308 */ /* 0x004ea40000001000 */
[----:B--2---:R-:W-:Y:S02]  /*1470*/  VIADD R41, R31, 0xffffffe ;  /* 0x0ffffffe1f297836 */ /* 0x004fe40000000000 */
[----:B------:R-:W-:-:S04]  /*1480*/  IMAD.MOV.U32 R31, RZ, RZ, RZ ;  /* 0x000000ffff1f7224 */ /* 0x000fc800078e00ff */
[----:B------:R-:W0:Y:S02]  /*1490*/  F2I.FTZ.U32.TRUNC.NTZ R29, R41 ;  /* 0x00000029001d7305 */ /* 0x000e24000021f000 */
[----:B0-----:R-:W-:-:S05]  /*14a0*/  IADD3 R43, PT, PT, RZ, -R29, RZ ;  /* 0x8000001dff2b7210 */ /* 0x001fca0007ffe0ff */
[----:B------:R-:W-:-:S04]  /*14b0*/  IMAD R43, R43, UR71, RZ ;  /* 0x000000472b2b7c24 */ /* 0x000fc8000f8e02ff */
[----:B------:R-:W-:-:S06]  /*14c0*/  IMAD.HI.U32 R43, R29, R43, R28 ;  /* 0x0000002b1d2b7227 */ /* 0x000fcc00078e001c */
        /* <DEDUP_REMOVED lines=9> */
.L_x_808:
[----:B------:R-:W-:Y:S01]  /*1560*/  MOV R44, R42 ;  /* 0x0000002a002c7202 */ /* 0x000fe20000000f00 */
[----:B------:R-:W-:Y:S01]  /*1570*/  IMAD.MOV.U32 R48, RZ, RZ, R41 ;  /* 0x000000ffff307224 */ /* 0x000fe200078e0029 */
[----:B------:R-:W-:-:S07]  /*1580*/  MOV R46, 0x15a0 ;  /* 0x000015a0002e7802 */ /* 0x000fce0000000f00 */
[----:B01----:R-:W-:Y:S05]  /*1590*/  CALL.REL.NOINC `($__internal_61_$__cuda_sm20_rem_u64) ;  /* 0x0000002400e07944 */ /* 0x003fea0003c00000 */
.L_x_809:
[----:B------:R-:W-:Y:S05]  /*15a0*/  BSYNC.RECONVERGENT B0 ;  /* 0x0000000000007941 */ /* 0x000fea0003800200 */
.L_x_807:
[----:B------:R-:W0:Y:S01]  /*15b0*/  LDC.64 R28, c[0x0][0x540] ;  /* 0x00015000ff1c7b82 */ /* 0x000e220000000a00 */
[----:B------:R-:W-:-:S04]  /*15c0*/  IADD3 R30, P0, PT, R30, UR36, RZ ;  /* 0x000000241e1e7c10 */ /* 0x000fc8000ff1e0ff */
[----:B------:R-:W-:-:S05]  /*15d0*/  IADD3.X R31, PT, PT, R31, UR37, RZ, P0, !PT ;  /* 0x000000251f1f7c10 */ /* 0x000fca00087fe4ff */
[----:B0-----:R3:W-:Y:S01]  /*15e0*/  STG.E.64 desc[UR76][R28.64], R30 ;  /* 0x0000001e1c007986 */ /* 0x0017e2000c101b4c */
[----:B------:R-:W-:Y:S05]  /*15f0*/  BRA `(.L_x_806) ;  /* 0x0000002000807947 */ /* 0x000fea0003800000 */
.L_x_800:
[----:B------:R-:W-:Y:S01]  /*1600*/  ISETP.GE.U32.AND P0, PT, R21, UR34, PT ;  /* 0x0000002215007c0c */ /* 0x000fe2000bf06070 */
[----:B------:R-:W-:Y:S03]  /*1610*/  BSSY.RECONVERGENT B0, `(.L_x_810) ;  /* 0x000010d000007945 */ /* 0x000fe60003800200 */
        /* <DEDUP_REMOVED lines=233> */
.L_x_812:
        /* <DEDUP_REMOVED lines=24> */
.L_x_814:
[----:B------:R-:W-:-:S07]  /*2630*/  MOV R46, 0x2650 ;  /* 0x00002650002e7802 */ /* 0x000fce0000000f00 */
[----:B01----:R-:W-:Y:S05]  /*2640*/  CALL.REL.NOINC `($__internal_61_$__cuda_sm20_rem_u64) ;  /* 0x0000001400b47944 */ /* 0x003fea0003c00000 */
[----:B------:R-:W-:Y:S02]  /*2650*/  MOV R28, R30 ;  /* 0x0000001e001c7202 */ /* 0x000fe40000000f00 */
[----:B------:R-:W-:-:S07]  /*2660*/  MOV R29, R31 ;  /* 0x0000001f001d7202 */ /* 0x000fce0000000f00 */
.L_x_815:
[----:B------:R-:W-:Y:S05]  /*2670*/  BSYNC.RECONVERGENT B1 ;  /* 0x0000000000017941 */ /* 0x000fea0003800200 */
.L_x_813:
[----:B------:R-:W2:Y:S01]  /*2680*/  LDCU.64 UR48, c[0x0][0x540] ;  /* 0x0000a800ff3077ac */ /* 0x000ea20008000a00 */
[----:B------:R-:W-:-:S04]  /*2690*/  IADD3 R28, P0, PT, R28, UR36, RZ ;  /* 0x000000241c1c7c10 */ /* 0x000fc8000ff1e0ff */
[----:B------:R-:W-:Y:S02]  /*26a0*/  IADD3.X R29, PT, PT, R29, UR37, RZ, P0, !PT ;  /* 0x000000251d1d7c10 */ /* 0x000fe400087fe4ff */
[----:B--2---:R-:W-:-:S05]  /*26b0*/  IADD3 R30, P1, PT, R47, UR48, RZ ;  /* 0x000000302f1e7c10 */ /* 0x004fca000ff3e0ff */
[----:B------:R-:W-:-:S05]  /*26c0*/  IMAD.X R31, RZ, RZ, UR49, P1 ;  /* 0x00000031ff1f7e24 */ /* 0x000fca00088e06ff */
[----:B------:R2:W-:Y:S03]  /*26d0*/  STG.E.64 desc[UR76][R30.64], R28 ;  /* 0x0000001c1e007986 */ /* 0x0005e6000c101b4c */
.L_x_811:
[----:B------:R-:W-:Y:S05]  /*26e0*/  BSYNC.RECONVERGENT B0 ;  /* 0x0000000000007941 */ /* 0x000fea0003800200 */
.L_x_810:
[----:B--2---:R-:W-:-:S04]  /*26f0*/  IADD3 R30, P1, PT, R20, R21, RZ ;  /* 0x00000015141e7210 */ /* 0x004fc80007f3e0ff */
[----:B------:R-:W-:Y:S02]  /*2700*/  ISETP.GE.U32.AND P0, PT, R30, UR34, PT ;  /* 0x000000221e007c0c */ /* 0x000fe4000bf06070 */
[----:B------:R-:W-:-:S04]  /*2710*/  IADD3.X R28, PT, PT, RZ, R23, RZ, P1, !PT ;  /* 0x00000017ff1c7210 */ /* 0x000fc80000ffe4ff */
        /* <DEDUP_REMOVED lines=233> */
.L_x_816:
        /* <DEDUP_REMOVED lines=24> */
.L_x_818:
[----:B------:R-:W-:Y:S02]  /*3730*/  MOV R44, R42 ;  /* 0x0000002a002c7202 */ /* 0x000fe40000000f00 */
[----:B------:R-:W-:Y:S02]  /*3740*/  MOV R48, R41 ;  /* 0x0000002900307202 */ /* 0x000fe40000000f00 */
[----:B------:R-:W-:-:S07]  /*3750*/  MOV R46, 0x3770 ;  /* 0x00003770002e7802 */ /* 0x000fce0000000f00 */
[----:B01----:R-:W-:Y:S05]  /*3760*/  CALL.REL.NOINC `($__internal_61_$__cuda_sm20_rem_u64) ;  /* 0x00000004006c7944 */ /* 0x003fea0003c00000 */
[----:B------:R-:W-:Y:S01]  /*3770*/  IMAD.MOV.U32 R28, RZ, RZ, R30 ;  /* 0x000000ffff1c7224 */ /* 0x000fe200078e001e */
[----:B------:R-:W-:-:S07]  /*3780*/  MOV R29, R31 ;  /* 0x0000001f001d7202 */ /* 0x000fce0000000f00 */
.L_x_819:
[----:B------:R-:W-:Y:S05]  /*3790*/  BSYNC.RECONVERGENT B0 ;  /* 0x0000000000007941 */ /* 0x000fea0003800200 */
.L_x_817:
[----:B------:R-:W2:Y:S01]  /*37a0*/  LDCU.64 UR48, c[0x0][0x540] ;  /* 0x0000a800ff3077ac */ /* 0x000ea20008000a00 */
[----:B------:R-:W-:-:S04]  /*37b0*/  IADD3 R28, P0, PT, R28, UR36, RZ ;  /* 0x000000241c1c7c10 */ /* 0x000fc8000ff1e0ff */
[----:B------:R-:W-:Y:S02]  /*37c0*/  IADD3.X R29, PT, PT, R29, UR37, RZ, P0, !PT ;  /* 0x000000251d1d7c10 */ /* 0x000fe400087fe4ff */
[----:B--2---:R-:W-:-:S04]  /*37d0*/  IADD3 R30, P1, PT, R47, UR48, RZ ;  /* 0x000000302f1e7c10 */ /* 0x004fc8000ff3e0ff */
[----:B------:R-:W-:-:S05]  /*37e0*/  IADD3.X R31, PT, PT, RZ, UR49, RZ, P1, !PT ;  /* 0x00000031ff1f7c10 */ /* 0x000fca0008ffe4ff */
[----:B------:R2:W-:Y:S04]  /*37f0*/  STG.E.64 desc[UR76][R30.64], R28 ;  /* 0x0000001c1e007986 */ /* 0x0005e8000c101b4c */
.L_x_806:
        /* <DEDUP_REMOVED lines=8> */
        .weak           $__internal_60_$__cuda_sm20_div_s64
        .type           $__internal_60_$__cuda_sm20_div_s64,@function
        .size           $__internal_60_$__cuda_sm20_div_s64,($__internal_61_$__cuda_sm20_rem_u64 - $__internal_60_$__cuda_sm20_div_s64)
$__internal_60_$__cuda_sm20_div_s64:
[----:B------:R-:W-:-:S04]  /*3880*/  HFMA2 R37, -RZ, RZ, 0, 0 ;  /* 0x00000000ff257431 */ /* 0x000fc800000001ff */
        /* <DEDUP_REMOVED lines=25> */
[----:B------:R-:W-:-:S03]  /*3a20*/  IMAD.X R28, RZ, RZ, ~R28, P0 ;  /* 0x000000ffff1c7224 */ /* 0x000fc600000e0e1c */
[----:B------:R-:W-:Y:S01]  /*3a30*/  SEL R38, R38, UR5, !P1 ;  /* 0x0000000526267c07 */ /* 0x000fe2000c800000 */
[----:B------:R-:W-:-:S04]  /*3a40*/  IMAD.WIDE.U32 R26, P0, R27, R28, R26 ;  /* 0x0000001c1b1a7225 */ /* 0x000fc8000780001a */
[----:B------:R-:W-:-:S04]  /*3a50*/  IMAD.HI.U32 R46, R31, R28, RZ ;  /* 0x0000001c1f2e7227 */ /* 0x000fc800078e00ff */
[----:B------:R-:W-:-:S04]  /*3a60*/  IMAD.HI.U32 R26, P2, R31, R37, R26 ;  /* 0x000000251f1a7227 */ /* 0x000fc8000784001a */
[----:B------:R-:W-:Y:S01]  /*3a70*/  IMAD R27, R31, R28, RZ ;  /* 0x0000001c1f1b7224 */ /* 0x000fe200078e02ff */
[----:B------:R-:W-:-:S04]  /*3a80*/  IADD3.X R31, PT, PT, R46, R31, RZ, P0, !PT ;  /* 0x0000001f2e1f7210 */ /* 0x000fc800007fe4ff */
[----:B------:R-:W-:Y:S01]  /*3a90*/  IADD3 R28, P3, PT, R27, R26, RZ ;  /* 0x0000001a1b1c7210 */ /* 0x000fe20007f7e0ff */
[----:B------:R-:W-:-:S03]  /*3aa0*/  IMAD.MOV.U32 R27, RZ, RZ, RZ ;  /* 0x000000ffff1b7224 */ /* 0x000fc600078e00ff */
[----:B------:R-:W-:Y:S01]  /*3ab0*/  IADD3.X R31, PT, PT, RZ, RZ, R31, P3, P2 ;  /* 0x000000ffff1f7210 */ /* 0x000fe20001fe441f */
[----:B------:R-:W-:-:S04]  /*3ac0*/  IMAD.HI.U32 R26, R28, R29, RZ ;  /* 0x0000001d1c1a7227 */ /* 0x000fc800078e00ff */
        /* <DEDUP_REMOVED lines=23> */
[----:B------:R-:W-:-:S02]  /*3c40*/  ISETP.GE.U32.AND.EX P0, PT, R29, RZ, PT, P2 ;  /* 0x000000ff1d00720c */ /* 0x000fc40003f06120 */
[-C--:B------:R-:W-:Y:S02]  /*3c50*/  IADD3.X R29, PT, PT, RZ, R26.reuse, RZ, P3, !PT ;  /* 0x0000001aff1d7210 */ /* 0x080fe40001ffe4ff */
[----:B------:R-:W-:Y:S01]  /*3c60*/  SEL R28, R28, R31, P0 ;  /* 0x0000001f1c1c7207 */ /* 0x000fe20000000000 */
[----:B------:R-:W-:Y:S01]  /*3c70*/  HFMA2 R31, -RZ, RZ, 0, 0 ;  /* 0x00000000ff1f7431 */ /* 0x000fe200000001ff */
[----:B------:R-:W-:Y:S02]  /*3c80*/  SEL R29, R29, R26, P0 ;  /* 0x0000001a1d1d7207 */ /* 0x000fe40000000000 */
        /* <DEDUP_REMOVED lines=8> */
[----:B------:R-:W-:Y:S06]  /*3d10*/  RET.REL.NODEC R30 `(_ZN2at6native60_GLOBAL__N__fdc43544_27_DistributionRandomKernel_cu_f88cee4443distribution_elementwise_grid_stride_kernelImLi2EZZZNS0_9templates4cuda21random_from_to_kernelIPNS_17CUDAGeneratorImplEEEvRNS_18TensorIteratorBaseEmlT_ENKUlvE_clEvENKUlvE11_clEvEUlP24curandStatePhilox4_32_10E_ZNS1_27distribution_nullary_kernelImm10ulonglong2S7_SF_ZZZS5_IS7_EvS9_mlSA_ENKSB_clEvENKSC_clEvEUlmE_EEvS9_T2_RKT3_T4_EUlimE0_EEvlNS_15PhiloxCudaStateET1_SJ_) ;  /* 0xffffffc01eb87950 */ /* 0x000fec0003c3ffff */
        .weak           $__internal_61_$__cuda_sm20_rem_u64
        .type           $__internal_61_$__cuda_sm20_rem_u64,@function
        .size           $__internal_61_$__cuda_sm20_rem_u64,(.L_x_2277 - $__internal_61_$__cuda_sm20_rem_u64)
$__internal_61_$__cuda_sm20_rem_u64:
[----:B------:R-:W-:Y:S01]  /*3d20*/  MOV R50, R43 ;  /* 0x0000002b00327202 */ /* 0x000fe20000000f00 */
[----:B------:R-:W-:-:S05]  /*3d30*/  IMAD.MOV.U32 R51, RZ, RZ, R45 ;  /* 0x000000ffff337224 */ /* 0x000fca00078e002d */
[----:B------:R-:W0:Y:S08]  /*3d40*/  I2F.U64.RP R50, R50 ;  /* 0x0000003200327312 */ /* 0x000e300000309000 */
[----:B0-----:R-:W0:Y:S02]  /*3d50*/  MUFU.RCP R28, R50 ;  /* 0x00000032001c7308 */ /* 0x001e240000001000 */
[----:B0-----:R-:W-:-:S06]  /*3d60*/  IADD3 R29, PT, PT, R28, 0x1ffffffe, RZ ;  /* 0x1ffffffe1c1d7810 */ /* 0x001fcc0007ffe0ff */
[----:B------:R-:W0:Y:S02]  /*3d70*/  F2I.U64.TRUNC R28, R29 ;  /* 0x0000001d001c7311 */ /* 0x000e24000020d800 */
[----:B0-----:R-:W-:-:S04]  /*3d80*/  IMAD.WIDE.U32 R30, R28, R43, RZ ;  /* 0x0000002b1c1e7225 */ /* 0x001fc800078e00ff */
[----:B------:R-:W-:Y:S01]  /*3d90*/  IMAD R31, R28, R45, R31 ;  /* 0x0000002d1c1f7224 */ /* 0x000fe200078e021f */
[----:B------:R-:W-:-:S03]  /*3da0*/  IADD3 R53, P0, PT, RZ, -R30, RZ ;  /* 0x8000001eff357210 */ /* 0x000fc60007f1e0ff */
[----:B------:R-:W-:Y:S02]  /*3db0*/  IMAD R31, R29, R43, R31 ;  /* 0x0000002b1d1f7224 */ /* 0x000fe400078e021f */
[----:B------:R-:W-:-:S03]  /*3dc0*/  IMAD.HI.U32 R30, R28, R53, RZ ;  /* 0x000000351c1e7227 */ /* 0x000fc600078e00ff */
[----:B------:R-:W-:Y:S01]  /*3dd0*/  IADD3.X R49, PT, PT, RZ, ~R31, RZ, P0, !PT ;  /* 0x8000001fff317210 */ /* 0x000fe200007fe4ff */
[----:B------:R-:W-:-:S04]  /*3de0*/  IMAD.MOV.U32 R31, RZ, RZ, R28 ;  /* 0x000000ffff1f7224 */ /* 0x000fc800078e001c */
        /* <DEDUP_REMOVED lines=9> */
[----:B------:R-:W-:-:S03]  /*3e80*/  IADD3 R29, P0, PT, RZ, -R28, RZ ;  /* 0x8000001cff1d7210 */ /* 0x000fc60007f1e0ff */
[----:B------:R-:W-:Y:S02]  /*3e90*/  IMAD R28, R49, R43, R30 ;  /* 0x0000002b311c7224 */ /* 0x000fe400078e021e */
[----:B------:R-:W-:-:S03]  /*3ea0*/  IMAD.HI.U32 R30, R31, R29, RZ ;  /* 0x0000001d1f1e7227 */ /* 0x000fc600078e00ff */
[----:B------:R-:W-:-:S05]  /*3eb0*/  IADD3.X R28, PT, PT, RZ, ~R28, RZ, P0, !PT ;  /* 0x8000001cff1c7210 */ /* 0x000fca00007fe4ff */
[----:B------:R-:W-:-:S04]  /*3ec0*/  IMAD.WIDE.U32 R30, P0, R31, R28, R30 ;  /* 0x0000001c1f1e7225 */ /* 0x000fc8000780001e */
[C---:B------:R-:W-:Y:S02]  /*3ed0*/  IMAD R50, R49.reuse, R28, RZ ;  /* 0x0000001c31327224 */ /* 0x040fe400078e02ff */
[----:B------:R-:W-:-:S04]  /*3ee0*/  IMAD.HI.U32 R31, P1, R49, R29, R30 ;  /* 0x0000001d311f7227 */ /* 0x000fc8000782001e */
[----:B------:R-:W-:Y:S02]  /*3ef0*/  HFMA2 R29, -RZ, RZ, 0, 0 ;  /* 0x00000000ff1d7431 */ /* 0x000fe400000001ff */
        /* <DEDUP_REMOVED lines=9> */
[----:B------:R-:W-:-:S04]  /*3f90*/  IADD3 R50, P1, PT, R31, R28, RZ ;  /* 0x0000001c1f327210 */ /* 0x000fc80007f3e0ff */
[----:B------:R-:W-:Y:S01]  /*3fa0*/  IADD3.X R30, PT, PT, R30, RZ, RZ, P0, !PT ;  /* 0x000000ff1e1e7210 */ /* 0x000fe200007fe4ff */
[----:B------:R-:W-:-:S04]  /*3fb0*/  IMAD.WIDE.U32 R28, R50, R43, RZ ;  /* 0x0000002b321c7225 */ /* 0x000fc800078e00ff */
[----:B------:R-:W-:Y:S01]  /*3fc0*/  IMAD.X R30, RZ, RZ, R30, P1 ;  /* 0x000000ffff1e7224 */ /* 0x000fe200008e061e */
[----:B------:R-:W-:Y:S01]  /*3fd0*/  IADD3 R52, P1, PT, -R28, R44, RZ ;  /* 0x0000002c1c347210 */ /* 0x000fe20007f3e1ff */
[----:B------:R-:W-:-:S03]  /*3fe0*/  IMAD R50, R50, R45, R29 ;  /* 0x0000002d32327224 */ /* 0x000fc600078e021d */
[-C--:B------:R-:W-:Y:S01]  /*3ff0*/  ISETP.GE.U32.AND P0, PT, R52, R43.reuse, PT ;  /* 0x0000002b3400720c */ /* 0x080fe20003f06070 */
[----:B------:R-:W-:-:S05]  /*4000*/  IMAD R29, R30, R43, R50 ;  /* 0x0000002b1e1d7224 */ /* 0x000fca00078e0232 */
[----:B------:R-:W-:Y:S01]  /*4010*/  IADD3.X R30, PT, PT, ~R29, R48, RZ, P1, !PT ;  /* 0x000000301d1e7210 */ /* 0x000fe20000ffe5ff */
[----:B------:R-:W-:Y:S01]  /*4020*/  HFMA2 R29, -RZ, RZ, 0, 0 ;  /* 0x00000000ff1d7431 */ /* 0x000fe200000001ff */
[----:B------:R-:W-:Y:S02]  /*4030*/  IADD3 R28, P1, PT, -R43, R52, RZ ;  /* 0x000000342b1c7210 */ /* 0x000fe40007f3e1ff */
[----:B------:R-:W-:Y:S02]  /*4040*/  ISETP.GE.U32.AND.EX P0, PT, R30, R45, PT, P0 ;  /* 0x0000002d1e00720c */ /* 0x000fe40003f06100 */
[----:B------:R-:W-:Y:S02]  /*4050*/  IADD3.X R44, PT, PT, ~R45, R30, RZ, P1, !PT ;  /* 0x0000001e2d2c7210 */ /* 0x000fe40000ffe5ff */
[----:B------:R-:W-:Y:S02]  /*4060*/  SEL R28, R28, R52, P0 ;  /* 0x000000341c1c7207 */ /* 0x000fe40000000000 */
[----:B------:R-:W-:-:S02]  /*4070*/  SEL R44, R44, R30, P0 ;  /* 0x0000001e2c2c7207 */ /* 0x000fc40000000000 */
[----:B------:R-:W-:Y:S02]  /*4080*/  ISETP.GE.U32.AND P0, PT, R28, R43, PT ;  /* 0x0000002b1c00720c */ /* 0x000fe40003f06070 */
[CC--:B------:R-:W-:Y:S02]  /*4090*/  IADD3 R30, P2, PT, -R43.reuse, R28.reuse, RZ ;  /* 0x0000001c2b1e7210 */ /* 0x0c0fe40007f5e1ff */
[C---:B------:R-:W-:Y:S02]  /*40a0*/  ISETP.GE.U32.AND.EX P0, PT, R44.reuse, R45, PT, P0 ;  /* 0x0000002d2c00720c */ /* 0x040fe40003f06100 */
[----:B------:R-:W-:Y:S01]  /*40b0*/  ISETP.NE.U32.AND P1, PT, R43, RZ, PT ;  /* 0x000000ff2b00720c */ /* 0x000fe20003f25070 */
[----:B------:R-:W-:Y:S01]  /*40c0*/  IMAD.X R31, R44, 0x1, ~R45, P2 ;  /* 0x000000012c1f7824 */ /* 0x000fe200010e0e2d */
[----:B------:R-:W-:Y:S02]  /*40d0*/  SEL R30, R30, R28, P0 ;  /* 0x0000001c1e1e7207 */ /* 0x000fe40000000000 */
[----:B------:R-:W-:-:S02]  /*40e0*/  MOV R28, R46 ;  /* 0x0000002e001c7202 */ /* 0x000fc40000000f00 */
[----:B------:R-:W-:Y:S02]  /*40f0*/  ISETP.NE.AND.EX P1, PT, R45, RZ, PT, P1 ;  /* 0x000000ff2d00720c */ /* 0x000fe40003f25310 */
[----:B------:R-:W-:Y:S02]  /*4100*/  SEL R31, R31, R44, P0 ;  /* 0x0000002c1f1f7207 */ /* 0x000fe40000000000 */
[----:B------:R-:W-:Y:S02]  /*4110*/  SEL R30, R30, 0xffffffff, P1 ;  /* 0xffffffff1e1e7807 */ /* 0x000fe40000800000 */
[----:B------:R-:W-:Y:S01]  /*4120*/  SEL R31, R31, 0xffffffff, P1 ;  /* 0xffffffff1f1f7807 */ /* 0x000fe20000800000 */
[----:B------:R-:W-:Y:S06]  /*4130*/  RET.REL.NODEC R28 `(_ZN2at6native60_GLOBAL__N__fdc43544_27_DistributionRandomKernel_cu_f88cee4443distribution_elementwise_grid_stride_kernelImLi2EZZZNS0_9templates4cuda21random_from_to_kernelIPNS_17CUDAGeneratorImplEEEvRNS_18TensorIteratorBaseEmlT_ENKUlvE_clEvENKUlvE11_clEvEUlP24curandStatePhilox4_32_10E_ZNS1_27distribution_nullary_kernelImm10ulonglong2S7_SF_ZZZS5_IS7_EvS9_mlSA_ENKSB_clEvENKSC_clEvEUlmE_EEvS9_T2_RKT3_T4_EUlimE0_EEvlNS_15PhiloxCudaStateET1_SJ_) ;  /* 0xffffffbc1cb07950 */ /* 0x000fec0003c3ffff */
.L_x_821:
        /* <DEDUP_REMOVED lines=12> */
.L_x_2277:


//--------------------- .text._ZN2at6native60_GLOBAL__N__fdc43544_27_DistributionRandomKernel_cu_f88cee4443distribution_elementwise_grid_stride_kernelImLi2EZZZNS0_9templates4cuda21random_from_to_kernelIPNS_17CUDAGeneratorImplEEEvRNS_18TensorIteratorBaseEmlT_ENKUlvE_clEvENKUlvE11_clEvEUlP24curandStatePhilox4_32_10E_ZNS1_27distribution_nullary_kernelImm10ulonglong2S7_SF_ZZZS5_IS7_EvS9_mlSA_ENKSB_clEvENKSC_clEvEUlmE_EEvS9_T2_RKT3_T4_EUlimE_EEvlNS_15PhiloxCudaStateET1_SJ_ --------------------------
	.section	.text._ZN2at6native60_GLOBAL__N__fdc43544_27_DistributionRandomKernel_cu_f88cee4443distribution_elementwise_grid_stride_kernelImLi2EZZZNS0_9templates4cuda21random_from_to_kernelIPNS_17CUDAGeneratorImplEEEvRNS_18TensorIteratorBaseEmlT_ENKUlvE_clEvENKUlvE11_clEvEUlP24curandStatePhilox4_32_10E_ZNS1_27distribution_nullary_kernelImm10ulonglong2S7_SF_ZZZS5_IS7_EvS9_mlSA_ENKSB_clEvENKSC_clEvEUlmE_EEvS9_T2_RKT3_T4_EUlimE_EEvlNS_15PhiloxCudaStateET1_SJ_,"ax",@progbits
	.align	128
.text._ZN2at6native60_GLOBAL__N__fdc43544_27_DistributionRandomKernel_cu_f88cee4443distribution_elementwise_grid_stride_kernelImLi2EZZZNS0_9templates4cuda21random_from_to_kernelIPNS_17CUDAGeneratorImplEEEvRNS_18TensorIteratorBaseEmlT_ENKUlvE_clEvENKUlvE11_clEvEUlP24curandStatePhilox4_32_10E_ZNS1_27distribution_nullary_kernelImm10ulonglong2S7_SF_ZZZS5_IS7_EvS9_mlSA_ENKSB_clEvENKSC_clEvEUlmE_EEvS9_T2_RKT3_T4_EUlimE_EEvlNS_15PhiloxCudaStateET1_SJ_:
        .type           _ZN2at6native60_GLOBAL__N__fdc43544_27_DistributionRandomKernel_cu_f88cee4443distribution_elementwise_grid_stride_kernelImLi2EZZZNS0_9templates4cuda21random_from_to_kernelIPNS_17CUDAGeneratorImplEEEvRNS_18TensorIteratorBaseEmlT_ENKUlvE_clEvENKUlvE11_clEvEUlP24curandStatePhilox4_32_10E_ZNS1_27distribution_nullary_kernelImm10ulonglong2S7_SF_ZZZS5_IS7_EvS9_mlSA_ENKSB_clEvENKSC_clEvEUlmE_EEvS9_T2_RKT3_T4_EUlimE_EEvlNS_15PhiloxCudaStateET1_SJ_,@function
        .size           _ZN2at6native60_GLOBAL__N__fdc43544_27_DistributionRandomKernel_cu_f88cee4443distribution_elementwise_grid_stride_kernelImLi2EZZZNS0_9templates4cuda21random_from_to_kernelIPNS_17CUDAGeneratorImplEEEvRNS_18TensorIteratorBaseEmlT_ENKUlvE_clEvENKUlvE11_clEvEUlP24curandStatePhilox4_32_10E_ZNS1_27distribution_nullary_kernelImm10ulonglong2S7_SF_ZZZS5_IS7_EvS9_mlSA_ENKSB_clEvENKSC_clEvEUlmE_EEvS9_T2_RKT3_T4_EUlimE_EEvlNS_15PhiloxCudaStateET1_SJ_,(.L_x_2280 - _ZN2at6native60_GLOBAL__N__fdc43544_27_DistributionRandomKernel_cu_f88cee4443distribution_elementwise_grid_stride_kernelImLi2EZZZNS0_9templates4cuda21random_from_to_kernelIPNS_17CUDAGeneratorImplEEEvRNS_18TensorIteratorBaseEmlT_ENKUlvE_clEvENKUlvE11_clEvEUlP24curandStatePhilox4_32_10E_ZNS1_27distribution_nullary_kernelImm10ulonglong2S7_SF_ZZZS5_IS7_EvS9_mlSA_ENKSB_clEvENKSC_clEvEUlmE_EEvS9_T2_RKT3_T4_EUlimE_EEvlNS_15PhiloxCudaStateET1_SJ_)
        .other          _ZN2at6native60_GLOBAL__N__fdc43544_27_DistributionRandomKernel_cu_f88cee4443distribution_elementwise_grid_stride_kernelImLi2EZZZNS0_9templates4cuda21random_from_to_kernelIPNS_17CUDAGeneratorImplEEEvRNS_18TensorIteratorBaseEmlT_ENKUlvE_clEvENKUlvE11_clEvEUlP24curandStatePhilox4_32_10E_ZNS1_27distribution_nullary_kernelImm10ulonglong2S7_SF_ZZZS5_IS7_EvS9_mlSA_ENKSB_clEvENKSC_clEvEUlmE_EEvS9_T2_RKT3_T4_EUlimE_EEvlNS_15PhiloxCudaStateET1_SJ_,@"STO_CUDA_ENTRY STV_DEFAULT"
_ZN2at6native60_GLOBAL__N__fdc43544_27_DistributionRandomKernel_cu_f88cee4443distribution_elementwise_grid_stride_kernelImLi2EZZZNS0_9templates4cuda21random_from_to_kernelIPNS_17CUDAGeneratorImplEEEvRNS_18TensorIteratorBaseEmlT_ENKUlvE_clEvENKUlvE11_clEvEUlP24curandStatePhilox4_32_10E_ZNS1_27distribution_nullary_kernelImm10ulonglong2S7_SF_ZZZS5_IS7_EvS9_mlSA_ENKSB_clEvENKSC_clEvEUlmE_EEvS9_T2_RKT3_T4_EUlimE_EEvlNS_15PhiloxCudaStateET1_SJ_:
        /* <DEDUP_REMOVED lines=113> */
.L_x_822:
[----:B------:R-:W-:-:S07]  /*0710*/  MOV R38, 0x730 ;  /* 0x0000073000267802 */ /* 0x000fce0000000f00 */
[----:B------:R-:W-:Y:S05]  /*0720*/  CALL.REL.NOINC `($__internal_62_$__cuda_sm20_div_s64) ;  /* 0x0000000800f07944 */ /* 0x000fea0003c00000 */
.L_x_823:
        /* <DEDUP_REMOVED lines=19> */
.L_x_837:
[----:B------:R-:W-:Y:S01]  /*0860*/  IADD3 R0, PT, PT, R0, 0x1, RZ ;  /* 0x0000000100007810 */ /* 0x000fe20007ffe0ff */
[----:B------:R-:W-:Y:S03]  /*0870*/  BSSY.RECONVERGENT B0, `(.L_x_824) ;  /* 0x000000c000007945 */ /* 0x000fe60003800200 */
[C---:B------:R-:W-:Y:S01]  /*0880*/  ISETP.NE.AND P0, PT, R0.reuse, RZ, PT ;  /* 0x000000ff0000720c */ /* 0x040fe20003f05270 */
[----:B------:R-:W-:-:S12]  /*0890*/  IMAD.WIDE.U32 R40, R0, -0x2daee0ad, RZ ;  /* 0xd2511f5300287825 */ /* 0x000fd800078e00ff */
[----:B-12---:R-:W-:Y:S05]  /*08a0*/  @P0 BRA `(.L_x_825) ;  /* 0x0000000000200947 */ /* 0x006fea0003800000 */
        /* <DEDUP_REMOVED lines=8> */
.L_x_825:
[----:B01234-:R-:W-:Y:S05]  /*0930*/  BSYNC.RECONVERGENT B0 ;  /* 0x0000000000007941 */ /* 0x01ffea0003800200 */
.L_x_824:
        /* <DEDUP_REMOVED lines=51> */
.L_x_826:
        /* <DEDUP_REMOVED lines=9> */
.L_x_827:
[----:B------:R-:W0:Y:S01]  /*0d00*/  LDC R45, c[0x0][0x3b8] ;  /* 0x0000ee00ff2d7b82 */ /* 0x000e220000000800 */
[----:B------:R-:W-:Y:S01]  /*0d10*/  ISETP.GE.U32.AND P0, PT, R21, UR14, PT ;  /* 0x0000000e15007c0c */ /* 0x000fe2000bf06070 */
[----:B------:R-:W-:Y:S03]  /*0d20*/  BSSY.RECONVERGENT B0, `(.L_x_828) ;  /* 0x0000027000007945 */ /* 0x000fe60003800200 */
[----:B------:R-:W-:-:S03]  /*0d30*/  ISETP.GE.AND.EX P0, PT, R33, UR15, PT, P0 ;  /* 0x0000000f21007c0c */ /* 0x000fc6000bf06300 */
[----:B------:R-:W1:Y:S10]  /*0d40*/  LDC R47, c[0x0][0x3bc] ;  /* 0x0000ef00ff2f7b82 */ /* 0x000e740000000800 */
        /* <DEDUP_REMOVED lines=25> */
.L_x_831:
[----:B------:R-:W-:-:S07]  /*0ee0*/  MOV R46, 0xf00 ;  /* 0x00000f00002e7802 */ /* 0x000fce0000000f00 */
[----:B01----:R-:W-:Y:S05]  /*0ef0*/  CALL.REL.NOINC `($__internal_63_$__cuda_sm20_rem_u64) ;  /* 0x0000000800287944 */ /* 0x003fea0003c00000 */
[----:B------:R-:W-:Y:S01]  /*0f00*/  IMAD.MOV.U32 R28, RZ, RZ, R30 ;  /* 0x000000ffff1c7224 */ /* 0x000fe200078e001e */
[----:B------:R-:W-:-:S07]  /*0f10*/  MOV R29, R31 ;  /* 0x0000001f001d7202 */ /* 0x000fce0000000f00 */
.L_x_832:
[----:B------:R-:W-:Y:S05]  /*0f20*/  BSYNC.RECONVERGENT B1 ;  /* 0x0000000000017941 */ /* 0x000fea0003800200 */
.L_x_830:
[----:B------:R-:W-:Y:S01]  /*0f30*/  IMAD R44, R21, UR10, RZ ;  /* 0x0000000a152c7c24 */ /* 0x000fe2000f8e02ff */
[----:B------:R-:W-:-:S04]  /*0f40*/  IADD3 R30, P0, PT, R28, UR8, RZ ;  /* 0x000000081c1e7c10 */ /* 0x000fc8000ff1e0ff */
[C---:B------:R-:W-:Y:S02]  /*0f50*/  IADD3 R28, P1, PT, R44.reuse, UR12, RZ ;  /* 0x0000000c2c1c7c10 */ /* 0x040fe4000ff3e0ff */
[----:B------:R-:W-:Y:S02]  /*0f60*/  IADD3.X R31, PT, PT, R29, UR9, RZ, P0, !PT ;  /* 0x000000091d1f7c10 */ /* 0x000fe400087fe4ff */
[----:B------:R-:W-:-:S05]  /*0f70*/  LEA.HI.X.SX32 R29, R44, UR13, 0x1, P1 ;  /* 0x0000000d2c1d7c11 */ /* 0x000fca00088f0eff */
[----:B------:R2:W-:Y:S04]  /*0f80*/  STG.E.64 desc[UR6][R28.64], R30 ;  /* 0x0000001e1c007986 */ /* 0x0005e8000c101b06 */
.L_x_829:
[----:B------:R-:W-:Y:S05]  /*0f90*/  BSYNC.RECONVERGENT B0 ;  /* 0x0000000000007941 */ /* 0x000fea0003800200 */
.L_x_828:
[----:B------:R-:W-:-:S04]  /*0fa0*/  IADD3 R48, P1, PT, R20, R21, RZ ;  /* 0x0000001514307210 */ /* 0x000fc80007f3e0ff */
[----:B------:R-:W-:Y:S01]  /*0fb0*/  ISETP.GE.U32.AND P0, PT, R48, UR14, PT ;  /* 0x0000000e30007c0c */ /* 0x000fe2000bf06070 */
[----:B--2---:R-:W-:-:S05]  /*0fc0*/  IMAD.X R28, RZ, RZ, R33, P1 ;  /* 0x000000ffff1c7224 */ /* 0x004fca00008e0621 */
[----:B------:R-:W-:-:S13]  /*0fd0*/  ISETP.GE.AND.EX P0, PT, R28, UR15, PT, P0 ;  /* 0x0000000f1c007c0c */ /* 0x000fda000bf06300 */
[----:B------:R-:W-:Y:S05]  /*0fe0*/  @P0 BRA `(.L_x_833) ;  /* 0x0000000000940947 */ /* 0x000fea0003800000 */
[----:B------:R-:W-:Y:S01]  /*0ff0*/  LOP3.LUT R28, R42, UR4, RZ, 0xfc, !PT ;  /* 0x000000042a1c7c12 */ /* 0x000fe2000f8efcff */
[----:B------:R-:W-:Y:S01]  /*1000*/  IMAD R48, R48, UR10, RZ ;  /* 0x0000000a30307c24 */ /* 0x000fe2000f8e02ff */
[----:B------:R-:W-:Y:S02]  /*1010*/  BSSY.RECONVERGENT B0, `(.L_x_834) ;  /* 0x000001d000007945 */ /* 0x000fe40003800200 */
[----:B------:R-:W-:Y:S02]  /*1020*/  ISETP.NE.U32.AND P0, PT, R28, RZ, PT ;  /* 0x000000ff1c00720c */ /* 0x000fe40003f05070 */
[----:B------:R-:W-:-:S11]  /*1030*/  SHF.R.S32.HI R49, RZ, 0x1f, R48 ;  /* 0x0000001fff317819 */ /* 0x000fd60000011430 */
[----:B------:R-:W-:Y:S05]  /*1040*/  @P0 BRA `(.L_x_835) ;  /* 0x00000000004c0947 */ /* 0x000fea0003800000 */
[----:B------:R-:W2:Y:S01]  /*1050*/  I2F.U32.RP R30, UR5 ;  /* 0x00000005001e7d06 */ /* 0x000ea20008209000 */
[----:B------:R-:W-:Y:S01]  /*1060*/  IMAD.MOV.U32 R28, RZ, RZ, RZ ;  /* 0x000000ffff1c7224 */ /* 0x000fe200078e00ff */
[----:B------:R-:W-:-:S06]  /*1070*/  ISETP.NE.U32.AND P1, PT, RZ, UR5, PT ;  /* 0x00000005ff007c0c */ /* 0x000fcc000bf25070 */
[----:B--2---:R-:W2:Y:S02]  /*1080*/  MUFU.RCP R30, R30 ;  /* 0x0000001e001e7308 */ /* 0x004ea40000001000 */
[----:B--2---:R-:W-:-:S06]  /*1090*/  VIADD R29, R30, 0xffffffe ;  /* 0x0ffffffe1e1d7836 */ /* 0x004fcc0000000000 */
[----:B------:R-:W2:Y:S02]  /*10a0*/  F2I.FTZ.U32.TRUNC.NTZ R29, R29 ;  /* 0x0000001d001d7305 */ /* 0x000ea4000021f000 */
[----:B--2---:R-:W-:-:S05]  /*10b0*/  IADD3 R31, PT, PT, RZ, -R29, RZ ;  /* 0x8000001dff1f7210 */ /* 0x004fca0007ffe0ff */
[----:B------:R-:W-:-:S04]  /*10c0*/  IMAD R31, R31, UR5, RZ ;  /* 0x000000051f1f7c24 */ /* 0x000fc8000f8e02ff */
[----:B------:R-:W-:-:S04]  /*10d0*/  IMAD.HI.U32 R28, R29, R31, R28 ;  /* 0x0000001f1d1c7227 */ /* 0x000fc800078e001c */
[----:B------:R-:W-:Y:S02]  /*10e0*/  IMAD.MOV.U32 R29, RZ, RZ, RZ ;  /* 0x000000ffff1d7224 */ /* 0x000fe400078e00ff */
[----:B------:R-:W-:-:S04]  /*10f0*/  IMAD.HI.U32 R28, R28, R43, RZ ;  /* 0x0000002b1c1c7227 */ /* 0x000fc800078e00ff */
[----:B------:R-:W-:-:S04]  /*1100*/  IMAD.MOV R28, RZ, RZ, -R28 ;  /* 0x000000ffff1c7224 */ /* 0x000fc800078e0a1c */
[----:B------:R-:W-:-:S05]  /*1110*/  IMAD R28, R28, UR5, R43 ;  /* 0x000000051c1c7c24 */ /* 0x000fca000f8e022b */
[----:B------:R-:W-:-:S13]  /*1120*/  ISETP.GE.U32.AND P0, PT, R28, UR5, PT ;  /* 0x000000051c007c0c */ /* 0x000fda000bf06070 */
[----:B------:R-:W-:-:S04]  /*1130*/  @P0 IADD3 R28, PT, PT, R28, -UR5, RZ ;  /* 0x800000051c1c0c10 */ /* 0x000fc8000fffe0ff */
[----:B------:R-:W-:-:S13]  /*1140*/  ISETP.GE.U32.AND P0, PT, R28, UR5, PT ;  /* 0x000000051c007c0c */ /* 0x000fda000bf06070 */
[----:B------:R-:W-:Y:S01]  /*1150*/  @P0 VIADD R28, R28, -UR5 ;  /* 0x800000051c1c0c36 */ /* 0x000fe20008000000 */
[----:B------:R-:W-:Y:S01]  /*1160*/  @!P1 LOP3.LUT R28, RZ, UR5, RZ, 0x33, !PT ;  /* 0x00000005ff1c9c12 */ /* 0x000fe2000f8e33ff */
[----:B------:R-:W-:Y:S06]  /*1170*/  BRA `(.L_x_836) ;  /* 0x0000000000187947 */ /* 0x000fec0003800000 */
.L_x_835:
[----:B------:R-:W-:Y:S01]  /*1180*/  MOV R44, R43 ;  /* 0x0000002b002c7202 */ /* 0x000fe20000000f00 */
[----:B------:R-:W-:Y:S01]  /*1190*/  IMAD.MOV.U32 R50, RZ, RZ, R42 ;  /* 0x000000ffff327224 */ /* 0x000fe200078e002a */
[----:B------:R-:W-:-:S07]  /*11a0*/  MOV R46, 0x11c0 ;  /* 0x000011c0002e7802 */ /* 0x000fce0000000f00 */
[----:B01----:R-:W-:Y:S05]  /*11b0*/  CALL.REL.NOINC `($__internal_63_$__cuda_sm20_rem_u64) ;  /* 0x0000000400787944 */ /* 0x003fea0003c00000 */
[----:B------:R-:W-:Y:S01]  /*11c0*/  IMAD.MOV.U32 R28, RZ, RZ, R30 ;  /* 0x000000ffff1c7224 */ /* 0x000fe200078e001e */
[----:B------:R-:W-:-:S07]  /*11d0*/  MOV R29, R31 ;  /* 0x0000001f001d7202 */ /* 0x000fce0000000f00 */
.L_x_836:
[----:B------:R-:W-:Y:S05]  /*11e0*/  BSYNC.RECONVERGENT B0 ;  /* 0x0000000000007941 */ /* 0x000fea0003800200 */
.L_x_834:
[----:B------:R-:W-:Y:S02]  /*11f0*/  IADD3 R48, P1, PT, R48, UR12, RZ ;  /* 0x0000000c30307c10 */ /* 0x000fe4000ff3e0ff */
[----:B------:R-:W-:Y:S02]  /*1200*/  IADD3 R28, P0, PT, R28, UR8, RZ ;  /* 0x000000081c1c7c10 */ /* 0x000fe4000ff1e0ff */
[----:B------:R-:W-:Y:S02]  /*1210*/  IADD3.X R49, PT, PT, R49, UR13, RZ, P1, !PT ;  /* 0x0000000d31317c10 */ /* 0x000fe40008ffe4ff */
[----:B------:R-:W-:-:S05]  /*1220*/  IADD3.X R29, PT, PT, R29, UR9, RZ, P0, !PT ;  /* 0x000000091d1d7c10 */ /* 0x000fca00087fe4ff */
[----:B------:R2:W-:Y:S04]  /*1230*/  STG.E.64 desc[UR6][R48.64], R28 ;  /* 0x0000001c30007986 */ /* 0x0005e8000c101b06 */
.L_x_833:
[----:B------:R-:W-:Y:S01]  /*1240*/  IADD3 R21, P0, PT, R34, R21, RZ ;  /* 0x0000001522157210 */ /* 0x000fe20007f1e0ff */
[----:B------:R-:W-:Y:S05]  /*1250*/  WARPSYNC.ALL ;  /* 0x0000000000007948 */ /* 0x000fea0003800000 */
[----:B------:R-:W-:Y:S01]  /*1260*/  IMAD.X R33, RZ, RZ, R33, P0 ;  /* 0x000000ffff217224 */ /* 0x000fe200000e0621 */
[----:B------:R-:W-:Y:S01]  /*1270*/  BAR.SYNC.DEFER_BLOCKING 0x0 ;  /* 0x0000000000007b1d */ /* 0x000fe20000010000 */
[----:B------:R-:W-:Y:S01]  /*1280*/  ISETP.GE.U32.AND P0, PT, R21, R24, PT ;  /* 0x000000181500720c */ /* 0x000fe20003f06070 */
[----:B------:R-:W-:Y:S01]  /*1290*/  IMAD.MOV.U32 R44, RZ, RZ, R26 ;  /* 0x000000ffff2c7224 */ /* 0x000fe200078e001a */
[----:B------:R-:W-:Y:S01]  /*12a0*/  MOV R50, R40 ;  /* 0x0000002800327202 */ /* 0x000fe20000000f00 */
[----:B0-----:R-:W-:Y:S01]  /*12b0*/  IMAD.MOV.U32 R45, RZ, RZ, R41 ;  /* 0x000000ffff2d7224 */ /* 0x001fe200078e0029 */
[----:B------:R-:W-:-:S13]  /*12c0*/  ISETP.GE.AND.EX P0, PT, R33, R38, PT, P0 ;  /* 0x000000262100720c */ /* 0x000fda0003f06300 */
[----:B------:R-:W-:Y:S05]  /*12d0*/  @!P0 BRA `(.L_x_837) ;  /* 0xfffffff400608947 */ /* 0x000fea000383ffff */
[----:B------:R-:W-:Y:S05]  /*12e0*/  EXIT ;  /* 0x000000000000794d */ /* 0x000fea0003800000 */
        .weak           $__internal_62_$__cuda_sm20_div_s64
        .type           $__internal_62_$__cuda_sm20_div_s64,@function
        .size           $__internal_62_$__cuda_sm20_div_s64,($__internal_63_$__cuda_sm20_rem_u64 - $__internal_62_$__cuda_sm20_div_s64)
$__internal_62_$__cuda_sm20_div_s64:
        /* <DEDUP_REMOVED lines=49> */
[----:B------:R-:W-:Y:S01]  /*1600*/  IADD3 R25, P2, PT, -R34, R43, RZ ;  /* 0x0000002b22197210 */ /* 0x000fe20007f5e1ff */
[----:B------:R-:W-:Y:S01]  /*1610*/  IMAD.X R28, R29, 0x1, ~R26, P0 ;  /* 0x000000011d1c7824 */ /* 0x000fe200000e0e1a */
[----:B------:R-:W-:Y:S02]  /*1620*/  ISETP.GE.U32.AND P0, PT, R43, R34, PT ;  /* 0x000000222b00720c */ /* 0x000fe40003f06070 */
[----:B------:R-:W-:Y:S02]  /*1630*/  IADD3.X R26, PT, PT, RZ, R41, RZ, P3, !PT ;  /* 0x00000029ff1a7210 */ /* 0x000fe40001ffe4ff */
        /* <DEDUP_REMOVED lines=11> */
[----:B------:R-:W-:-:S03]  /*16f0*/  HFMA2 R39, -RZ, RZ, 0, 0 ;  /* 0x00000000ff277431 */ /* 0x000fc600000001ff */
        /* <DEDUP_REMOVED lines=9> */
[----:B------:R-:W-:Y:S06]  /*1790*/  RET.REL.NODEC R38 `(_ZN2at6native60_GLOBAL__N__fdc43544_27_DistributionRandomKernel_cu_f88cee4443distribution_elementwise_grid_stride_kernelImLi2EZZZNS0_9templates4cuda21random_from_to_kernelIPNS_17CUDAGeneratorImplEEEvRNS_18TensorIteratorBaseEmlT_ENKUlvE_clEvENKUlvE11_clEvEUlP24curandStatePhilox4_32_10E_ZNS1_27distribution_nullary_kernelImm10ulonglong2S7_SF_ZZZS5_IS7_EvS9_mlSA_ENKSB_clEvENKSC_clEvEUlmE_EEvS9_T2_RKT3_T4_EUlimE_EEvlNS_15PhiloxCudaStateET1_SJ_) ;  /* 0xffffffe826187950 */ /* 0x000fec0003c3ffff */
        .weak           $__internal_63_$__cuda_sm20_rem_u64
        .type           $__internal_63_$__cuda_sm20_rem_u64,@function
        .size           $__internal_63_$__cuda_sm20_rem_u64,(.L_x_2280 - $__internal_63_$__cuda_sm20_rem_u64)
$__internal_63_$__cuda_sm20_rem_u64:
[----:B------:R-:W-:Y:S02]  /*17a0*/  IMAD.MOV.U32 R28, RZ, RZ, R45 ;  /* 0x000000ffff1c7224 */ /* 0x000fe400078e002d */
[----:B------:R-:W-:-:S04]  /*17b0*/  IMAD.MOV.U32 R29, RZ, RZ, R47 ;  /* 0x000000ffff1d7224 */ /* 0x000fc800078e002f */
        /* <DEDUP_REMOVED lines=8> */
[----:B------:R-:W-:-:S04]  /*1840*/  IMAD.HI.U32 R30, R28, R51, RZ ;  /* 0x000000331c1e7227 */ /* 0x000fc800078e00ff */
[----:B------:R-:W-:Y:S02]  /*1850*/  IMAD.X R53, RZ, RZ, ~R31, P0 ;  /* 0x000000ffff357224 */ /* 0x000fe400000e0e1f */
[----:B------:R-:W-:Y:S02]  /*1860*/  IMAD.MOV.U32 R31, RZ, RZ, R28 ;  /* 0x000000ffff1f7224 */ /* 0x000fe400078e001c */
        /* <DEDUP_REMOVED lines=18> */
[----:B------:R-:W-:Y:S01]  /*1990*/  IMAD.MOV.U32 R29, RZ, RZ, RZ ;  /* 0x000000ffff1d7224 */ /* 0x000fe200078e00ff */
[----:B------:R-:W-:Y:S01]  /*19a0*/  IADD3.X R31, PT, PT, R28, R51, RZ, P0, !PT ;  /* 0x000000331c1f7210 */ /* 0x000fe200007fe4ff */
        /* <DEDUP_REMOVED lines=14> */
[----:B------:R-:W-:Y:S02]  /*1a90*/  IADD3.X R30, PT, PT, ~R29, R50, RZ, P1, !PT ;  /* 0x000000321d1e7210 */ /* 0x000fe40000ffe5ff */
[C---:B------:R-:W-:Y:S02]  /*1aa0*/  IADD3 R28, P1, PT, -R45.reuse, R31, RZ ;  /* 0x0000001f2d1c7210 */ /* 0x040fe40007f3e1ff */
[C---:B------:R-:W-:Y:S02]  /*1ab0*/  ISETP.GE.U32.AND.EX P0, PT, R30.reuse, R47, PT, P0 ;  /* 0x0000002f1e00720c */ /* 0x040fe40003f06100 */
[----:B------:R-:W-:Y:S01]  /*1ac0*/  MOV R29, 0x0 ;  /* 0x00000000001d7802 */ /* 0x000fe20000000f00 */
[----:B------:R-:W-:Y:S01]  /*1ad0*/  IMAD.X R44, R30, 0x1, ~R47, P1 ;  /* 0x000000011e2c7824 */ /* 0x000fe200008e0e2f */
[----:B------:R-:W-:Y:S02]  /*1ae0*/  SEL R28, R28, R31, P0 ;  /* 0x0000001f1c1c7207 */ /* 0x000fe40000000000 */
[----:B------:R-:W-:-:S02]  /*1af0*/  ISETP.NE.U32.AND P1, PT, R45, RZ, PT ;  /* 0x000000ff2d00720c */ /* 0x000fc40003f25070 */
[----:B------:R-:W-:Y:S02]  /*1b00*/  SEL R44, R44, R30, P0 ;  /* 0x0000001e2c2c7207 */ /* 0x000fe40000000000 */
[----:B------:R-:W-:Y:S02]  /*1b10*/  ISETP.GE.U32.AND P0, PT, R28, R45, PT ;  /* 0x0000002d1c00720c */ /* 0x000fe40003f06070 */
[----:B------:R-:W-:Y:S02]  /*1b20*/  IADD3 R30, P2, PT, -R45, R28, RZ ;  /* 0x0000001c2d1e7210 */ /* 0x000fe40007f5e1ff */
[----:B------:R-:W-:Y:S02]  /*1b30*/  ISETP.GE.U32.AND.EX P0, PT, R44, R47, PT, P0 ;  /* 0x0000002f2c00720c */ /* 0x000fe40003f06100 */
[C---:B------:R-:W-:Y:S02]  /*1b40*/  IADD3.X R31, PT, PT, ~R47.reuse, R44, RZ, P2, !PT ;  /* 0x0000002c2f1f7210 */ /* 0x040fe400017fe5ff */
[----:B------:R-:W-:Y:S01]  /*1b50*/  SEL R30, R30, R28, P0 ;  /* 0x0000001c1e1e7207 */ /* 0x000fe20000000000 */
[----:B------:R-:W-:Y:S01]  /*1b60*/  IMAD.MOV.U32 R28, RZ, RZ, R46 ;  /* 0x000000ffff1c7224 */ /* 0x000fe200078e002e */
[----:B------:R-:W-:-:S02]  /*1b70*/  ISETP.NE.AND.EX P1, PT, R47, RZ, PT, P1 ;  /* 0x000000ff2f00720c */ /* 0x000fc40003f25310 */
[----:B------:R-:W-:Y:S02]  /*1b80*/  SEL R31, R31, R44, P0 ;  /* 0x0000002c1f1f7207 */ /* 0x000fe40000000000 */
[----:B------:R-:W-:Y:S02]  /*1b90*/  SEL R30, R30, 0xffffffff, P1 ;  /* 0xffffffff1e1e7807 */ /* 0x000fe40000800000 */
[----:B------:R-:W-:Y:S01]  /*1ba0*/  SEL R31, R31, 0xffffffff, P1 ;  /* 0xffffffff1f1f7807 */ /* 0x000fe20000800000 */
[----:B------:R-:W-:Y:S06]  /*1bb0*/  RET.REL.NODEC R28 `(_ZN2at6native60_GLOBAL__N__fdc43544_27_DistributionRandomKernel_cu_f88cee4443distribution_elementwise_grid_stride_kernelImLi2EZZZNS0_9templates4cuda21random_from_to_kernelIPNS_17CUDAGeneratorImplEEEvRNS_18TensorIteratorBaseEmlT_ENKUlvE_clEvENKUlvE11_clEvEUlP24curandStatePhilox4_32_10E_ZNS1_27distribution_nullary_kernelImm10ulonglong2S7_SF_ZZZS5_IS7_EvS9_mlSA_ENKSB_clEvENKSC_clEvEUlmE_EEvS9_T2_RKT3_T4_EUlimE_EEvlNS_15PhiloxCudaStateET1_SJ_) ;  /* 0xffffffe41c107950 */ /* 0x000fec0003c3ffff */
.L_x_838:
        /* <DEDUP_REMOVED lines=12> */
.L_x_2280:


//--------------------- .text._ZN2at6native60_GLOBAL__N__fdc43544_27_DistributionRandomKernel_cu_f88cee4443distribution_elementwise_grid_stride_kernelIjLi4EZZZNS0_9templates4cuda21random_from_to_kernelIPNS_17CUDAGeneratorImplEEEvRNS_18TensorIteratorBaseEmlT_ENKUlvE_clEvENKUlvE10_clEvEUlP24curandStatePhilox4_32_10E0_ZNS1_27distribution_nullary_kernelIjj5uint4S7_SF_ZZZS5_IS7_EvS9_mlSA_ENKSB_clEvENKSC_clEvEUljE_EEvS9_T2_RKT3_T4_EUlijE0_EEvlNS_15PhiloxCudaStateET1_SJ_ --------------------------
	.section	.text._ZN2at6native60_GLOBAL__N__fdc43544_27_DistributionRandomKernel_cu_f88cee4443distribution_elementwise_grid_stride_kernelIjLi4EZZZNS0_9templates4cuda21random_from_to_kernelIPNS_17CUDAGeneratorImplEEEvRNS_18TensorIteratorBaseEmlT_ENKUlvE_clEvENKUlvE10_clEvEUlP24curandStatePhilox4_32_10E0_ZNS1_27distribution_nullary_kernelIjj5uint4S7_SF_ZZZS5_IS7_EvS9_mlSA_ENKSB_clEvENKSC_clEvEUljE_EEvS9_T2_RKT3_T4_EUlijE0_EEvlNS_15PhiloxCudaStateET1_SJ_,"ax",@progbits
	.align	128
.text._ZN2at6native60_GLOBAL__N__fdc43544_27_DistributionRandomKernel_cu_f88cee4443distribution_elementwise_grid_stride_kernelIjLi4EZZZNS0_9templates4cuda21random_from_to_kernelIPNS_17CUDAGeneratorImplEEEvRNS_18TensorIteratorBaseEmlT_ENKUlvE_clEvENKUlvE10_clEvEUlP24curandStatePhilox4_32_10E0_ZNS1_27distribution_nullary_kernelIjj5uint4S7_SF_ZZZS5_IS7_EvS9_mlSA_ENKSB_clEvENKSC_clEvEUljE_EEvS9_T2_RKT3_T4_EUlijE0_EEvlNS_15PhiloxCudaStateET1_SJ_:
        .type           _ZN2at6native60_GLOBAL__N__fdc43544_27_DistributionRandomKernel_cu_f88cee4443distribution_elementwise_grid_stride_kernelIjLi4EZZZNS0_9templates4cuda21random_from_to_kernelIPNS_17CUDAGeneratorImplEEEvRNS_18TensorIteratorBaseEmlT_ENKUlvE_clEvENKUlvE10_clEvEUlP24curandStatePhilox4_32_10E0_ZNS1_27distribution_nullary_kernelIjj5uint4S7_SF_ZZZS5_IS7_EvS9_mlSA_ENKSB_clEvENKSC_clEvEUljE_EEvS9_T2_RKT3_T4_EUlijE0_EEvlNS_15PhiloxCudaStateET1_SJ_,@function
        .size           _ZN2at6native60_GLOBAL__N__fdc43544_27_DistributionRandomKernel_cu_f88cee4443distribution_elementwise_grid_stride_kernelIjLi4EZZZNS0_9templates4cuda21random_from_to_kernelIPNS_17CUDAGeneratorImplEEEvRNS_18TensorIteratorBaseEmlT_ENKUlvE_clEvENKUlvE10_clEvEUlP24curandStatePhilox4_32_10E0_ZNS1_27distribution_nullary_kernelIjj5uint4S7_SF_ZZZS5_IS7_EvS9_mlSA_ENKSB_clEvENKSC_clEvEUljE_EEvS9_T2_RKT3_T4_EUlijE0_EEvlNS_15PhiloxCudaStateET1_SJ_,(.L_x_2283 - _ZN2at6native60_GLOBAL__N__fdc43544_27_DistributionRandomKernel_cu_f88cee4443distribution_elementwise_grid_stride_kernelIjLi4EZZZNS0_9templates4cuda21random_from_to_kernelIPNS_17CUDAGeneratorImplEEEvRNS_18TensorIteratorBaseEmlT_ENKUlvE_clEvENKUlvE10_clEvEUlP24curandStatePhilox4_32_10E0_ZNS1_27distribution_nullary_kernelIjj5uint4S7_SF_ZZZS5_IS7_EvS9_mlSA_ENKSB_clEvENKSC_clEvEUljE_EEvS9_T2_RKT3_T4_EUlijE0_EEvlNS_15PhiloxCudaStateET1_SJ_)
        .other          _ZN2at6native60_GLOBAL__N__fdc43544_27_DistributionRandomKernel_cu_f88cee4443distribution_elementwise_grid_stride_kernelIjLi4EZZZNS0_9templates4cuda21random_from_to_kernelIPNS_17CUDAGeneratorImplEEEvRNS_18TensorIteratorBaseEmlT_ENKUlvE_clEvENKUlvE10_clEvEUlP24curandStatePhilox4_32_10E0_ZNS1_27distribution_nullary_kernelIjj5uint4S7_SF_ZZZS5_IS7_EvS9_mlSA_ENKSB_clEvENKSC_clEvEUljE_EEvS9_T2_RKT3_T4_EUlijE0_EEvlNS_15PhiloxCudaStateET1_SJ_,@"STO_CUDA_ENTRY STV_DEFAULT"
_ZN2at6native60_GLOBAL__N__fdc43544_27_DistributionRandomKernel_cu_f88cee4443distribution_elementwise_grid_stride_kernelIjLi4EZZZNS0_9templates4cuda21random_from_to_kernelIPNS_17CUDAGeneratorImplEEEvRNS_18TensorIteratorBaseEmlT_ENKUlvE_clEvENKUlvE10_clEvEUlP24curandStatePhilox4_32_10E0_ZNS1_27distribution_nullary_kernelIjj5uint4S7_SF_ZZZS5_IS7_EvS9_mlSA_ENKSB_clEvENKSC_clEvEUljE_EEvS9_T2_RKT3_T4_EUlijE0_EEvlNS_15PhiloxCudaStateET1_SJ_:
        /* <DEDUP_REMOVED lines=73> */
[----:B------:R-:W-:Y:S02]  /*0490*/  LOP3.LUT R25, R25, R24, R17, 0x96, !PT ;  /* 0x0000001819197212 */ /* 0x000fe400078e9611 */
[----:B------:R-:W-:Y:S02]  /*04a0*/  IADD3 R17, PT, PT, R21, -0x24c28bd8, RZ ;  /* 0xdb3d742815117810 */ /* 0x000fe40007ffe0ff */
[----:B------:R-:W-:Y:S01]  /*04b0*/  LOP3.LUT R28, R23, R22, R15, 0x96, !PT ;  /* 0x00000016171c7212 */ /* 0x000fe200078e960f */
[----:B------:R-:W-:Y:S02]  /*04c0*/  VIADD R15, R20, 0xf1bbcdc8 ;  /* 0xf1bbcdc8140f7836 */ /* 0x000fe40000000000 */
[----:B------:R-:W-:-:S04]  /*04d0*/  IMAD.WIDE.U32 R22, R25, -0x326172a9, RZ ;  /* 0xcd9e8d5719167825 */ /* 0x000fc800078e00ff */
[----:B------:R-:W-:Y:S01]  /*04e0*/  IMAD.WIDE.U32 R28, R28, -0x2daee0ad, RZ ;  /* 0xd2511f531c1c7825 */ /* 0x000fe200078e00ff */
[----:B------:R-:W-:Y:S02]  /*04f0*/  LOP3.LUT R14, R15, R14, R23, 0x96, !PT ;  /* 0x0000000e0f0e7212 */ /* 0x000fe400078e9617 */
[----:B------:R-:W-:Y:S01]  /*0500*/  IADD3 R23, PT, PT, R20, -0x700cb87f, RZ ;  /* 0x8ff3478114177810 */ /* 0x000fe20007ffe0ff */
[----:B0-----:R-:W-:Y:S01]  /*0510*/  IMAD R15, R27, UR6, RZ ;  /* 0x000000061b0f7c24 */ /* 0x001fe2000f8e02ff */
[----:B------:R-:W-:Y:S01]  /*0520*/  LOP3.LUT R29, R17, R16, R29, 0x96, !PT ;  /* 0x00000010111d7212 */ /* 0x000fe200078e961d */
[----:B------:R-:W-:Y:S01]  /*0530*/  IMAD.HI.U32 R25, R14, -0x2daee0ad, RZ ;  /* 0xd2511f530e197827 */ /* 0x000fe200078e00ff */
[----:B------:R-:W-:Y:S02]  /*0540*/  MOV R16, R18 ;  /* 0x0000001200107202 */ /* 0x000fe40000000f00 */
        /* <DEDUP_REMOVED lines=27> */
.L_x_839:
[----:B------:R-:W-:-:S07]  /*0700*/  MOV R32, 0x720 ;  /* 0x0000072000207802 */ /* 0x000fce0000000f00 */
[----:B------:R-:W-:Y:S05]  /*0710*/  CALL.REL.NOINC `($__internal_64_$__cuda_sm20_div_s64) ;  /* 0x00000054006c7944 */ /* 0x000fea0003c00000 */
.L_x_840:
        /* <DEDUP_REMOVED lines=14> */
[C---:B------:R-:W-:Y:S01]  /*0800*/  IMAD.SHL.U32 R31, R15.reuse, 0x2, RZ ;  /* 0x000000020f1f7824 */ /* 0x040fe200078e00ff */
[----:B------:R-:W-:Y:S01]  /*0810*/  LOP3.LUT R28, R28, R25, RZ, 0x3c, !PT ;  /* 0x000000191c1c7212 */ /* 0x000fe200078e3cff */
[----:B------:R-:W-:Y:S01]  /*0820*/  IMAD R32, R15, 0x3, RZ ;  /* 0x000000030f207824 */ /* 0x000fe200078e02ff */
        /* <DEDUP_REMOVED lines=64> */
.L_x_879:
[----:B------:R-:W-:Y:S01]  /*0c30*/  IADD3 R0, PT, PT, R0, 0x1, RZ ;  /* 0x0000000100007810 */ /* 0x000fe20007ffe0ff */
[----:B------:R-:W-:Y:S03]  /*0c40*/  BSSY.RECONVERGENT B0, `(.L_x_841) ;  /* 0x000000c000007945 */ /* 0x000fe60003800200 */
[C---:B------:R-:W-:Y:S01]  /*0c50*/  ISETP.NE.AND P0, PT, R0.reuse, RZ, PT ;  /* 0x000000ff0000720c */ /* 0x040fe20003f05270 */
[----:B-12---:R-:W-:-:S12]  /*0c60*/  IMAD.WIDE.U32 R36, R0, -0x2daee0ad, RZ ;  /* 0xd2511f5300247825 */ /* 0x006fd800078e00ff */
        /* <DEDUP_REMOVED lines=9> */
.L_x_842:
[----:B0-----:R-:W-:Y:S05]  /*0d00*/  BSYNC.RECONVERGENT B0 ;  /* 0x0000000000007941 */ /* 0x001fea0003800200 */
.L_x_841:
        /* <DEDUP_REMOVED lines=29> */
[----:B------:R-:W-:-:S03]  /*0ee0*/  IADD3 R37, PT, PT, R21, -0x24c28bd8, RZ ;  /* 0xdb3d742815257810 */ /* 0x000fc60007ffe0ff */
[----:B------:R-:W-:Y:S01]  /*0ef0*/  VIADD R33, R20, 0x5384540f ;  /* 0x5384540f14217836 */ /* 0x000fe20000000000 */
[----:B------:R-:W-:Y:S01]  /*0f00*/  LOP3.LUT R25, R13, R34, R25, 0x96, !PT ;  /* 0x000000220d197212 */ /* 0x000fe200078e9619 */
[----:B------:R-:W-:-:S05]  /*0f10*/  IMAD.WIDE.U32 R38, R38, -0x326172a9, RZ ;  /* 0xcd9e8d5726267825 */ /* 0x000fca00078e00ff */
[----:B------:R-:W-:Y:S01]  /*0f20*/  LOP3.LUT R34, R33, R24, R39, 0x96, !PT ;  /* 0x0000001821227212 */ /* 0x000fe200078e9627 */
[----:B------:R-:W-:Y:S01]  /*0f30*/  IMAD.WIDE.U32 R24, R25, -0x2daee0ad, RZ ;  /* 0xd2511f5319187825 */ /* 0x000fe200078e00ff */
[----:B------:R-:W-:Y:S02]  /*0f40*/  IADD3 R33, PT, PT, R21, 0x1fd5c5a3, RZ ;  /* 0x1fd5c5a315217810 */ /* 0x000fe40007ffe0ff */
[----:B------:R-:W-:Y:S01]  /*0f50*/  MOV R39, R26 ;  /* 0x0000001a00277202 */ /* 0x000fe20000000f00 */
        /* <DEDUP_REMOVED lines=25> */
.L_x_843:
        /* <DEDUP_REMOVED lines=9> */
.L_x_844:
[----:B------:R-:W0:Y:S01]  /*1180*/  LDCU UR48, c[0x0][0x3a8] ;  /* 0x00007500ff3077ac */ /* 0x000e220008000800 */
[----:B------:R-:W1:Y:S01]  /*1190*/  LDC R36, c[0x0][0x548] ;  /* 0x00015200ff247b82 */ /* 0x000e620000000800 */
[----:B------:R-:W-:-:S07]  /*11a0*/  IMAD.MOV.U32 R38, RZ, RZ, RZ ;  /* 0x000000ffff267224 */ /* 0x000fce00078e00ff */
[----:B------:R-:W2:Y:S01]  /*11b0*/  LDC R37, c[0x0][0x54c] ;  /* 0x00015300ff257b82 */ /* 0x000ea20000000800 */
[----:B0-----:R-:W-:-:S09]  /*11c0*/  UISETP.NE.AND UP0, UPT, UR48, URZ, UPT ;  /* 0x000000ff3000728c */ /* 0x001fd2000bf05270 */
[----:B------:R-:W-:Y:S05]  /*11d0*/  BRA.U UP0, `(.L_x_845) ;  /* 0x0000000900147547 */ /* 0x000fea000b800000 */
[----:B------:R-:W-:Y:S01]  /*11e0*/  ISETP.GE.U32.AND P0, PT, R16, UR34, PT ;  /* 0x0000002210007c0c */ /* 0x000fe2000bf06070 */
[----:B------:R-:W-:Y:S03]  /*11f0*/  BSSY.RECONVERGENT B0, `(.L_x_846) ;  /* 0x000001e000007945 */ /* 0x000fe60003800200 */
[----:B------:R-:W-:-:S13]  /*1200*/  ISETP.GE.AND.EX P0, PT, R17, UR35, PT, P0 ;  /* 0x0000002311007c0c */ /* 0x000fda000bf06300 */
[----:B------:R-:W-:Y:S05]  /*1210*/  @P0 BRA `(.L_x_847) ;  /* 0x00000000006c0947 */ /* 0x000fea0003800000 */
[----:B------:R-:W-:-:S09]  /*1220*/  UISETP.NE.U32.AND UP0, UPT, UR72, URZ, UPT ;  /* 0x000000ff4800728c */ /* 0x000fd2000bf05070 */
[----:B------:R-:W-:Y:S05]  /*1230*/  BRA.U UP0, `(.L_x_848) ;  /* 0x00000001004c7547 */ /* 0x000fea000b800000 */
[----:B------:R-:W0:Y:S01]  /*1240*/  I2F.U32.RP R40, UR71 ;  /* 0x0000004700287d06 */ /* 0x000e220008209000 */
[----:B------:R-:W-:-:S07]  /*1250*/  ISETP.NE.U32.AND P1, PT, RZ, UR71, PT ;  /* 0x00000047ff007c0c */ /* 0x000fce000bf25070 */
[----:B0-----:R-:W0:Y:S02]  /*1260*/  MUFU.RCP R40, R40 ;  /* 0x0000002800287308 */ /* 0x001e240000001000 */
[----:B0-----:R-:W-:-:S06]  /*1270*/  IADD3 R24, PT, PT, R40, 0xffffffe, RZ ;  /* 0x0ffffffe28187810 */ /* 0x001fcc0007ffe0ff */
[----:B------:R0:W3:Y:S02]  /*1280*/  F2I.FTZ.U32.TRUNC.NTZ R25, R24 ;  /* 0x0000001800197305 */ /* 0x0000e4000021f000 */
[----:B0-----:R-:W-:Y:S01]  /*1290*/  IMAD.MOV.U32 R24, RZ, RZ, RZ ;  /* 0x000000ffff187224 */ /* 0x001fe200078e00ff */
[----:B---3--:R-:W-:-:S05]  /*12a0*/  IADD3 R41, PT, PT, RZ, -R25, RZ ;  /* 0x80000019ff297210 */ /* 0x008fca0007ffe0ff */
[----:B------:R-:W-:-:S04]  /*12b0*/  IMAD R41, R41, UR71, RZ ;  /* 0x0000004729297c24 */ /* 0x000fc8000f8e02ff */
[----:B------:R-:W-:-:S06]  /*12c0*/  IMAD.HI.U32 R42, R25, R41, R24 ;  /* 0x00000029192a7227 */ /* 0x000fcc00078e0018 */
        /* <DEDUP_REMOVED lines=10> */
.L_x_848:
[----:B------:R-:W-:Y:S02]  /*1370*/  MOV R40, R39 ;  /* 0x0000002700287202 */ /* 0x000fe40000000f00 */
[----:B------:R-:W-:-:S07]  /*1380*/  MOV R39, 0x13a0 ;  /* 0x000013a000277802 */ /* 0x000fce0000000f00 */
[----:B-12---:R-:W-:Y:S05]  /*1390*/  CALL.REL.NOINC `($__internal_65_$__cuda_sm20_rem_u64) ;  /* 0x0000004c00787944 */ /* 0x006fea0003c00000 */
.L_x_849:
[----:B------:R-:W0:Y:S01]  /*13a0*/  LDC.64 R24, c[0x0][0x540] ;  /* 0x00015000ff187b82 */ /* 0x000e220000000a00 */
[----:B------:R-:W-:-:S05]  /*13b0*/  VIADD R39, R40, UR70 ;  /* 0x0000004628277c36 */ /* 0x000fca0008000000 */
[----:B0-----:R0:W-:Y:S02]  /*13c0*/  STG.E desc[UR76][R24.64], R39 ;  /* 0x0000002718007986 */ /* 0x0011e4000c10194c */
.L_x_847:
[----:B------:R-:W-:Y:S05]  /*13d0*/  BSYNC.RECONVERGENT B0 ;  /* 0x0000000000007941 */ /* 0x000fea0003800200 */
.L_x_846:
[----:B0-----:R-:W-:Y:S01]  /*13e0*/  IADD3 R24, P1, PT, R15, R16, RZ ;  /* 0x000000100f187210 */ /* 0x001fe20007f3e0ff */
[----:B------:R-:W-:Y:S03]  /*13f0*/  BSSY.RECONVERGENT B0, `(.L_x_850) ;  /* 0x0000020000007945 */ /* 0x000fe60003800200 */
[----:B------:R-:W-:Y:S02]  /*1400*/  ISETP.GE.U32.AND P0, PT, R24, UR34, PT ;  /* 0x0000002218007c0c */ /* 0x000fe4000bf06070 */
[----:B------:R-:W-:-:S04]  /*1410*/  IADD3.X R24, PT, PT, RZ, R17, RZ, P1, !PT ;  /* 0x00000011ff187210 */ /* 0x000fc80000ffe4ff */
[----:B------:R-:W-:-:S13]  /*1420*/  ISETP.GE.AND.EX P0, PT, R24, UR35, PT, P0 ;  /* 0x0000002318007c0c */ /* 0x000fda000bf06300 */
[----:B------:R-:W-:Y:S05]  /*1430*/  @P0 BRA `(.L_x_851) ;  /* 0x00000000006c0947 */ /* 0x000fea0003800000 */
[----:B------:R-:W-:-:S09]  /*1440*/  UISETP.NE.U32.AND UP0, UPT, UR72, URZ, UPT ;  /* 0x000000ff4800728c */ /* 0x000fd2000bf05070 */
[----:B------:R-:W-:Y:S05]  /*1450*/  BRA.U UP0, `(.L_x_852) ;  /* 0x00000001004c7547 */ /* 0x000fea000b800000 */
[----:B------:R-:W0:Y:S01]  /*1460*/  I2F.U32.RP R39, UR71 ;  /* 0x0000004700277d06 */ /* 0x000e220008209000 */
[----:B------:R-:W-:Y:S01]  /*1470*/  HFMA2 R24, -RZ, RZ, 0, 0 ;  /* 0x00000000ff187431 */ /* 0x000fe200000001ff */
[----:B------:R-:W-:-:S06]  /*1480*/  ISETP.NE.U32.AND P1, PT, RZ, UR71, PT ;  /* 0x00000047ff007c0c */ /* 0x000fcc000bf25070 */
[----:B0-----:R-:W0:Y:S02]  /*1490*/  MUFU.RCP R39, R39 ;  /* 0x0000002700277308 */ /* 0x001e240000001000 */
[----:B0-----:R-:W-:-:S06]  /*14a0*/  IADD3 R25, PT, PT, R39, 0xffffffe, RZ ;  /* 0x0ffffffe27197810 */ /* 0x001fcc0007ffe0ff */
[----:B------:R-:W0:Y:S02]  /*14b0*/  F2I.FTZ.U32.TRUNC.NTZ R25, R25 ;  /* 0x0000001900197305 */ /* 0x000e24000021f000 */
[----:B0-----:R-:W-:-:S04]  /*14c0*/  IMAD.MOV R41, RZ, RZ, -R25 ;  /* 0x000000ffff297224 */ /* 0x001fc800078e0a19 */
        /* <DEDUP_REMOVED lines=12> */
.L_x_852:
[----:B------:R-:W-:Y:S01]  /*1590*/  IMAD.MOV.U32 R40, RZ, RZ, R33 ;  /* 0x000000ffff287224 */ /* 0x000fe200078e0021 */
[----:B------:R-:W-:-:S07]  /*15a0*/  MOV R39, 0x15c0 ;  /* 0x000015c000277802 */ /* 0x000fce0000000f00 */
[----:B-12---:R-:W-:Y:S05]  /*15b0*/  CALL.REL.NOINC `($__internal_65_$__cuda_sm20_rem_u64) ;  /* 0x0000004800f07944 */ /* 0x006fea0003c00000 */
.L_x_853:
[----:B------:R-:W0:Y:S01]  /*15c0*/  LDC.64 R24, c[0x0][0x540] ;  /* 0x00015000ff187b82 */ /* 0x000e220000000a00 */
[----:B------:R-:W-:-:S05]  /*15d0*/  IADD3 R33, PT, PT, R40, UR70, RZ ;  /* 0x0000004628217c10 */ /* 0x000fca000fffe0ff */
[----:B0-----:R0:W-:Y:S02]  /*15e0*/  STG.E desc[UR76][R24.64], R33 ;  /* 0x0000002118007986 */ /* 0x0011e4000c10194c */
.L_x_851:
[----:B------:R-:W-:Y:S05]  /*15f0*/  BSYNC.RECONVERGENT B0 ;  /* 0x0000000000007941 */ /* 0x000fea0003800200 */
.L_x_850:
        /* <DEDUP_REMOVED lines=12> */
[----:B0-----:R-:W-:-:S06]  /*16c0*/  VIADD R39, R33, 0xffffffe ;  /* 0x0ffffffe21277836 */ /* 0x001fcc0000000000 */
[----:B------:R-:W0:Y:S02]  /*16d0*/  F2I.FTZ.U32.TRUNC.NTZ R25, R39 ;  /* 0x0000002700197305 */ /* 0x000e24000021f000 */
[----:B0-----:R-:W-:-:S05]  /*16e0*/  IADD3 R41, PT, PT, RZ, -R25, RZ ;  /* 0x80000019ff297210 */ /* 0x001fca0007ffe0ff */
[----:B------:R-:W-:-:S04]  /*16f0*/  IMAD R41, R41, UR71, RZ ;  /* 0x0000004729297c24 */ /* 0x000fc8000f8e02ff */
[----:B------:R-:W-:-:S06]  /*1700*/  IMAD.HI.U32 R41, R25, R41, R24 ;  /* 0x0000002919297227 */ /* 0x000fcc00078e0018 */
        /* <DEDUP_REMOVED lines=10> */
.L_x_856:
[----:B------:R-:W-:Y:S02]  /*17b0*/  MOV R40, R34 ;  /* 0x0000002200287202 */ /* 0x000fe40000000f00 */
[----:B------:R-:W-:-:S07]  /*17c0*/  MOV R39, 0x17e0 ;  /* 0x000017e000277802 */ /* 0x000fce0000000f00 */
[----:B-12---:R-:W-:Y:S05]  /*17d0*/  CALL.REL.NOINC `($__internal_65_$__cuda_sm20_rem_u64) ;  /* 0x0000004800687944 */ /* 0x006fea0003c00000 */
.L_x_857:
[----:B------:R-:W0:Y:S01]  /*17e0*/  LDC.64 R24, c[0x0][0x540] ;  /* 0x00015000ff187b82 */ /* 0x000e220000000a00 */
[----:B------:R-:W-:-:S05]  /*17f0*/  IADD3 R33, PT, PT, R40, UR70, RZ ;  /* 0x0000004628217c10 */ /* 0x000fca000fffe0ff */
[----:B0-----:R0:W-:Y:S02]  /*1800*/  STG.E desc[UR76][R24.64], R33 ;  /* 0x0000002118007986 */ /* 0x0011e4000c10194c */
.L_x_855:
[----:B------:R-:W-:Y:S05]  /*1810*/  BSYNC.RECONVERGENT B0 ;  /* 0x0000000000007941 */ /* 0x000fea0003800200 */
.L_x_854:
[----:B0-----:R-:W-:-:S04]  /*1820*/  IADD3 R24, P1, PT, R32, R16, RZ ;  /* 0x0000001020187210 */ /* 0x001fc80007f3e0ff */
[----:B------:R-:W-:Y:S01]  /*1830*/  ISETP.GE.U32.AND P0, PT, R24, UR34, PT ;  /* 0x0000002218007c0c */ /* 0x000fe2000bf06070 */
[----:B------:R-:W-:-:S05]  /*1840*/  IMAD.X R24, RZ, RZ, R17, P1 ;  /* 0x000000ffff187224 */ /* 0x000fca00008e0611 */
[----:B------:R-:W-:-:S13]  /*1850*/  ISETP.GE.AND.EX P0, PT, R24, UR35, PT, P0 ;  /* 0x0000002318007c0c */ /* 0x000fda000bf06300 */
[----:B------:R-:W-:Y:S05]  /*1860*/  @P0 BRA `(.L_x_858) ;  /* 0x0000004000ec0947 */ /* 0x000fea0003800000 */
[----:B------:R-:W-:-:S09]  /*1870*/  UISETP.NE.U32.AND UP0, UPT, UR72, URZ, UPT ;  /* 0x000000ff4800728c */ /* 0x000fd2000bf05070 */
[----:B------:R-:W-:Y:S05]  /*1880*/  BRA.U UP0, `(.L_x_859) ;  /* 0x00000001004c7547 */ /* 0x000fea000b800000 */
[----:B------:R-:W0:Y:S01]  /*1890*/  I2F.U32.RP R33, UR71 ;  /* 0x0000004700217d06 */ /* 0x000e220008209000 */
[----:B------:R-:W-:Y:S01]  /*18a0*/  IMAD.MOV.U32 R24, RZ, RZ, RZ ;  /* 0x000000ffff187224 */ /* 0x000fe200078e00ff */
[----:B------:R-:W-:-:S06]  /*18b0*/  ISETP.NE.U32.AND P1, PT, RZ, UR71, PT ;  /* 0x00000047ff007c0c */ /* 0x000fcc000bf25070 */
[----:B0-----:R-:W0:Y:S02]  /*18c0*/  MUFU.RCP R33, R33 ;  /* 0x0000002100217308 */ /* 0x001e240000001000 */
[----:B0-----:R-:W-:-:S06]  /*18d0*/  IADD3 R25, PT, PT, R33, 0xffffffe, RZ ;  /* 0x0ffffffe21197810 */ /* 0x001fcc0007ffe0ff */
[----:B------:R-:W2:Y:S02]  /*18e0*/  F2I.FTZ.U32.TRUNC.NTZ R25, R25 ;  /* 0x0000001900197305 */ /* 0x000ea4000021f000 */
[----:B--2---:R-:W-:-:S05]  /*18f0*/  IADD3 R37, PT, PT, RZ, -R25, RZ ;  /* 0x80000019ff257210 */ /* 0x004fca0007ffe0ff */
        /* <DEDUP_REMOVED lines=12> */
.L_x_859:
[----:B------:R-:W-:Y:S02]  /*19c0*/  MOV R40, R35 ;  /* 0x0000002300287202 */ /* 0x000fe40000000f00 */
[----:B------:R-:W-:-:S07]  /*19d0*/  MOV R39, 0x19f0 ;  /* 0x000019f000277802 */ /* 0x000fce0000000f00 */
[----:B-12---:R-:W-:Y:S05]  /*19e0*/  CALL.REL.NOINC `($__internal_65_$__cuda_sm20_rem_u64) ;  /* 0x0000004400e47944 */ /* 0x006fea0003c00000 */
.L_x_860:
[----:B------:R-:W0:Y:S01]  /*19f0*/  LDC.64 R24, c[0x0][0x540] ;  /* 0x00015000ff187b82 */ /* 0x000e220000000a00 */
[----:B------:R-:W-:-:S05]  /*1a00*/  VIADD R33, R40, UR70 ;  /* 0x0000004628217c36 */ /* 0x000fca0008000000 */
[----:B0-----:R3:W-:Y:S01]  /*1a10*/  STG.E desc[UR76][R24.64], R33 ;  /* 0x0000002118007986 */ /* 0x0017e2000c10194c */
[----:B------:R-:W-:Y:S05]  /*1a20*/  BRA `(.L_x_858) ;  /* 0x00000040007c7947 */ /* 0x000fea0003800000 */
.L_x_845:
        /* <DEDUP_REMOVED lines=234> */
.L_x_863:
        /* <DEDUP_REMOVED lines=20> */
.L_x_864:
[----:B------:R-:W-:Y:S02]  /*2a10*/  MOV R40, R39 ;  /* 0x0000002700287202 */ /* 0x000fe40000000f00 */
[----:B------:R-:W-:-:S07]  /*2a20*/  MOV R39, 0x2a40 ;  /* 0x00002a4000277802 */ /* 0x000fce0000000f00 */
[----:B-12---:R-:W-:Y:S05]  /*2a30*/  CALL.REL.NOINC `($__internal_65_$__cuda_sm20_rem_u64) ;  /* 0x0000003400d07944 */ /* 0x006fea0003c00000 */
.L_x_865:
[----:B------:R-:W0:Y:S01]  /*2a40*/  LDCU.64 UR48, c[0x0][0x540] ;  /* 0x0000a800ff3077ac */ /* 0x000e220008000a00 */
[----:B------:R-:W-:Y:S01]  /*2a50*/  VIADD R39, R40, UR70 ;  /* 0x0000004628277c36 */ /* 0x000fe20008000000 */
[----:B0-----:R-:W-:-:S04]  /*2a60*/  IADD3 R24, P0, PT, R43, UR48, RZ ;  /* 0x000000302b187c10 */ /* 0x001fc8000ff1e0ff */
[----:B------:R-:W-:-:S05]  /*2a70*/  IADD3.X R25, PT, PT, RZ, UR49, RZ, P0, !PT ;  /* 0x00000031ff197c10 */ /* 0x000fca00087fe4ff */
[----:B------:R0:W-:Y:S04]  /*2a80*/  STG.E desc[UR76][R24.64], R39 ;  /* 0x0000002718007986 */ /* 0x0001e8000c10194c */
.L_x_862:
[----:B------:R-:W-:Y:S05]  /*2a90*/  BSYNC.RECONVERGENT B0 ;  /* 0x0000000000007941 */ /* 0x000fea0003800200 */
.L_x_861:
[----:B0-----:R-:W-:Y:S01]  /*2aa0*/  IADD3 R25, P1, PT, R15, R16, RZ ;  /* 0x000000100f197210 */ /* 0x001fe20007f3e0ff */
[----:B------:R-:W-:Y:S03]  /*2ab0*/  BSSY.RECONVERGENT B0, `(.L_x_866) ;  /* 0x0000106000007945 */ /* 0x000fe60003800200 */
[----:B------:R-:W-:Y:S02]  /*2ac0*/  ISETP.GE.U32.AND P0, PT, R25, UR34, PT ;  /* 0x0000002219007c0c */ /* 0x000fe4000bf06070 */
[----:B------:R-:W-:-:S04]  /*2ad0*/  IADD3.X R24, PT, PT, RZ, R17, RZ, P1, !PT ;  /* 0x00000011ff187210 */ /* 0x000fc80000ffe4ff */
[----:B------:R-:W-:-:S13]  /*2ae0*/  ISETP.GE.AND.EX P0, PT, R24, UR35, PT, P0 ;  /* 0x0000002318007c0c */ /* 0x000fda000bf06300 */
        /* <DEDUP_REMOVED lines=224> */
[----:B------:R-:W-:-:S05]  /*38f0*/  HFMA2 R24, -RZ, RZ, 0, 0 ;  /* 0x00000000ff187431 */ /* 0x000fca00000001ff */
[----:B0-----:R-:W-:-:S05]  /*3900*/  IMAD.HI.U32 R24, R25, UR48, R24 ;  /* 0x0000003019187c27 */ /* 0x001fca000f8e0018 */
[----:B------:R-:W-:-:S05]  /*3910*/  SHF.R.U32.HI R24, RZ, UR49, R24 ;  /* 0x00000031ff187c19 */ /* 0x000fca0008011618 */
[----:B------:R-:W-:-:S04]  /*3920*/  IMAD.MOV R24, RZ, RZ, -R24 ;  /* 0x000000ffff187224 */ /* 0x000fc800078e0a18 */
[----:B------:R-:W-:-:S04]  /*3930*/  IMAD R24, R24, UR31, R25 ;  /* 0x0000001f18187c24 */ /* 0x000fc8000f8e0219 */
[----:B------:R-:W-:-:S07]  /*3940*/  IMAD R43, R24, UR32, R43 ;  /* 0x00000020182b7c24 */ /* 0x000fce000f8e022b */
.L_x_868:
        /* <DEDUP_REMOVED lines=20> */
.L_x_869:
[----:B------:R-:W-:Y:S02]  /*3a90*/  MOV R40, R33 ;  /* 0x0000002100287202 */ /* 0x000fe40000000f00 */
[----:B------:R-:W-:-:S07]  /*3aa0*/  MOV R39, 0x3ac0 ;  /* 0x00003ac000277802 */ /* 0x000fce0000000f00 */
[----:B-12---:R-:W-:Y:S05]  /*3ab0*/  CALL.REL.NOINC `($__internal_65_$__cuda_sm20_rem_u64) ;  /* 0x0000002400b07944 */ /* 0x006fea0003c00000 */
.L_x_870:
[----:B------:R-:W0:Y:S01]  /*3ac0*/  LDCU.64 UR48, c[0x0][0x540] ;  /* 0x0000a800ff3077ac */ /* 0x000e220008000a00 */
[----:B------:R-:W-:Y:S01]  /*3ad0*/  VIADD R33, R40, UR70 ;  /* 0x0000004628217c36 */ /* 0x000fe20008000000 */
[----:B0-----:R-:W-:-:S04]  /*3ae0*/  IADD3 R24, P0, PT, R43, UR48, RZ ;  /* 0x000000302b187c10 */ /* 0x001fc8000ff1e0ff */
[----:B------:R-:W-:-:S05]  /*3af0*/  IADD3.X R25, PT, PT, RZ, UR49, RZ, P0, !PT ;  /* 0x00000031ff197c10 */ /* 0x000fca00087fe4ff */
[----:B------:R0:W-:Y:S04]  /*3b00*/  STG.E desc[UR76][R24.64], R33 ;  /* 0x0000002118007986 */ /* 0x0001e8000c10194c */
.L_x_867:
[----:B------:R-:W-:Y:S05]  /*3b10*/  BSYNC.RECONVERGENT B0 ;  /* 0x0000000000007941 */ /* 0x000fea0003800200 */
.L_x_866:
[----:B------:R-:W-:Y:S01]  /*3b20*/  IADD3 R39, P1, PT, R31, R16, RZ ;  /* 0x000000101f277210 */ /* 0x000fe20007f3e0ff */
[----:B------:R-:W-:Y:S03]  /*3b30*/  BSSY.RECONVERGENT B0, `(.L_x_871) ;  /* 0x0000107000007945 */ /* 0x000fe60003800200 */
[----:B------:R-:W-:Y:S02]  /*3b40*/  ISETP.GE.U32.AND P0, PT, R39, UR34, PT ;  /* 0x0000002227007c0c */ /* 0x000fe4000bf06070 */
[----:B0-----:R-:W-:-:S04]  /*3b50*/  IADD3.X R24, PT, PT, RZ, R17, RZ, P1, !PT ;  /* 0x00000011ff187210 */ /* 0x001fc80000ffe4ff */
        /* <DEDUP_REMOVED lines=232> */
.L_x_873:
[----:B------:R-:W-:-:S09]  /*49e0*/  UISETP.NE.U32.AND UP0, UPT, UR72, URZ, UPT ;  /* 0x000000ff4800728c */ /* 0x000fd2000bf05070 */
[----:B------:R-:W-:Y:S05]  /*49f0*/  BRA.U UP0, `(.L_x_874) ;  /* 0x0000000100487547 */ /* 0x000fea000b800000 */
[----:B------:R-:W0:Y:S01]  /*4a00*/  I2F.U32.RP R39, UR71 ;  /* 0x0000004700277d06 */ /* 0x000e220008209000 */
[----:B------:R-:W-:-:S07]  /*4a10*/  ISETP.NE.U32.AND P1, PT, RZ, UR71, PT ;  /* 0x00000047ff007c0c */ /* 0x000fce000bf25070 */
[----:B0-----:R-:W0:Y:S02]  /*4a20*/  MUFU.RCP R39, R39 ;  /* 0x0000002700277308 */ /* 0x001e240000001000 */
[----:B0-----:R-:W-:-:S06]  /*4a30*/  IADD3 R24, PT, PT, R39, 0xffffffe, RZ ;  /* 0x0ffffffe27187810 */ /* 0x001fcc0007ffe0ff */
[----:B------:R0:W3:Y:S02]  /*4a40*/  F2I.FTZ.U32.TRUNC.NTZ R25, R24 ;  /* 0x0000001800197305 */ /* 0x0000e4000021f000 */
[----:B0-----:R-:W-:Y:S01]  /*4a50*/  MOV R24, RZ ;  /* 0x000000ff00187202 */ /* 0x001fe20000000f00 */
[----:B---3--:R-:W-:-:S04]  /*4a60*/  IMAD.MOV R41, RZ, RZ, -R25 ;  /* 0x000000ffff297224 */ /* 0x008fc800078e0a19 */
        /* <DEDUP_REMOVED lines=11> */
.L_x_874:
[----:B------:R-:W-:Y:S02]  /*4b20*/  MOV R40, R34 ;  /* 0x0000002200287202 */ /* 0x000fe40000000f00 */
[----:B------:R-:W-:-:S07]  /*4b30*/  MOV R39, 0x4b50 ;  /* 0x00004b5000277802 */ /* 0x000fce0000000f00 */
[----:B-12---:R-:W-:Y:S05]  /*4b40*/  CALL.REL.NOINC `($__internal_65_$__cuda_sm20_rem_u64) ;  /* 0x00000014008c7944 */ /* 0x006fea0003c00000 */
.L_x_875:
[----:B------:R-:W0:Y:S02]  /*4b50*/  LDCU.64 UR48, c[0x0][0x540] ;  /* 0x0000a800ff3077ac */ /* 0x000e240008000a00 */
[----:B0-----:R-:W-:Y:S02]  /*4b60*/  IADD3 R24, P0, PT, R33, UR48, RZ ;  /* 0x0000003021187c10 */ /* 0x001fe4000ff1e0ff */
[----:B------:R-:W-:-:S03]  /*4b70*/  IADD3 R33, PT, PT, R40, UR70, RZ ;  /* 0x0000004628217c10 */ /* 0x000fc6000fffe0ff */
[----:B------:R-:W-:-:S05]  /*4b80*/  IMAD.X R25, RZ, RZ, UR49, P0 ;  /* 0x00000031ff197e24 */ /* 0x000fca00080e06ff */
[----:B------:R0:W-:Y:S03]  /*4b90*/  STG.E desc[UR76][R24.64], R33 ;  /* 0x0000002118007986 */ /* 0x0001e6000c10194c */
.L_x_872:
[----:B------:R-:W-:Y:S05]  /*4ba0*/  BSYNC.RECONVERGENT B0 ;  /* 0x0000000000007941 */ /* 0x000fea0003800200 */
.L_x_871:
[----:B------:R-:W-:-:S04]  /*4bb0*/  IADD3 R34, P1, PT, R32, R16, RZ ;  /* 0x0000001020227210 */ /* 0x000fc80007f3e0ff */
[----:B------:R-:W-:Y:S02]  /*4bc0*/  ISETP.GE.U32.AND P0, PT, R34, UR34, PT ;  /* 0x0000002222007c0c */ /* 0x000fe4000bf06070 */
[----:B0-----:R-:W-:-:S04]  /*4bd0*/  IADD3.X R24, PT, PT, RZ, R17, RZ, P1, !PT ;  /* 0x00000011ff187210 */ /* 0x001fc80000ffe4ff */
        /* <DEDUP_REMOVED lines=232> */
.L_x_876:
[----:B------:R-:W-:-:S09]  /*5a60*/  UISETP.NE.U32.AND UP0, UPT, UR72, URZ, UPT ;  /* 0x000000ff4800728c */ /* 0x000fd2000bf05070 */
[----:B------:R-:W-:Y:S05]  /*5a70*/  BRA.U UP0, `(.L_x_877) ;  /* 0x0000000100487547 */ /* 0x000fea000b800000 */
[----:B------:R-:W0:Y:S01]  /*5a80*/  I2F.U32.RP R34, UR71 ;  /* 0x0000004700227d06 */ /* 0x000e220008209000 */
[----:B------:R-:W-:-:S07]  /*5a90*/  ISETP.NE.U32.AND P1, PT, RZ, UR71, PT ;  /* 0x00000047ff007c0c */ /* 0x000fce000bf25070 */
[----:B0-----:R-:W0:Y:S02]  /*5aa0*/  MUFU.RCP R34, R34 ;  /* 0x0000002200227308 */ /* 0x001e240000001000 */
[----:B0-----:R-:W-:-:S06]  /*5ab0*/  VIADD R24, R34, 0xffffffe ;  /* 0x0ffffffe22187836 */ /* 0x001fcc0000000000 */
[----:B------:R0:W2:Y:S02]  /*5ac0*/  F2I.FTZ.U32.TRUNC.NTZ R25, R24 ;  /* 0x0000001800197305 */ /* 0x0000a4000021f000 */
[----:B0-----:R-:W-:Y:S01]  /*5ad0*/  HFMA2 R24, -RZ, RZ, 0, 0 ;  /* 0x00000000ff187431 */ /* 0x001fe200000001ff */
[----:B--2---:R-:W-:-:S05]  /*5ae0*/  IADD3 R37, PT, PT, RZ, -R25, RZ ;  /* 0x80000019ff257210 */ /* 0x004fca0007ffe0ff */
[----:B------:R-:W-:-:S04]  /*5af0*/  IMAD R37, R37, UR71, RZ ;  /* 0x0000004725257c24 */ /* 0x000fc8000f8e02ff */
[----:B-1----:R-:W-:-:S06]  /*5b00*/  IMAD.HI.U32 R36, R25, R37, R24 ;  /* 0x0000002519247227 */ /* 0x002fcc00078e0018 */
[----:B------:R-:W-:-:S04]  /*5b10*/  IMAD.HI.U32 R36, R36, R35, RZ ;  /* 0x0000002324247227 */ /* 0x000fc800078e00ff */
[----:B------:R-:W-:-:S04]  /*5b20*/  IMAD.MOV R36, RZ, RZ, -R36 ;  /* 0x000000ffff247224 */ /* 0x000fc800078e0a24 */
[----:B------:R-:W-:-:S05]  /*5b30*/  IMAD R40, R36, UR71, R35 ;  /* 0x0000004724287c24 */ /* 0x000fca000f8e0223 */
[----:B------:R-:W-:-:S13]  /*5b40*/  ISETP.GE.U32.AND P0, PT, R40, UR71, PT ;  /* 0x0000004728007c0c */ /* 0x000fda000bf06070 */
[----:B------:R-:W-:-:S04]  /*5b50*/  @P0 IADD3 R40, PT, PT, R40, -UR71, RZ ;  /* 0x8000004728280c10 */ /* 0x000fc8000fffe0ff */
[----:B------:R-:W-:-:S13]  /*5b60*/  ISETP.GE.U32.AND P0, PT, R40, UR71, PT ;  /* 0x0000004728007c0c */ /* 0x000fda000bf06070 */
[----:B------:R-:W-:Y:S02]  /*5b70*/  @P0 IADD3 R40, PT, PT, R40, -UR71, RZ ;  /* 0x8000004728280c10 */ /* 0x000fe4000fffe0ff */
[----:B------:R-:W-:Y:S01]  /*5b80*/  @!P1 LOP3.LUT R40, RZ, UR71, RZ, 0x33, !PT ;  /* 0x00000047ff289c12 */ /* 0x000fe2000f8e33ff */
[----:B------:R-:W-:Y:S06]  /*5b90*/  BRA `(.L_x_878) ;  /* 0x00000000000c7947 */ /* 0x000fec0003800000 */
.L_x_877:
[----:B------:R-:W-:Y:S01]  /*5ba0*/  IMAD.MOV.U32 R40, RZ, RZ, R35 ;  /* 0x000000ffff287224 */ /* 0x000fe200078e0023 */
[----:B------:R-:W-:-:S07]  /*5bb0*/  MOV R39, 0x5bd0 ;  /* 0x00005bd000277802 */ /* 0x000fce0000000f00 */
[----:B-12---:R-:W-:Y:S05]  /*5bc0*/  CALL.REL.NOINC `($__internal_65_$__cuda_sm20_rem_u64) ;  /* 0x00000004006c7944 */ /* 0x006fea0003c00000 */
.L_x_878:
[----:B------:R-:W0:Y:S02]  /*5bd0*/  LDCU.64 UR48, c[0x0][0x540] ;  /* 0x0000a800ff3077ac */ /* 0x000e240008000a00 */
[----:B0-----:R-:W-:Y:S02]  /*5be0*/  IADD3 R24, P0, PT, R33, UR48, RZ ;  /* 0x0000003021187c10 */ /* 0x001fe4000ff1e0ff */
[----:B------:R-:W-:Y:S02]  /*5bf0*/  IADD3 R33, PT, PT, R40, UR70, RZ ;  /* 0x0000004628217c10 */ /* 0x000fe4000fffe0ff */
[----:B------:R-:W-:-:S05]  /*5c00*/  IADD3.X R25, PT, PT, RZ, UR49, RZ, P0, !PT ;  /* 0x00000031ff197c10 */ /* 0x000fca00087fe4ff */
[----:B------:R0:W-:Y:S04]  /*5c10*/  STG.E desc[UR76][R24.64], R33 ;  /* 0x0000002118007986 */ /* 0x0001e8000c10194c */
.L_x_858:
[----:B------:R-:W-:Y:S05]  /*5c20*/  WARPSYNC.ALL ;  /* 0x0000000000007948 */ /* 0x000fea0003800000 */
[----:B------:R-:W4:Y:S01]  /*5c30*/  LDCU UR48, c[0x0][0x360] ;  /* 0x00006c00ff3077ac */ /* 0x000f220008000800 */
[----:B0--3--:R-:W4:Y:S08]  /*5c40*/  LDC R25, c[0x0][0x370] ;  /* 0x0000dc00ff197b82 */ /* 0x009f300000000800 */
        /* <DEDUP_REMOVED lines=8> */
        .weak           $__internal_64_$__cuda_sm20_div_s64
        .type           $__internal_64_$__cuda_sm20_div_s64,@function
        .size           $__internal_64_$__cuda_sm20_div_s64,($__internal_65_$__cuda_sm20_rem_u64 - $__internal_64_$__cuda_sm20_div_s64)
$__internal_64_$__cuda_sm20_div_s64:
        /* <DEDUP_REMOVED lines=61> */
[----:B------:R-:W-:Y:S01]  /*60a0*/  ISETP.GE.U32.AND.EX P0, PT, R33, RZ, PT, P2 ;  /* 0x000000ff2100720c */ /* 0x000fe20003f06120 */
[----:B------:R-:W-:Y:S01]  /*60b0*/  HFMA2 R33, -RZ, RZ, 0, 0 ;  /* 0x00000000ff217431 */ /* 0x000fe200000001ff */
        /* <DEDUP_REMOVED lines=11> */
[----:B------:R-:W-:Y:S06]  /*6170*/  RET.REL.NODEC R32 `(_ZN2at6native60_GLOBAL__N__fdc43544_27_DistributionRandomKernel_cu_f88cee4443distribution_elementwise_grid_stride_kernelIjLi4EZZZNS0_9templates4cuda21random_from_to_kernelIPNS_17CUDAGeneratorImplEEEvRNS_18TensorIteratorBaseEmlT_ENKUlvE_clEvENKUlvE10_clEvEUlP24curandStatePhilox4_32_10E0_ZNS1_27distribution_nullary_kernelIjj5uint4S7_SF_ZZZS5_IS7_EvS9_mlSA_ENKSB_clEvENKSC_clEvEUljE_EEvS9_T2_RKT3_T4_EUlijE0_EEvlNS_15PhiloxCudaStateET1_SJ_) ;  /* 0xffffff9c20a07950 */ /* 0x000fec0003c3ffff */
        .weak           $__internal_65_$__cuda_sm20_rem_u64
        .type           $__internal_65_$__cuda_sm20_rem_u64,@function
        .size           $__internal_65_$__cuda_sm20_rem_u64,(.L_x_2283 - $__internal_65_$__cuda_sm20_rem_u64)
$__internal_65_$__cuda_sm20_rem_u64:
        /* <DEDUP_REMOVED lines=11> */
[----:B------:R-:W-:-:S03]  /*6230*/  IMAD.HI.U32 R46, R44, R41, RZ ;  /* 0x000000292c2e7227 */ /* 0x000fc600078e00ff */
[----:B------:R-:W-:-:S05]  /*6240*/  IADD3.X R24, PT, PT, RZ, ~R24, RZ, P0, !PT ;  /* 0x80000018ff187210 */ /* 0x000fca00007fe4ff */
        /* <DEDUP_REMOVED lines=10> */
[----:B------:R-:W-:Y:S02]  /*62f0*/  IMAD.MOV.U32 R45, RZ, RZ, RZ ;  /* 0x000000ffff2d7224 */ /* 0x000fe400078e00ff */
        /* <DEDUP_REMOVED lines=29> */
[----:B------:R-:W-:Y:S01]  /*64d0*/  SEL R24, R25, R24, P0 ;  /* 0x0000001819187207 */ /* 0x000fe20000000000 */
[----:B------:R-:W-:Y:S01]  /*64e0*/  HFMA2 R25, -RZ, RZ, 0, 0 ;  /* 0x00000000ff197431 */ /* 0x000fe200000001ff */
[----:B------:R-:W-:Y:S02]  /*64f0*/  ISETP.GE.U32.AND P0, PT, R45, R36, PT ;  /* 0x000000242d00720c */ /* 0x000fe40003f06070 */
[----:B------:R-:W-:Y:S02]  /*6500*/  IADD3 R40, PT, PT, -R36, R45, RZ ;  /* 0x0000002d24287210 */ /* 0x000fe40007ffe1ff */
[----:B------:R-:W-:-:S02]  /*6510*/  ISETP.GE.U32.AND.EX P0, PT, R24, R37, PT, P0 ;  /* 0x000000251800720c */ /* 0x000fc40003f06100 */
[----:B------:R-:W-:Y:S02]  /*6520*/  MOV R24, R39 ;  /* 0x0000002700187202 */ /* 0x000fe40000000f00 */
[----:B------:R-:W-:Y:S02]  /*6530*/  ISETP.NE.AND.EX P1, PT, R37, RZ, PT, P1 ;  /* 0x000000ff2500720c */ /* 0x000fe40003f25310 */
[----:B------:R-:W-:-:S04]  /*6540*/  SEL R40, R40, R45, P0 ;  /* 0x0000002d28287207 */ /* 0x000fc80000000000 */
[----:B------:R-:W-:Y:S01]  /*6550*/  SEL R40, R40, 0xffffffff, P1 ;  /* 0xffffffff28287807 */ /* 0x000fe20000800000 */
[----:B------:R-:W-:Y:S06]  /*6560*/  RET.REL.NODEC R24 `(_ZN2at6native60_GLOBAL__N__fdc43544_27_DistributionRandomKernel_cu_f88cee4443distribution_elementwise_grid_stride_kernelIjLi4EZZZNS0_9templates4cuda21random_from_to_kernelIPNS_17CUDAGeneratorImplEEEvRNS_18TensorIteratorBaseEmlT_ENKUlvE_clEvENKUlvE10_clEvEUlP24curandStatePhilox4_32_10E0_ZNS1_27distribution_nullary_kernelIjj5uint4S7_SF_ZZZS5_IS7_EvS9_mlSA_ENKSB_clEvENKSC_clEvEUljE_EEvS9_T2_RKT3_T4_EUlijE0_EEvlNS_15PhiloxCudaStateET1_SJ_) ;  /* 0xffffff9818a47950 */ /* 0x000fec0003c3ffff */
.L_x_880:
        /* <DEDUP_REMOVED lines=9> */
.L_x_2283:


//--------------------- .text._ZN2at6native60_GLOBAL__N__fdc43544_27_DistributionRandomKernel_cu_f88cee4443distribution_elementwise_grid_stride_kernelIjLi4EZZZNS0_9templates4cuda21random_from_to_kernelIPNS_17CUDAGeneratorImplEEEvRNS_18TensorIteratorBaseEmlT_ENKUlvE_clEvENKUlvE10_clEvEUlP24curandStatePhilox4_32_10E0_ZNS1_27distribution_nullary_kernelIjj5uint4S7_SF_ZZZS5_IS7_EvS9_mlSA_ENKSB_clEvENKSC_clEvEUljE_EEvS9_T2_RKT3_T4_EUlijE_EEvlNS_15PhiloxCudaStateET1_SJ_ --------------------------
	.section	.text._ZN2at6native60_GLOBAL__N__fdc43544_27_DistributionRandomKernel_cu_f88cee4443distribution_elementwise_grid_stride_kernelIjLi4EZZZNS0_9templates4cuda21random_from_to_kernelIPNS_17CUDAGeneratorImplEEEvRNS_18TensorIteratorBaseEmlT_ENKUlvE_clEvENKUlvE10_clEvEUlP24curandStatePhilox4_32_10E0_ZNS1_27distribution_nullary_kernelIjj5uint4S7_SF_ZZZS5_IS7_EvS9_mlSA_ENKSB_clEvENKSC_clEvEUljE_EEvS9_T2_RKT3_T4_EUlijE_EEvlNS_15PhiloxCudaStateET1_SJ_,"ax",@progbits
	.align	128
.text._ZN2at6native60_GLOBAL__N__fdc43544_27_DistributionRandomKernel_cu_f88cee4443distribution_elementwise_grid_stride_kernelIjLi4EZZZNS0_9templates4cuda21random_from_to_kernelIPNS_17CUDAGeneratorImplEEEvRNS_18TensorIteratorBaseEmlT_ENKUlvE_clEvENKUlvE10_clEvEUlP24curandStatePhilox4_32_10E0_ZNS1_27distribution_nullary_kernelIjj5uint4S7_SF_ZZZS5_IS7_EvS9_mlSA_ENKSB_clEvENKSC_clEvEUljE_EEvS9_T2_RKT3_T4_EUlijE_EEvlNS_15PhiloxCudaStateET1_SJ_:
        .type           _ZN2at6native60_GLOBAL__N__fdc43544_27_DistributionRandomKernel_cu_f88cee4443distribution_elementwise_grid_stride_kernelIjLi4EZZZNS0_9templates4cuda21random_from_to_kernelIPNS_17CUDAGeneratorImplEEEvRNS_18TensorIteratorBaseEmlT_ENKUlvE_clEvENKUlvE10_clEvEUlP24curandStatePhilox4_32_10E0_ZNS1_27distribution_nullary_kernelIjj5uint4S7_SF_ZZZS5_IS7_EvS9_mlSA_ENKSB_clEvENKSC_clEvEUljE_EEvS9_T2_RKT3_T4_EUlijE_EEvlNS_15PhiloxCudaStateET1_SJ_,@function
        .size           _ZN2at6native60_GLOBAL__N__fdc43544_27_DistributionRandomKernel_cu_f88cee4443distribution_elementwise_grid_stride_kernelIjLi4EZZZNS0_9templates4cuda21random_from_to_kernelIPNS_17CUDAGeneratorImplEEEvRNS_18TensorIteratorBaseEmlT_ENKUlvE_clEvENKUlvE10_clEvEUlP24curandStatePhilox4_32_10E0_ZNS1_27distribution_nullary_kernelIjj5uint4S7_SF_ZZZS5_IS7_EvS9_mlSA_ENKSB_clEvENKSC_clEvEUljE_EEvS9_T2_RKT3_T4_EUlijE_EEvlNS_15PhiloxCudaStateET1_SJ_,(.L_x_2286 - _ZN2at6native60_GLOBAL__N__fdc43544_27_DistributionRandomKernel_cu_f88cee4443distribution_elementwise_grid_stride_kernelIjLi4EZZZNS0_9templates4cuda21random_from_to_kernelIPNS_17CUDAGeneratorImplEEEvRNS_18TensorIteratorBaseEmlT_ENKUlvE_clEvENKUlvE10_clEvEUlP24curandStatePhilox4_32_10E0_ZNS1_27distribution_nullary_kernelIjj5uint4S7_SF_ZZZS5_IS7_EvS9_mlSA_ENKSB_clEvENKSC_clEvEUljE_EEvS9_T2_RKT3_T4_EUlijE_EEvlNS_15PhiloxCudaStateET1_SJ_)
        .other          _ZN2at6native60_GLOBAL__N__fdc43544_27_DistributionRandomKernel_cu_f88cee4443distribution_elementwise_grid_stride_kernelIjLi4EZZZNS0_9templates4cuda21random_from_to_kernelIPNS_17CUDAGeneratorImplEEEvRNS_18TensorIteratorBaseEmlT_ENKUlvE_clEvENKUlvE10_clEvEUlP24curandStatePhilox4_32_10E0_ZNS1_27distribution_nullary_kernelIjj5uint4S7_SF_ZZZS5_IS7_EvS9_mlSA_ENKSB_clEvENKSC_clEvEUljE_EEvS9_T2_RKT3_T4_EUlijE_EEvlNS_15PhiloxCudaStateET1_SJ_,@"STO_CUDA_ENTRY STV_DEFAULT"
_ZN2at6native60_GLOBAL__N__fdc43544_27_DistributionRandomKernel_cu_f88cee4443distribution_elementwise_grid_stride_kernelIjLi4EZZZNS0_9templates4cuda21random_from_to_kernelIPNS_17CUDAGeneratorImplEEEvRNS_18TensorIteratorBaseEmlT_ENKUlvE_clEvENKUlvE10_clEvEUlP24curandStatePhilox4_32_10E0_ZNS1_27distribution_nullary_kernelIjj5uint4S7_SF_ZZZS5_IS7_EvS9_mlSA_ENKSB_clEvENKSC_clEvEUljE_EEvS9_T2_RKT3_T4_EUlijE_EEvlNS_15PhiloxCudaStateET1_SJ_:
        /* <DEDUP_REMOVED lines=23> */
[--C-:B------:R-:W-:Y:S02]  /*0170*/  IMAD.MOV.U32 R17, RZ, RZ, R12.reuse ;  /* 0x000000ffff117224 */ /* 0x100fe400078e000c */
[----:B------:R-:W-:Y:S01]  /*0180*/  IMAD.MOV.U32 R16, RZ, RZ, R12 ;  /* 0x000000ffff107224 */ /* 0x000fe200078e000c */
[----:B0-----:R-:W-:-:S04]  /*0190*/  UIADD3 UR4, UP0, UPT, UR4, -0x1, URZ ;  /* 0xffffffff04047890 */ /* 0x001fc8000ff1e0ff */
[----:B------:R-:W-:-:S04]  /*01a0*/  UIADD3.X UR5, UPT, UPT, UR5, -0x1, URZ, UP0, !UPT ;  /* 0xffffffff05057890 */ /* 0x000fc800087fe4ff */
[----:B------:R-:W-:Y:S01]  /*01b0*/  UISETP.NE.U32.AND UP0, UPT, UR5, URZ, UPT ;  /* 0x000000ff0500728c */ /* 0x000fe2000bf05070 */
[----:B-1----:R-:W-:Y:S01]  /*01c0*/  @P0 IADD3 R6, P1, PT, R2, R5, RZ ;  /* 0x0000000502060210 */ /* 0x002fe20007f3e0ff */
[----:B------:R-:W-:Y:S01]  /*01d0*/  IMAD.WIDE.U32 R4, R12, -0x326172a9, RZ ;  /* 0xcd9e8d570c047825 */ /* 0x000fe200078e00ff */
[----:B------:R-:W-:-:S03]  /*01e0*/  SHF.L.U32 R12, R18, 0x2, RZ ;  /* 0x00000002120c7819 */ /* 0x000fc600000006ff */
[----:B------:R-:W-:Y:S02]  /*01f0*/  @P0 IMAD.X R43, RZ, RZ, R3, P1 ;  /* 0x000000ffff2b0224 */ /* 0x000fe400008e0603 */
[----:B--2---:R-:W-:-:S03]  /*0200*/  VIADD R41, R25, 0xbb67ae85 ;  /* 0xbb67ae8519297836 */ /* 0x004fc60000000000 */
[--C-:B------:R-:W-:Y:S01]  /*0210*/  SHF.R.U64 R42, R6, 0x2, R43.reuse ;  /* 0x00000002062a7819 */ /* 0x100fe2000000122b */
[C---:B------:R-:W-:Y:S01]  /*0220*/  VIADD R40, R24.reuse, 0x9e3779b9 ;  /* 0x9e3779b918287836 */ /* 0x040fe20000000000 */
[----:B------:R-:W-:Y:S01]  /*0230*/  SHF.R.U32.HI R43, RZ, 0x2, R43 ;  /* 0x00000002ff2b7819 */ /* 0x000fe2000001162b */
[----:B------:R-:W-:Y:S01]  /*0240*/  VIADD R38, R25, 0x76cf5d0a ;  /* 0x76cf5d0a19267836 */ /* 0x000fe20000000000 */
[----:B------:R-:W-:Y:S01]  /*0250*/  IADD3 R39, PT, PT, R24, 0x3c6ef372, RZ ;  /* 0x3c6ef37218277810 */ /* 0x000fe20007ffe0ff */
[----:B------:R-:W-:Y:S01]  /*0260*/  IMAD.WIDE.U32 R2, R42, -0x2daee0ad, RZ ;  /* 0xd2511f532a027825 */ /* 0x000fe200078e00ff */
[----:B------:R-:W-:Y:S02]  /*0270*/  LOP3.LUT R8, R43, R5, R24, 0x96, !PT ;  /* 0x000000052b087212 */ /* 0x000fe400078e9618 */
[----:B------:R-:W-:Y:S01]  /*0280*/  IADD3 R36, PT, PT, R24, -0x255992d5, RZ ;  /* 0xdaa66d2b18247810 */ /* 0x000fe20007ffe0ff */
[C---:B------:R-:W-:Y:S01]  /*0290*/  VIADD R37, R25.reuse, 0x32370b8f ;  /* 0x32370b8f19257836 */ /* 0x040fe20000000000 */
[C---:B------:R-:W-:Y:S01]  /*02a0*/  LOP3.LUT R10, R25.reuse, R3, R13, 0x96, !PT ;  /* 0x00000003190a7212 */ /* 0x040fe200078e960d */
        /* <DEDUP_REMOVED lines=71> */
.L_x_881:
[----:B------:R-:W-:-:S07]  /*0720*/  MOV R10, 0x740 ;  /* 0x00000740000a7802 */ /* 0x000fce0000000f00 */
[----:B------:R-:W-:Y:S05]  /*0730*/  CALL.REL.NOINC `($__internal_66_$__cuda_sm20_div_s64) ;  /* 0x0000000c00d87944 */ /* 0x000fea0003c00000 */
.L_x_882:
        /* <DEDUP_REMOVED lines=16> */
[----:B------:R-:W3:Y:S01]  /*0840*/  LDCU UR9, c[0x0][0x3b0] ;  /* 0x00007600ff0977ac */ /* 0x000ee20008000800 */
[----:B------:R-:W4:Y:S01]  /*0850*/  LDCU.64 UR12, c[0x0][0x380] ;  /* 0x00007000ff0c77ac */ /* 0x000f220008000a00 */
[----:B------:R-:W0:Y:S02]  /*0860*/  LDCU.64 UR10, c[0x0][0x3a8] ;  /* 0x00007500ff0a77ac */ /* 0x000e240008000a00 */
.L_x_902:
[----:B------:R-:W-:Y:S01]  /*0870*/  VIADD R42, R42, 0x1 ;  /* 0x000000012a2a7836 */ /* 0x000fe20000000000 */
[----:B------:R-:W-:Y:S03]  /*0880*/  BSSY.RECONVERGENT B0, `(.L_x_883) ;  /* 0x000000c000007945 */ /* 0x000fe60003800200 */
[C---:B0-----:R-:W-:Y:S01]  /*0890*/  IMAD.WIDE.U32 R4, R42.reuse, -0x2daee0ad, RZ ;  /* 0xd2511f532a047825 */ /* 0x041fe200078e00ff */
[----:B------:R-:W-:-:S13]  /*08a0*/  ISETP.NE.AND P0, PT, R42, RZ, PT ;  /* 0x000000ff2a00720c */ /* 0x000fda0003f05270 */
[----:B-1-3--:R-:W-:Y:S05]  /*08b0*/  @P0 BRA `(.L_x_884) ;  /* 0x0000000000200947 */ /* 0x00afea0003800000 */
        /* <DEDUP_REMOVED lines=8> */
.L_x_884:
[----:B01234-:R-:W-:Y:S05]  /*0940*/  BSYNC.RECONVERGENT B0 ;  /* 0x0000000000007941 */ /* 0x01ffea0003800200 */
.L_x_883:
        /* <DEDUP_REMOVED lines=51> */
.L_x_885:
        /* <DEDUP_REMOVED lines=9> */
.L_x_886:
        /* <DEDUP_REMOVED lines=12> */
[----:B--2---:R-:W-:-:S06]  /*0dd0*/  VIADD R44, R46, 0xffffffe ;  /* 0x0ffffffe2e2c7836 */ /* 0x004fcc0000000000 */
[----:B------:R2:W3:Y:S02]  /*0de0*/  F2I.FTZ.U32.TRUNC.NTZ R45, R44 ;  /* 0x0000002c002d7305 */ /* 0x0004e4000021f000 */
[----:B--2---:R-:W-:Y:S01]  /*0df0*/  IMAD.MOV.U32 R44, RZ, RZ, RZ ;  /* 0x000000ffff2c7224 */ /* 0x004fe200078e00ff */
[----:B---3--:R-:W-:-:S05]  /*0e00*/  IADD3 R47, PT, PT, RZ, -R45, RZ ;  /* 0x8000002dff2f7210 */ /* 0x008fca0007ffe0ff */
        /* <DEDUP_REMOVED lines=11> */
.L_x_889:
[----:B------:R-:W-:-:S07]  /*0ec0*/  MOV R44, 0xee0 ;  /* 0x00000ee0002c7802 */ /* 0x000fce0000000f00 */
[----:B01----:R-:W-:Y:S05]  /*0ed0*/  CALL.REL.NOINC `($__internal_67_$__cuda_sm20_rem_u64) ;  /* 0x0000000c00207944 */ /* 0x003fea0003c00000 */
.L_x_890:
[----:B------:R-:W-:Y:S02]  /*0ee0*/  IMAD R45, R17, UR9, RZ ;  /* 0x00000009112d7c24 */ /* 0x000fe4000f8e02ff */
[----:B------:R-:W-:-:S03]  /*0ef0*/  VIADD R47, R0, UR8 ;  /* 0x00000008002f7c36 */ /* 0x000fc60008000000 */
[----:B------:R-:W-:-:S04]  /*0f00*/  IADD3 R44, P0, PT, R45, UR10, RZ ;  /* 0x0000000a2d2c7c10 */ /* 0x000fc8000ff1e0ff */
[----:B------:R-:W-:-:S05]  /*0f10*/  LEA.HI.X.SX32 R45, R45, UR11, 0x1, P0 ;  /* 0x0000000b2d2d7c11 */ /* 0x000fca00080f0eff */
[----:B------:R2:W-:Y:S04]  /*0f20*/  STG.E desc[UR6][R44.64], R47 ;  /* 0x0000002f2c007986 */ /* 0x0005e8000c101906 */
.L_x_888:
[----:B------:R-:W-:Y:S05]  /*0f30*/  BSYNC.RECONVERGENT B0 ;  /* 0x0000000000007941 */ /* 0x000fea0003800200 */
.L_x_887:
        /* <DEDUP_REMOVED lines=10> */
[----:B------:R-:W3:Y:S01]  /*0fe0*/  I2F.U32.RP R46, UR5 ;  /* 0x00000005002e7d06 */ /* 0x000ee20008209000 */
[----:B------:R-:W-:-:S07]  /*0ff0*/  ISETP.NE.U32.AND P1, PT, RZ, UR5, PT ;  /* 0x00000005ff007c0c */ /* 0x000fce000bf25070 */
[----:B---3--:R-:W2:Y:S02]  /*1000*/  MUFU.RCP R46, R46 ;  /* 0x0000002e002e7308 */ /* 0x008ea40000001000 */
[----:B--2---:R-:W-:-:S06]  /*1010*/  VIADD R44, R46, 0xffffffe ;  /* 0x0ffffffe2e2c7836 */ /* 0x004fcc0000000000 */
[----:B------:R2:W3:Y:S02]  /*1020*/  F2I.FTZ.U32.TRUNC.NTZ R45, R44 ;  /* 0x0000002c002d7305 */ /* 0x0004e4000021f000 */
[----:B--2---:R-:W-:Y:S02]  /*1030*/  HFMA2 R44, -RZ, RZ, 0, 0 ;  /* 0x00000000ff2c7431 */ /* 0x004fe400000001ff */
[----:B---3--:R-:W-:-:S04]  /*1040*/  IMAD.MOV R47, RZ, RZ, -R45 ;  /* 0x000000ffff2f7224 */ /* 0x008fc800078e0a2d */
[----:B------:R-:W-:-:S04]  /*1050*/  IMAD R47, R47, UR5, RZ ;  /* 0x000000052f2f7c24 */ /* 0x000fc8000f8e02ff */
[----:B------:R-:W-:-:S06]  /*1060*/  IMAD.HI.U32 R0, R45, R47, R44 ;  /* 0x0000002f2d007227 */ /* 0x000fcc00078e002c */
        /* <DEDUP_REMOVED lines=9> */
.L_x_893:
[----:B------:R-:W-:Y:S01]  /*1100*/  IMAD.MOV.U32 R0, RZ, RZ, R49 ;  /* 0x000000ffff007224 */ /* 0x000fe200078e0031 */
[----:B--2---:R-:W-:-:S07]  /*1110*/  MOV R44, 0x1130 ;  /* 0x00001130002c7802 */ /* 0x004fce0000000f00 */
[----:B01----:R-:W-:Y:S05]  /*1120*/  CALL.REL.NOINC `($__internal_67_$__cuda_sm20_rem_u64) ;  /* 0x00000008008c7944 */ /* 0x003fea0003c00000 */
.L_x_894:
[----:B------:R-:W-:Y:S01]  /*1130*/  IADD3 R50, P0, PT, R50, UR10, RZ ;  /* 0x0000000a32327c10 */ /* 0x000fe2000ff1e0ff */
[----:B------:R-:W-:-:S03]  /*1140*/  VIADD R45, R0, UR8 ;  /* 0x00000008002d7c36 */ /* 0x000fc60008000000 */
[----:B------:R-:W-:-:S05]  /*1150*/  IADD3.X R51, PT, PT, R51, UR11, RZ, P0, !PT ;  /* 0x0000000b33337c10 */ /* 0x000fca00087fe4ff */
[----:B------:R3:W-:Y:S04]  /*1160*/  STG.E desc[UR6][R50.64], R45 ;  /* 0x0000002d32007986 */ /* 0x0007e8000c101906 */
.L_x_892:
[----:B------:R-:W-:Y:S05]  /*1170*/  BSYNC.RECONVERGENT B0 ;  /* 0x0000000000007941 */ /* 0x000fea0003800200 */
.L_x_891:
[----:B------:R-:W-:Y:S01]  /*1180*/  LEA R49, P1, R18, R17, 0x1 ;  /* 0x0000001112317211 */ /* 0x000fe200078208ff */
[----:B------:R-:W-:Y:S03]  /*1190*/  BSSY.RECONVERGENT B0, `(.L_x_895) ;  /* 0x0000022000007945 */ /* 0x000fe60003800200 */
[----:B------:R-:W-:Y:S02]  /*11a0*/  ISETP.GE.U32.AND P0, PT, R49, UR12, PT ;  /* 0x0000000c31007c0c */ /* 0x000fe4000bf06070 */
[----:B------:R-:W-:-:S04]  /*11b0*/  IADD3.X R0, PT, PT, RZ, R15, RZ, P1, !PT ;  /* 0x0000000fff007210 */ /* 0x000fc80000ffe4ff */
[----:B------:R-:W-:-:S13]  /*11c0*/  ISETP.GE.AND.EX P0, PT, R0, UR13, PT, P0 ;  /* 0x0000000d00007c0c */ /* 0x000fda000bf06300 */
[----:B------:R-:W-:Y:S05]  /*11d0*/  @P0 BRA `(.L_x_896) ;  /* 0x0000000000740947 */ /* 0x000fea0003800000 */
[----:B------:R-:W-:Y:S01]  /*11e0*/  UISETP.NE.U32.AND UP0, UPT, UR4, URZ, UPT ;  /* 0x000000ff0400728c */ /* 0x000fe2000bf05070 */
[----:B------:R-:W-:-:S05]  /*11f0*/  IMAD R49, R49, UR9, RZ ;  /* 0x0000000931317c24 */ /* 0x000fca000f8e02ff */
[----:B---3--:R-:W-:-:S03]  /*1200*/  SHF.R.S32.HI R50, RZ, 0x1f, R49 ;  /* 0x0000001fff327819 */ /* 0x008fc60000011431 */
[----:B------:R-:W-:Y:S05]  /*1210*/  BRA.U UP0, `(.L_x_897) ;  /* 0x0000000100487547 */ /* 0x000fea000b800000 */
[----:B------:R-:W3:Y:S01]  /*1220*/  I2F.U32.RP R46, UR5 ;  /* 0x00000005002e7d06 */ /* 0x000ee20008209000 */
[----:B------:R-:W-:-:S07]  /*1230*/  ISETP.NE.U32.AND P1, PT, RZ, UR5, PT ;  /* 0x00000005ff007c0c */ /* 0x000fce000bf25070 */
[----:B---3--:R-:W2:Y:S02]  /*1240*/  MUFU.RCP R46, R46 ;  /* 0x0000002e002e7308 */ /* 0x008ea40000001000 */
[----:B--2---:R-:W-:-:S06]  /*1250*/  VIADD R44, R46, 0xffffffe ;  /* 0x0ffffffe2e2c7836 */ /* 0x004fcc0000000000 */
[----:B------:R2:W3:Y:S02]  /*1260*/  F2I.FTZ.U32.TRUNC.NTZ R45, R44 ;  /* 0x0000002c002d7305 */ /* 0x0004e4000021f000 */
[----:B--2---:R-:W-:Y:S01]  /*1270*/  MOV R44, RZ ;  /* 0x000000ff002c7202 */ /* 0x004fe20000000f00 */
        /* <DEDUP_REMOVED lines=12> */
.L_x_897:
[----:B------:R-:W-:Y:S01]  /*1340*/  IMAD.MOV.U32 R0, RZ, RZ, R6 ;  /* 0x000000ffff007224 */ /* 0x000fe200078e0006 */
[----:B--2---:R-:W-:-:S07]  /*1350*/  MOV R44, 0x1370 ;  /* 0x00001370002c7802 */ /* 0x004fce0000000f00 */
[----:B01----:R-:W-:Y:S05]  /*1360*/  CALL.REL.NOINC `($__internal_67_$__cuda_sm20_rem_u64) ;  /* 0x0000000400fc7944 */ /* 0x003fea0003c00000 */
.L_x_898:
[----:B------:R-:W-:Y:S01]  /*1370*/  IADD3 R44, P0, PT, R49, UR10, RZ ;  /* 0x0000000a312c7c10 */ /* 0x000fe2000ff1e0ff */
[----:B------:R-:W-:-:S03]  /*1380*/  VIADD R47, R0, UR8 ;  /* 0x00000008002f7c36 */ /* 0x000fc60008000000 */
[----:B------:R-:W-:-:S05]  /*1390*/  IADD3.X R45, PT, PT, R50, UR11, RZ, P0, !PT ;  /* 0x0000000b322d7c10 */ /* 0x000fca00087fe4ff */
[----:B------:R4:W-:Y:S04]  /*13a0*/  STG.E desc[UR6][R44.64], R47 ;  /* 0x0000002f2c007986 */ /* 0x0009e8000c101906 */
.L_x_896:
[----:B------:R-:W-:Y:S05]  /*13b0*/  BSYNC.RECONVERGENT B0 ;  /* 0x0000000000007941 */ /* 0x000fea0003800200 */
.L_x_895:
[----:B------:R-:W-:-:S05]  /*13c0*/  IMAD R6, R18, 0x3, RZ ;  /* 0x0000000312067824 */ /* 0x000fca00078e02ff */
[----:B------:R-:W-:-:S04]  /*13d0*/  IADD3 R6, P1, PT, R6, R17, RZ ;  /* 0x0000001106067210 */ /* 0x000fc80007f3e0ff */
        /* <DEDUP_REMOVED lines=11> */
[----:B0-----:R-:W-:-:S06]  /*1490*/  VIADD R2, R4, 0xffffffe ;  /* 0x0ffffffe04027836 */ /* 0x001fcc0000000000 */
[----:B-1----:R0:W2:Y:S02]  /*14a0*/  F2I.FTZ.U32.TRUNC.NTZ R3, R2 ;  /* 0x0000000200037305 */ /* 0x0020a4000021f000 */
[----:B0-----:R-:W-:Y:S02]  /*14b0*/  HFMA2 R2, -RZ, RZ, 0, 0 ;  /* 0x00000000ff027431 */ /* 0x001fe400000001ff */
[----:B--234-:R-:W-:-:S04]  /*14c0*/  IMAD.MOV R45, RZ, RZ, -R3 ;  /* 0x000000ffff2d7224 */ /* 0x01cfc800078e0a03 */
        /* <DEDUP_REMOVED lines=11> */
.L_x_900:
[----:B------:R-:W-:Y:S01]  /*1580*/  IMAD.MOV.U32 R0, RZ, RZ, R5 ;  /* 0x000000ffff007224 */ /* 0x000fe200078e0005 */
[----:B--2-4-:R-:W-:-:S07]  /*1590*/  MOV R44, 0x15b0 ;  /* 0x000015b0002c7802 */ /* 0x014fce0000000f00 */
[----:B01-3--:R-:W-:Y:S05]  /*15a0*/  CALL.REL.NOINC `($__internal_67_$__cuda_sm20_rem_u64) ;  /* 0x00000004006c7944 */ /* 0x00bfea0003c00000 */
.L_x_901:
[----:B------:R-:W-:Y:S01]  /*15b0*/  IADD3 R2, P0, PT, R6, UR10, RZ ;  /* 0x0000000a06027c10 */ /* 0x000fe2000ff1e0ff */
[----:B------:R-:W-:-:S03]  /*15c0*/  VIADD R5, R0, UR8 ;  /* 0x0000000800057c36 */ /* 0x000fc60008000000 */
[----:B------:R-:W-:-:S05]  /*15d0*/  IADD3.X R3, PT, PT, R49, UR11, RZ, P0, !PT ;  /* 0x0000000b31037c10 */ /* 0x000fca00087fe4ff */
[----:B------:R0:W-:Y:S04]  /*15e0*/  STG.E desc[UR6][R2.64], R5 ;  /* 0x0000000502007986 */ /* 0x0001e8000c101906 */
.L_x_899:
[----:B------:R-:W-:Y:S01]  /*15f0*/  IADD3 R17, P0, PT, R12, R17, RZ ;  /* 0x000000110c117210 */ /* 0x000fe20007f1e0ff */
[----:B------:R-:W-:Y:S05]  /*1600*/  WARPSYNC.ALL ;  /* 0x0000000000007948 */ /* 0x000fea0003800000 */
[----:B------:R-:W-:Y:S01]  /*1610*/  IADD3.X R15, PT, PT, RZ, R15, RZ, P0, !PT ;  /* 0x0000000fff0f7210 */ /* 0x000fe200007fe4ff */
[----:B------:R-:W-:Y:S01]  /*1620*/  BAR.SYNC.DEFER_BLOCKING 0x0 ;  /* 0x0000000000007b1d */ /* 0x000fe20000010000 */
[----:B------:R-:W-:Y:S01]  /*1630*/  ISETP.GE.U32.AND P0, PT, R17, R26, PT ;  /* 0x0000001a1100720c */ /* 0x000fe20003f06070 */
[----:B------:R-:W-:Y:S01]  /*1640*/  IMAD.MOV.U32 R49, RZ, RZ, R28 ;  /* 0x000000ffff317224 */ /* 0x000fe200078e001c */
[----:B--2-4-:R-:W-:Y:S01]  /*1650*/  MOV R44, R7 ;  /* 0x00000007002c7202 */ /* 0x014fe20000000f00 */
[----:B------:R-:W-:Y:S01]  /*1660*/  IMAD.MOV.U32 R0, RZ, RZ, R8 ;  /* 0x000000ffff007224 */ /* 0x000fe200078e0008 */
[----:B------:R-:W-:-:S13]  /*1670*/  ISETP.GE.AND.EX P0, PT, R15, R10, PT, P0 ;  /* 0x0000000a0f00720c */ /* 0x000fda0003f06300 */
[----:B------:R-:W-:Y:S05]  /*1680*/  @!P0 BRA `(.L_x_902) ;  /* 0xfffffff000788947 */ /* 0x000fea000383ffff */
[----:B------:R-:W-:Y:S05]  /*1690*/  EXIT ;  /* 0x000000000000794d */ /* 0x000fea0003800000 */
        .weak           $__internal_66_$__cuda_sm20_div_s64
        .type           $__internal_66_$__cuda_sm20_div_s64,@function
        .size           $__internal_66_$__cuda_sm20_div_s64,($__internal_67_$__cuda_sm20_rem_u64 - $__internal_66_$__cuda_sm20_div_s64)
$__internal_66_$__cuda_sm20_div_s64:
        /* <DEDUP_REMOVED lines=75> */
[----:B------:R-:W-:Y:S06]  /*1b50*/  RET.REL.NODEC R2 `(_ZN2at6native60_GLOBAL__N__fdc43544_27_DistributionRandomKernel_cu_f88cee4443distribution_elementwise_grid_stride_kernelIjLi4EZZZNS0_9templates4cuda21random_from_to_kernelIPNS_17CUDAGeneratorImplEEEvRNS_18TensorIteratorBaseEmlT_ENKUlvE_clEvENKUlvE10_clEvEUlP24curandStatePhilox4_32_10E0_ZNS1_27distribution_nullary_kernelIjj5uint4S7_SF_ZZZS5_IS7_EvS9_mlSA_ENKSB_clEvENKSC_clEvEUljE_EEvS9_T2_RKT3_T4_EUlijE_EEvlNS_15PhiloxCudaStateET1_SJ_) ;  /* 0xffffffe402287950 */ /* 0x000fec0003c3ffff */
        .weak           $__internal_67_$__cuda_sm20_rem_u64
        .type           $__internal_67_$__cuda_sm20_rem_u64,@function
        .size           $__internal_67_$__cuda_sm20_rem_u64,(.L_x_2286 - $__internal_67_$__cuda_sm20_rem_u64)
$__internal_67_$__cuda_sm20_rem_u64:
[----:B------:R-:W-:Y:S01]  /*1b60*/  MOV R56, R4 ;  /* 0x0000000400387202 */ /* 0x000fe20000000f00 */
[----:B------:R-:W-:-:S04]  /*1b70*/  IMAD.MOV.U32 R57, RZ, RZ, R3 ;  /* 0x000000ffff397224 */ /* 0x000fc800078e0003 */
        /* <DEDUP_REMOVED lines=17> */
[----:B------:R-:W-:-:S03]  /*1c90*/  IMAD.WIDE.U32 R52, R55, R4, RZ ;  /* 0x0000000437347225 */ /* 0x000fc600078e00ff */
[----:B------:R-:W-:Y:S01]  /*1ca0*/  IADD3.X R45, PT, PT, RZ, RZ, R45, P2, P1 ;  /* 0x000000ffff2d7210 */ /* 0x000fe200017e242d */
[----:B------:R-:W-:Y:S01]  /*1cb0*/  IMAD R46, R55, R3, R53 ;  /* 0x00000003372e7224 */ /* 0x000fe200078e0235 */
[----:B------:R-:W-:Y:S01]  /*1cc0*/  IADD3 R52, P0, PT, RZ, -R52, RZ ;  /* 0x80000034ff347210 */ /* 0x000fe20007f1e0ff */
[----:B------:R-:W-:Y:S02]  /*1cd0*/  HFMA2 R53, -RZ, RZ, 0, 0 ;  /* 0x00000000ff357431 */ /* 0x000fe400000001ff */
[----:B------:R-:W-:Y:S02]  /*1ce0*/  IMAD R46, R45, R4, R46 ;  /* 0x000000042d2e7224 */ /* 0x000fe400078e022e */
[----:B------:R-:W-:-:S03]  /*1cf0*/  IMAD.HI.U32 R54, R55, R52, RZ ;  /* 0x0000003437367227 */ /* 0x000fc600078e00ff */
[----:B------:R-:W-:-:S05]  /*1d00*/  IADD3.X R48, PT, PT, RZ, ~R46, RZ, P0, !PT ;  /* 0x8000002eff307210 */ /* 0x000fca00007fe4ff */
        /* <DEDUP_REMOVED lines=14> */
[----:B------:R-:W-:-:S03]  /*1df0*/  IMAD.WIDE.U32 R52, R47, R4, RZ ;  /* 0x000000042f347225 */ /* 0x000fc600078e00ff */
[----:B------:R-:W-:Y:S01]  /*1e00*/  IADD3.X R46, PT, PT, RZ, R45, RZ, P1, !PT ;  /* 0x0000002dff2e7210 */ /* 0x000fe20000ffe4ff */
[----:B------:R-:W-:Y:S01]  /*1e10*/  IMAD R47, R47, R3, R53 ;  /* 0x000000032f2f7224 */ /* 0x000fe200078e0235 */
[----:B------:R-:W-:-:S03]  /*1e20*/  IADD3 R45, P1, PT, -R52, R0, RZ ;  /* 0x00000000342d7210 */ /* 0x000fc60007f3e1ff */
[-C--:B------:R-:W-:Y:S01]  /*1e30*/  IMAD R47, R46, R4.reuse, R47 ;  /* 0x000000042e2f7224 */ /* 0x080fe200078e022f */
[----:B------:R-:W-:-:S03]  /*1e40*/  ISETP.GE.U32.AND P0, PT, R45, R4, PT ;  /* 0x000000042d00720c */ /* 0x000fc60003f06070 */
[----:B------:R-:W-:Y:S01]  /*1e50*/  IMAD.X R0, R2, 0x1, ~R47, P1 ;  /* 0x0000000102007824 */ /* 0x000fe200008e0e2f */
[----:B------:R-:W-:-:S04]  /*1e60*/  IADD3 R46, P1, PT, -R4, R45, RZ ;  /* 0x0000002d042e7210 */ /* 0x000fc80007f3e1ff */
[----:B------:R-:W-:Y:S02]  /*1e70*/  ISETP.GE.U32.AND.EX P0, PT, R0, R3, PT, P0 ;  /* 0x000000030000720c */ /* 0x000fe40003f06100 */
[-C--:B------:R-:W-:Y:S02]  /*1e80*/  IADD3.X R47, PT, PT, ~R3, R0.reuse, RZ, P1, !PT ;  /* 0x00000000032f7210 */ /* 0x080fe40000ffe5ff */
[----:B------:R-:W-:Y:S02]  /*1e90*/  SEL R45, R46, R45, P0 ;  /* 0x0000002d2e2d7207 */ /* 0x000fe40000000000 */
[----:B------:R-:W-:Y:S02]  /*1ea0*/  SEL R46, R47, R0, P0 ;  /* 0x000000002f2e7207 */ /* 0x000fe40000000000 */
[C---:B------:R-:W-:Y:S01]  /*1eb0*/  ISETP.GE.U32.AND P0, PT, R45.reuse, R4, PT ;  /* 0x000000042d00720c */ /* 0x040fe20003f06070 */
[----:B------:R-:W-:Y:S01]  /*1ec0*/  IMAD.IADD R0, R45, 0x1, -R4 ;  /* 0x000000012d007824 */ /* 0x000fe200078e0a04 */
[----:B------:R-:W-:-:S02]  /*1ed0*/  ISETP.NE.U32.AND P1, PT, R4, RZ, PT ;  /* 0x000000ff0400720c */ /* 0x000fc40003f25070 */
[----:B------:R-:W-:Y:S02]  /*1ee0*/  ISETP.GE.U32.AND.EX P0, PT, R46, R3, PT, P0 ;  /* 0x000000032e00720c */ /* 0x000fe40003f06100 */
[----:B------:R-:W-:Y:S02]  /*1ef0*/  ISETP.NE.AND.EX P1, PT, R3, RZ, PT, P1 ;  /* 0x000000ff0300720c */ /* 0x000fe40003f25310 */
[----:B------:R-:W-:Y:S02]  /*1f00*/  SEL R0, R0, R45, P0 ;  /* 0x0000002d00007207 */ /* 0x000fe40000000000 */
[----:B------:R-:W-:Y:S02]  /*1f10*/  MOV R45, 0x0 ;  /* 0x00000000002d7802 */ /* 0x000fe40000000f00 */
[----:B------:R-:W-:Y:S02]  /*1f20*/  SEL R0, R0, 0xffffffff, P1 ;  /* 0xffffffff00007807 */ /* 0x000fe40000800000 */
[----:B------:R-:W-:Y:S05]  /*1f30*/  RET.REL.NODEC R44 `(_ZN2at6native60_GLOBAL__N__fdc43544_27_DistributionRandomKernel_cu_f88cee4443distribution_elementwise_grid_stride_kernelIjLi4EZZZNS0_9templates4cuda21random_from_to_kernelIPNS_17CUDAGeneratorImplEEEvRNS_18TensorIteratorBaseEmlT_ENKUlvE_clEvENKUlvE10_clEvEUlP24curandStatePhilox4_32_10E0_ZNS1_27distribution_nullary_kernelIjj5uint4S7_SF_ZZZS5_IS7_EvS9_mlSA_ENKSB_clEvENKSC_clEvEUljE_EEvS9_T2_RKT3_T4_EUlijE_EEvlNS_15PhiloxCudaStateET1_SJ_) ;  /* 0xffffffe02c307950 */ /* 0x000fea0003c3ffff */
.L_x_903:
        /* <DEDUP_REMOVED lines=12> */
.L_x_2286:


//--------------------- .text._ZN2at6native60_GLOBAL__N__fdc43544_27_DistributionRandomKernel_cu_f88cee4443distribution_elementwise_grid_stride_kernelImLi2EZZZNS0_9templates4cuda21random_from_to_kernelIPNS_17CUDAGeneratorImplEEEvRNS_18TensorIteratorBaseEmlT_ENKUlvE_clEvENKUlvE10_clEvEUlP24curandStatePhilox4_32_10E_ZNS1_27distribution_nullary_kernelIjm10ulonglong2S7_SF_ZZZS5_IS7_EvS9_mlSA_ENKSB_clEvENKSC_clEvEUlmE_EEvS9_T2_RKT3_T4_EUlimE0_EEvlNS_15PhiloxCudaStateET1_SJ_ --------------------------
	.section	.text._ZN2at6native60_GLOBAL__N__fdc43544_27_DistributionRandomKernel_cu_f88cee4443distribution_elementwise_grid_stride_kernelImLi2EZZZNS0_9templates4cuda21random_from_to_kernelIPNS_17CUDAGeneratorImplEEEvRNS_18TensorIteratorBaseEmlT_ENKUlvE_clEvENKUlvE10_clEvEUlP24curandStatePhilox4_32_10E_ZNS1_27distribution_nullary_kernelIjm10ulonglong2S7_SF_ZZZS5_IS7_EvS9_mlSA_ENKSB_clEvENKSC_clEvEUlmE_EEvS9_T2_RKT3_T4_EUlimE0_EEvlNS_15PhiloxCudaStateET1_SJ_,"ax",@progbits
	.align	128
.text._ZN2at6native60_GLOBAL__N__fdc43544_27_DistributionRandomKernel_cu_f88cee4443distribution_elementwise_grid_stride_kernelImLi2EZZZNS0_9templates4cuda21random_from_to_kernelIPNS_17CUDAGeneratorImplEEEvRNS_18TensorIteratorBaseEmlT_ENKUlvE_clEvENKUlvE10_clEvEUlP24curandStatePhilox4_32_10E_ZNS1_27distribution_nullary_kernelIjm10ulonglong2S7_SF_ZZZS5_IS7_EvS9_mlSA_ENKSB_clEvENKSC_clEvEUlmE_EEvS9_T2_RKT3_T4_EUlimE0_EEvlNS_15PhiloxCudaStateET1_SJ_:
        .type           _ZN2at6native60_GLOBAL__N__fdc43544_27_DistributionRandomKernel_cu_f88cee4443distribution_elementwise_grid_stride_kernelImLi2EZZZNS0_9templates4cuda21random_from_to_kernelIPNS_17CUDAGeneratorImplEEEvRNS_18TensorIteratorBaseEmlT_ENKUlvE_clEvENKUlvE10_clEvEUlP24curandStatePhilox4_32_10E_ZNS1_27distribution_nullary_kernelIjm10ulonglong2S7_SF_ZZZS5_IS7_EvS9_mlSA_ENKSB_clEvENKSC_clEvEUlmE_EEvS9_T2_RKT3_T4_EUlimE0_EEvlNS_15PhiloxCudaStateET1_SJ_,@function
        .size           _ZN2at6native60_GLOBAL__N__fdc43544_27_DistributionRandomKernel_cu_f88cee4443distribution_elementwise_grid_stride_kernelImLi2EZZZNS0_9templates4cuda21random_from_to_kernelIPNS_17CUDAGeneratorImplEEEvRNS_18TensorIteratorBaseEmlT_ENKUlvE_clEvENKUlvE10_clEvEUlP24curandStatePhilox4_32_10E_ZNS1_27distribution_nullary_kernelIjm10ulonglong2S7_SF_ZZZS5_IS7_EvS9_mlSA_ENKSB_clEvENKSC_clEvEUlmE_EEvS9_T2_RKT3_T4_EUlimE0_EEvlNS_15PhiloxCudaStateET1_SJ_,(.L_x_2289 - _ZN2at6native60_GLOBAL__N__fdc43544_27_DistributionRandomKernel_cu_f88cee4443distribution_elementwise_grid_stride_kernelImLi2EZZZNS0_9templates4cuda21random_from_to_kernelIPNS_17CUDAGeneratorImplEEEvRNS_18TensorIteratorBaseEmlT_ENKUlvE_clEvENKUlvE10_clEvEUlP24curandStatePhilox4_32_10E_ZNS1_27distribution_nullary_kernelIjm10ulonglong2S7_SF_ZZZS5_IS7_EvS9_mlSA_ENKSB_clEvENKSC_clEvEUlmE_EEvS9_T2_RKT3_T4_EUlimE0_EEvlNS_15PhiloxCudaStateET1_SJ_)
        .other          _ZN2at6native60_GLOBAL__N__fdc43544_27_DistributionRandomKernel_cu_f88cee4443distribution_elementwise_grid_stride_kernelImLi2EZZZNS0_9templates4cuda21random_from_to_kernelIPNS_17CUDAGeneratorImplEEEvRNS_18TensorIteratorBaseEmlT_ENKUlvE_clEvENKUlvE10_clEvEUlP24curandStatePhilox4_32_10E_ZNS1_27distribution_nullary_kernelIjm10ulonglong2S7_SF_ZZZS5_IS7_EvS9_mlSA_ENKSB_clEvENKSC_clEvEUlmE_EEvS9_T2_RKT3_T4_EUlimE0_EEvlNS_15PhiloxCudaStateET1_SJ_,@"STO_CUDA_ENTRY STV_DEFAULT"
_ZN2at6native60_GLOBAL__N__fdc43544_27_DistributionRandomKernel_cu_f88cee4443distribution_elementwise_grid_stride_kernelImLi2EZZZNS0_9templates4cuda21random_from_to_kernelIPNS_17CUDAGeneratorImplEEEvRNS_18TensorIteratorBaseEmlT_ENKUlvE_clEvENKUlvE10_clEvEUlP24curandStatePhilox4_32_10E_ZNS1_27distribution_nullary_kernelIjm10ulonglong2S7_SF_ZZZS5_IS7_EvS9_mlSA_ENKSB_clEvENKSC_clEvEUlmE_EEvS9_T2_RKT3_T4_EUlimE0_EEvlNS_15PhiloxCudaStateET1_SJ_:
        /* <DEDUP_REMOVED lines=111> */
.L_x_904:
[----:B------:R-:W-:-:S07]  /*06f0*/  MOV R30, 0x710 ;  /* 0x00000710001e7802 */ /* 0x000fce0000000f00 */
[----:B------:R-:W-:Y:S05]  /*0700*/  CALL.REL.NOINC `($__internal_68_$__cuda_sm20_div_s64) ;  /* 0x00000030008c7944 */ /* 0x000fea0003c00000 */
[----:B------:R-:W-:Y:S01]  /*0710*/  MOV R30, R28 ;  /* 0x0000001c001e7202 */ /* 0x000fe20000000f00 */
[----:B------:R-:W-:-:S07]  /*0720*/  IMAD.MOV.U32 R31, RZ, RZ, R29 ;  /* 0x000000ffff1f7224 */ /* 0x000fce00078e001d */
.L_x_905:
        /* <DEDUP_REMOVED lines=78> */
[----:B-1234-:R-:W-:-:S12]  /*0c10*/  UIADD3 UR72, UPT, UPT, UR72, 0x1, URZ ;  /* 0x0000000148487890 */ /* 0x01efd8000fffe0ff */
.L_x_930:
        /* <DEDUP_REMOVED lines=13> */
.L_x_907:
[----:B0-----:R-:W-:Y:S05]  /*0cf0*/  BSYNC.RECONVERGENT B0 ;  /* 0x0000000000007941 */ /* 0x001fea0003800200 */
.L_x_906:
        /* <DEDUP_REMOVED lines=42> */
[----:B------:R-:W-:Y:S01]  /*0fa0*/  LOP3.LUT R34, R22, R42, R29, 0x96, !PT ;  /* 0x0000002a16227212 */ /* 0x000fe200078e961d */
        /* <DEDUP_REMOVED lines=12> */
.L_x_908:
        /* <DEDUP_REMOVED lines=9> */
.L_x_909:
        /* <DEDUP_REMOVED lines=31> */
.L_x_914:
[----:B------:R-:W-:-:S07]  /*12f0*/  MOV R44, 0x1310 ;  /* 0x00001310002c7802 */ /* 0x000fce0000000f00 */
[----:B01----:R-:W-:Y:S05]  /*1300*/  CALL.REL.NOINC `($__internal_69_$__cuda_sm20_rem_u64) ;  /* 0x0000002800b47944 */ /* 0x003fea0003c00000 */
.L_x_915:
[----:B------:R-:W-:Y:S05]  /*1310*/  BSYNC.RECONVERGENT B1 ;  /* 0x0000000000017941 */ /* 0x000fea0003800200 */
.L_x_913:
[----:B------:R-:W2:Y:S01]  /*1320*/  LDC.64 R28, c[0x0][0x540] ;  /* 0x00015000ff1c7b82 */ /* 0x000ea20000000a00 */
[----:B------:R-:W-:-:S05]  /*1330*/  VIADD R31, R30, UR69 ;  /* 0x000000451e1f7c36 */ /* 0x000fca0008000000 */
[----:B--2---:R2:W-:Y:S02]  /*1340*/  STG.E desc[UR74][R28.64], R31 ;  /* 0x0000001f1c007986 */ /* 0x0045e4000c10194a */
.L_x_912:
[----:B------:R-:W-:Y:S05]  /*1350*/  BSYNC.RECONVERGENT B0 ;  /* 0x0000000000007941 */ /* 0x000fea0003800200 */
.L_x_911:
        /* <DEDUP_REMOVED lines=25> */
[----:B------:R-:W-:-:S05]  /*14f0*/  @!P1 LOP3.LUT R28, RZ, UR70, RZ, 0x33, !PT ;  /* 0x00000046ff1c9c12 */ /* 0x000fca000f8e33ff */
[----:B------:R-:W-:Y:S01]  /*1500*/  IMAD.MOV.U32 R30, RZ, RZ, R28 ;  /* 0x000000ffff1e7224 */ /* 0x000fe200078e001c */
[----:B------:R-:W-:Y:S06]  /*1510*/  BRA `(.L_x_919) ;  /* 0x0000000000107947 */ /* 0x000fec0003800000 */
.L_x_918:
[----:B------:R-:W-:Y:S01]  /*1520*/  MOV R47, R42 ;  /* 0x0000002a002f7202 */ /* 0x000fe20000000f00 */
[----:B------:R-:W-:Y:S01]  /*1530*/  IMAD.MOV.U32 R48, RZ, RZ, R41 ;  /* 0x000000ffff307224 */ /* 0x000fe200078e0029 */
[----:B------:R-:W-:-:S07]  /*1540*/  MOV R44, 0x1560 ;  /* 0x00001560002c7802 */ /* 0x000fce0000000f00 */
[----:B01----:R-:W-:Y:S05]  /*1550*/  CALL.REL.NOINC `($__internal_69_$__cuda_sm20_rem_u64) ;  /* 0x0000002800207944 */ /* 0x003fea0003c00000 */
.L_x_919:
[----:B------:R-:W-:Y:S05]  /*1560*/  BSYNC.RECONVERGENT B0 ;  /* 0x0000000000007941 */ /* 0x000fea0003800200 */
.L_x_917:
[----:B------:R-:W2:Y:S01]  /*1570*/  LDC.64 R28, c[0x0][0x540] ;  /* 0x00015000ff1c7b82 */ /* 0x000ea20000000a00 */
[----:B------:R-:W-:-:S05]  /*1580*/  IADD3 R31, PT, PT, R30, UR69, RZ ;  /* 0x000000451e1f7c10 */ /* 0x000fca000fffe0ff */
[----:B--2---:R3:W-:Y:S01]  /*1590*/  STG.E desc[UR74][R28.64], R31 ;  /* 0x0000001f1c007986 */ /* 0x0047e2000c10194a */
[----:B------:R-:W-:Y:S05]  /*15a0*/  BRA `(.L_x_916) ;  /* 0x0000002000c47947 */ /* 0x000fea0003800000 */
.L_x_910:
[----:B------:R-:W-:Y:S01]  /*15b0*/  ISETP.GE.U32.AND P0, PT, R21, UR34, PT ;  /* 0x0000002215007c0c */ /* 0x000fe2000bf06070 */
[----:B------:R-:W-:Y:S03]  /*15c0*/  BSSY.RECONVERGENT B0, `(.L_x_920) ;  /* 0x0000116000007945 */ /* 0x000fe60003800200 */
[----:B------:R-:W-:-:S13]  /*15d0*/  ISETP.GE.AND.EX P0, PT, R23, UR35, PT, P0 ;  /* 0x0000002317007c0c */ /* 0x000fda000bf06300 */
[----:B------:R-:W-:Y:S05]  /*15e0*/  @P0 BRA `(.L_x_921) ;  /* 0x00000010004c0947 */ /* 0x000fea0003800000 */
[----:B------:R-:W-:Y:S01]  /*15f0*/  MOV R29, R21 ;  /* 0x00000015001d7202 */ /* 0x000fe20000000f00 */
[----:B------:R-:W-:Y:S01]  /*1600*/  IMAD.MOV.U32 R28, RZ, RZ, RZ ;  /* 0x000000ffff1c7224 */ /* 0x000fe200078e00ff */
[----:B------:R-:W-:-:S03]  /*1610*/  UISETP.NE.AND UP0, UPT, UR73, URZ, UPT ;  /* 0x000000ff4900728c */ /* 0x000fc6000bf05270 */
[----:B------:R-:W-:-:S05]  /*1620*/  IMAD.HI.U32 R28, R21, UR36, R28 ;  /* 0x00000024151c7c27 */ /* 0x000fca000f8e001c */
[----:B------:R-:W-:-:S05]  /*1630*/  SHF.R.U32.HI R30, RZ, UR37, R28 ;  /* 0x00000025ff1e7c19 */ /* 0x000fca000801161c */
[----:B------:R-:W-:-:S04]  /*1640*/  IMAD.MOV R46, RZ, RZ, -R30 ;  /* 0x000000ffff2e7224 */ /* 0x000fc800078e0a1e */
        /* <DEDUP_REMOVED lines=237> */
.L_x_922:
        /* <DEDUP_REMOVED lines=23> */
.L_x_924:
[----:B------:R-:W-:-:S07]  /*2690*/  MOV R44, 0x26b0 ;  /* 0x000026b0002c7802 */ /* 0x000fce0000000f00 */
[----:B01----:R-:W-:Y:S05]  /*26a0*/  CALL.REL.NOINC `($__internal_69_$__cuda_sm20_rem_u64) ;  /* 0x0000001400cc7944 */ /* 0x003fea0003c00000 */
[----:B------:R-:W-:-:S07]  /*26b0*/  IMAD.MOV.U32 R28, RZ, RZ, R30 ;  /* 0x000000ffff1c7224 */ /* 0x000fce00078e001e */
.L_x_925:
[----:B------:R-:W-:Y:S05]  /*26c0*/  BSYNC.RECONVERGENT B1 ;  /* 0x0000000000017941 */ /* 0x000fea0003800200 */
.L_x_923:
[----:B------:R-:W2:Y:S01]  /*26d0*/  LDCU.64 UR46, c[0x0][0x540] ;  /* 0x0000a800ff2e77ac */ /* 0x000ea20008000a00 */
[----:B------:R-:W-:Y:S02]  /*26e0*/  IADD3 R29, PT, PT, R28, UR69, RZ ;  /* 0x000000451c1d7c10 */ /* 0x000fe4000fffe0ff */
[----:B--2---:R-:W-:-:S04]  /*26f0*/  IADD3 R46, P0, PT, R46, UR46, RZ ;  /* 0x0000002e2e2e7c10 */ /* 0x004fc8000ff1e0ff */
[----:B------:R-:W-:-:S05]  /*2700*/  IADD3.X R47, PT, PT, RZ, UR47, RZ, P0, !PT ;  /* 0x0000002fff2f7c10 */ /* 0x000fca00087fe4ff */
[----:B------:R2:W-:Y:S04]  /*2710*/  STG.E desc[UR74][R46.64], R29 ;  /* 0x0000001d2e007986 */ /* 0x0005e8000c10194a */
.L_x_921:
[----:B------:R-:W-:Y:S05]  /*2720*/  BSYNC.RECONVERGENT B0 ;  /* 0x0000000000007941 */ /* 0x000fea0003800200 */
.L_x_920:
[----:B--2---:R-:W-:-:S04]  /*2730*/  IADD3 R29, P1, PT, R20, R21, RZ ;  /* 0x00000015141d7210 */ /* 0x004fc80007f3e0ff */
[----:B------:R-:W-:Y:S01]  /*2740*/  ISETP.GE.U32.AND P0, PT, R29, UR34, PT ;  /* 0x000000221d007c0c */ /* 0x000fe2000bf06070 */
[----:B------:R-:W-:-:S05]  /*2750*/  IMAD.X R28, RZ, RZ, R23, P1 ;  /* 0x000000ffff1c7224 */ /* 0x000fca00008e0617 */
[----:B------:R-:W-:-:S13]  /*2760*/  ISETP.GE.AND.EX P0, PT, R28, UR35, PT, P0 ;  /* 0x000000231c007c0c */ /* 0x000fda000bf06300 */
        /* <DEDUP_REMOVED lines=243> */
.L_x_926:
[----:B------:R-:W-:Y:S01]  /*36a0*/  LOP3.LUT R28, R41, UR71, RZ, 0xfc, !PT ;  /* 0x00000047291c7c12 */ /* 0x000fe2000f8efcff */
[----:B------:R-:W-:Y:S03]  /*36b0*/  BSSY.RECONVERGENT B0, `(.L_x_927) ;  /* 0x000001b000007945 */ /* 0x000fe60003800200 */
[----:B------:R-:W-:-:S13]  /*36c0*/  ISETP.NE.U32.AND P0, PT, R28, RZ, PT ;  /* 0x000000ff1c00720c */ /* 0x000fda0003f05070 */
[----:B------:R-:W-:Y:S05]  /*36d0*/  @P0 BRA `(.L_x_928) ;  /* 0x00000000004c0947 */ /* 0x000fea0003800000 */
        /* <DEDUP_REMOVED lines=19> */
.L_x_928:
[----:B------:R-:W-:Y:S02]  /*3810*/  MOV R47, R42 ;  /* 0x0000002a002f7202 */ /* 0x000fe40000000f00 */
[----:B------:R-:W-:Y:S02]  /*3820*/  MOV R48, R41 ;  /* 0x0000002900307202 */ /* 0x000fe40000000f00 */
[----:B------:R-:W-:-:S07]  /*3830*/  MOV R44, 0x3850 ;  /* 0x00003850002c7802 */ /* 0x000fce0000000f00 */
[----:B01----:R-:W-:Y:S05]  /*3840*/  CALL.REL.NOINC `($__internal_69_$__cuda_sm20_rem_u64) ;  /* 0x0000000400647944 */ /* 0x003fea0003c00000 */
[----:B------:R-:W-:-:S07]  /*3850*/  IMAD.MOV.U32 R28, RZ, RZ, R30 ;  /* 0x000000ffff1c7224 */ /* 0x000fce00078e001e */
.L_x_929:
[----:B------:R-:W-:Y:S05]  /*3860*/  BSYNC.RECONVERGENT B0 ;  /* 0x0000000000007941 */ /* 0x000fea0003800200 */
.L_x_927:
[----:B------:R-:W2:Y:S01]  /*3870*/  LDCU.64 UR46, c[0x0][0x540] ;  /* 0x0000a800ff2e77ac */ /* 0x000ea20008000a00 */
[----:B------:R-:W-:Y:S02]  /*3880*/  IADD3 R29, PT, PT, R28, UR69, RZ ;  /* 0x000000451c1d7c10 */ /* 0x000fe4000fffe0ff */
[----:B--2---:R-:W-:-:S04]  /*3890*/  IADD3 R46, P0, PT, R46, UR46, RZ ;  /* 0x0000002e2e2e7c10 */ /* 0x004fc8000ff1e0ff */
[----:B------:R-:W-:-:S05]  /*38a0*/  IADD3.X R47, PT, PT, RZ, UR47, RZ, P0, !PT ;  /* 0x0000002fff2f7c10 */ /* 0x000fca00087fe4ff */
[----:B------:R2:W-:Y:S04]  /*38b0*/  STG.E desc[UR74][R46.64], R29 ;  /* 0x0000001d2e007986 */ /* 0x0005e8000c10194a */
.L_x_916:
        /* <DEDUP_REMOVED lines=8> */
        .weak           $__internal_68_$__cuda_sm20_div_s64
        .type           $__internal_68_$__cuda_sm20_div_s64,@function
        .size           $__internal_68_$__cuda_sm20_div_s64,($__internal_69_$__cuda_sm20_rem_u64 - $__internal_68_$__cuda_sm20_div_s64)
$__internal_68_$__cuda_sm20_div_s64:
        /* <DEDUP_REMOVED lines=73> */
[----:B------:R-:W-:Y:S06]  /*3dd0*/  RET.REL.NODEC R30 `(_ZN2at6native60_GLOBAL__N__fdc43544_27_DistributionRandomKernel_cu_f88cee4443distribution_elementwise_grid_stride_kernelImLi2EZZZNS0_9templates4cuda21random_from_to_kernelIPNS_17CUDAGeneratorImplEEEvRNS_18TensorIteratorBaseEmlT_ENKUlvE_clEvENKUlvE10_clEvEUlP24curandStatePhilox4_32_10E_ZNS1_27distribution_nullary_kernelIjm10ulonglong2S7_SF_ZZZS5_IS7_EvS9_mlSA_ENKSB_clEvENKSC_clEvEUlmE_EEvS9_T2_RKT3_T4_EUlimE0_EEvlNS_15PhiloxCudaStateET1_SJ_) ;  /* 0xffffffc01e887950 */ /* 0x000fec0003c3ffff */
        .weak           $__internal_69_$__cuda_sm20_rem_u64
        .type           $__internal_69_$__cuda_sm20_rem_u64,@function
        .size           $__internal_69_$__cuda_sm20_rem_u64,(.L_x_2289 - $__internal_69_$__cuda_sm20_rem_u64)
$__internal_69_$__cuda_sm20_rem_u64:
        /* <DEDUP_REMOVED lines=54> */
[C---:B------:R-:W-:Y:S01]  /*4140*/  ISETP.GE.U32.AND P0, PT, R28.reuse, R43, PT ;  /* 0x0000002b1c00720c */ /* 0x040fe20003f06070 */
[----:B------:R-:W-:Y:S01]  /*4150*/  IMAD.IADD R30, R28, 0x1, -R43 ;  /* 0x000000011c1e7824 */ /* 0x000fe200078e0a2b */
[----:B------:R-:W-:Y:S02]  /*4160*/  ISETP.NE.U32.AND P1, PT, R43, RZ, PT ;  /* 0x000000ff2b00720c */ /* 0x000fe40003f25070 */
[----:B------:R-:W-:Y:S02]  /*4170*/  ISETP.GE.U32.AND.EX P0, PT, R48, R45, PT, P0 ;  /* 0x0000002d3000720c */ /* 0x000fe40003f06100 */
[----:B------:R-:W-:Y:S02]  /*4180*/  ISETP.NE.AND.EX P1, PT, R45, RZ, PT, P1 ;  /* 0x000000ff2d00720c */ /* 0x000fe40003f25310 */
[----:B------:R-:W-:Y:S02]  /*4190*/  SEL R30, R30, R28, P0 ;  /* 0x0000001c1e1e7207 */ /* 0x000fe40000000000 */
[----:B------:R-:W-:-:S02]  /*41a0*/  MOV R28, R44 ;  /* 0x0000002c001c7202 */ /* 0x000fc40000000f00 */
[----:B------:R-:W-:Y:S02]  /*41b0*/  SEL R30, R30, 0xffffffff, P1 ;  /* 0xffffffff1e1e7807 */ /* 0x000fe40000800000 */
[----:B------:R-:W-:Y:S05]  /*41c0*/  RET.REL.NODEC R28 `(_ZN2at6native60_GLOBAL__N__fdc43544_27_DistributionRandomKernel_cu_f88cee4443distribution_elementwise_grid_stride_kernelImLi2EZZZNS0_9templates4cuda21random_from_to_kernelIPNS_17CUDAGeneratorImplEEEvRNS_18TensorIteratorBaseEmlT_ENKUlvE_clEvENKUlvE10_clEvEUlP24curandStatePhilox4_32_10E_ZNS1_27distribution_nullary_kernelIjm10ulonglong2S7_SF_ZZZS5_IS7_EvS9_mlSA_ENKSB_clEvENKSC_clEvEUlmE_EEvS9_T2_RKT3_T4_EUlimE0_EEvlNS_15PhiloxCudaStateET1_SJ_) ;  /* 0xffffffbc1c8c7950 */ /* 0x000fea0003c3ffff */
.L_x_931:
        /* <DEDUP_REMOVED lines=11> */
.L_x_2289:


//--------------------- .text._ZN2at6native60_GLOBAL__N__fdc43544_27_DistributionRandomKernel_cu_f88cee4443distribution_elementwise_grid_stride_kernelImLi2EZZZNS0_9templates4cuda21random_from_to_kernelIPNS_17CUDAGeneratorImplEEEvRNS_18TensorIteratorBaseEmlT_ENKUlvE_clEvENKUlvE10_clEvEUlP24curandStatePhilox4_32_10E_ZNS1_27distribution_nullary_kernelIjm10ulonglong2S7_SF_ZZZS5_IS7_EvS9_mlSA_ENKSB_clEvENKSC_clEvEUlmE_EEvS9_T2_RKT3_T4_EUlimE_EEvlNS_15PhiloxCudaStateET1_SJ_ --------------------------
	.section	.text._ZN2at6native60_GLOBAL__N__fdc43544_27_DistributionRandomKernel_cu_f88cee4443distribution_elementwise_grid_stride_kernelImLi2EZZZNS0_9templates4cuda21random_from_to_kernelIPNS_17CUDAGeneratorImplEEEvRNS_18TensorIteratorBaseEmlT_ENKUlvE_clEvENKUlvE10_clEvEUlP24curandStatePhilox4_32_10E_ZNS1_27distribution_nullary_kernelIjm10ulonglong2S7_SF_ZZZS5_IS7_EvS9_mlSA_ENKSB_clEvENKSC_clEvEUlmE_EEvS9_T2_RKT3_T4_EUlimE_EEvlNS_15PhiloxCudaStateET1_SJ_,"ax",@progbits
	.align	128
.text._ZN2at6native60_GLOBAL__N__fdc43544_27_DistributionRandomKernel_cu_f88cee4443distribution_elementwise_grid_stride_kernelImLi2EZZZNS0_9templates4cuda21random_from_to_kernelIPNS_17CUDAGeneratorImplEEEvRNS_18TensorIteratorBaseEmlT_ENKUlvE_clEvENKUlvE10_clEvEUlP24curandStatePhilox4_32_10E_ZNS1_27distribution_nullary_kernelIjm10ulonglong2S7_SF_ZZZS5_IS7_EvS9_mlSA_ENKSB_clEvENKSC_clEvEUlmE_EEvS9_T2_RKT3_T4_EUlimE_EEvlNS_15PhiloxCudaStateET1_SJ_:
        .type           _ZN2at6native60_GLOBAL__N__fdc43544_27_DistributionRandomKernel_cu_f88cee4443distribution_elementwise_grid_stride_kernelImLi2EZZZNS0_9templates4cuda21random_from_to_kernelIPNS_17CUDAGeneratorImplEEEvRNS_18TensorIteratorBaseEmlT_ENKUlvE_clEvENKUlvE10_clEvEUlP24curandStatePhilox4_32_10E_ZNS1_27distribution_nullary_kernelIjm10ulonglong2S7_SF_ZZZS5_IS7_EvS9_mlSA_ENKSB_clEvENKSC_clEvEUlmE_EEvS9_T2_RKT3_T4_EUlimE_EEvlNS_15PhiloxCudaStateET1_SJ_,@function
        .size           _ZN2at6native60_GLOBAL__N__fdc43544_27_DistributionRandomKernel_cu_f88cee4443distribution_elementwise_grid_stride_kernelImLi2EZZZNS0_9templates4cuda21random_from_to_kernelIPNS_17CUDAGeneratorImplEEEvRNS_18TensorIteratorBaseEmlT_ENKUlvE_clEvENKUlvE10_clEvEUlP24curandStatePhilox4_32_10E_ZNS1_27distribution_nullary_kernelIjm10ulonglong2S7_SF_ZZZS5_IS7_EvS9_mlSA_ENKSB_clEvENKSC_clEvEUlmE_EEvS9_T2_RKT3_T4_EUlimE_EEvlNS_15PhiloxCudaStateET1_SJ_,(.L_x_2292 - _ZN2at6native60_GLOBAL__N__fdc43544_27_DistributionRandomKernel_cu_f88cee4443distribution_elementwise_grid_stride_kernelImLi2EZZZNS0_9templates4cuda21random_from_to_kernelIPNS_17CUDAGeneratorImplEEEvRNS_18TensorIteratorBaseEmlT_ENKUlvE_clEvENKUlvE10_clEvEUlP24curandStatePhilox4_32_10E_ZNS1_27distribution_nullary_kernelIjm10ulonglong2S7_SF_ZZZS5_IS7_EvS9_mlSA_ENKSB_clEvENKSC_clEvEUlmE_EEvS9_T2_RKT3_T4_EUlimE_EEvlNS_15PhiloxCudaStateET1_SJ_)
        .other          _ZN2at6native60_GLOBAL__N__fdc43544_27_DistributionRandomKernel_cu_f88cee4443distribution_elementwise_grid_stride_kernelImLi2EZZZNS0_9templates4cuda21random_from_to_kernelIPNS_17CUDAGeneratorImplEEEvRNS_18TensorIteratorBaseEmlT_ENKUlvE_clEvENKUlvE10_clEvEUlP24curandStatePhilox4_32_10E_ZNS1_27distribution_nullary_kernelIjm10ulonglong2S7_SF_ZZZS5_IS7_EvS9_mlSA_ENKSB_clEvENKSC_clEvEUlmE_EEvS9_T2_RKT3_T4_EUlimE_EEvlNS_15PhiloxCudaStateET1_SJ_,@"STO_CUDA_ENTRY STV_DEFAULT"
_ZN2at6native60_GLOBAL__N__fdc43544_27_DistributionRandomKernel_cu_f88cee4443distribution_elementwise_grid_stride_kernelImLi2EZZZNS0_9templates4cuda21random_from_to_kernelIPNS_17CUDAGeneratorImplEEEvRNS_18TensorIteratorBaseEmlT_ENKUlvE_clEvENKUlvE10_clEvEUlP24curandStatePhilox4_32_10E_ZNS1_27distribution_nullary_kernelIjm10ulonglong2S7_SF_ZZZS5_IS7_EvS9_mlSA_ENKSB_clEvENKSC_clEvEUlmE_EEvS9_T2_RKT3_T4_EUlimE_EEvlNS_15PhiloxCudaStateET1_SJ_:
        /* <DEDUP_REMOVED lines=87> */
[----:B------:R-:W-:-:S03]  /*0570*/  IMAD.HI.U32 R25, R49, -0x326172a9, RZ ;  /* 0xcd9e8d5731197827 */ /* 0x000fc600078e00ff */
[----:B------:R-:W-:Y:S01]  /*0580*/  SHF.L.U32 R34, R20, 0x1, RZ ;  /* 0x0000000114227819 */ /* 0x000fe200000006ff */
        /* <DEDUP_REMOVED lines=24> */
.L_x_932:
[----:B------:R-:W-:-:S07]  /*0710*/  MOV R40, 0x730 ;  /* 0x0000073000287802 */ /* 0x000fce0000000f00 */
[----:B------:R-:W-:Y:S05]  /*0720*/  CALL.REL.NOINC `($__internal_70_$__cuda_sm20_div_s64) ;  /* 0x0000000800d47944 */ /* 0x000fea0003c00000 */
.L_x_933:
        /* <DEDUP_REMOVED lines=19> */
.L_x_947:
[----:B------:R-:W-:Y:S01]  /*0860*/  IADD3 R0, PT, PT, R0, 0x1, RZ ;  /* 0x0000000100007810 */ /* 0x000fe20007ffe0ff */
[----:B------:R-:W-:Y:S03]  /*0870*/  BSSY.RECONVERGENT B0, `(.L_x_934) ;  /* 0x000000c000007945 */ /* 0x000fe60003800200 */
[C---:B------:R-:W-:Y:S01]  /*0880*/  ISETP.NE.AND P0, PT, R0.reuse, RZ, PT ;  /* 0x000000ff0000720c */ /* 0x040fe20003f05270 */
[----:B------:R-:W-:-:S12]  /*0890*/  IMAD.WIDE.U32 R40, R0, -0x2daee0ad, RZ ;  /* 0xd2511f5300287825 */ /* 0x000fd800078e00ff */
[----:B012---:R-:W-:Y:S05]  /*08a0*/  @P0 BRA `(.L_x_935) ;  /* 0x0000000000200947 */ /* 0x007fea0003800000 */
        /* <DEDUP_REMOVED lines=8> */
.L_x_935:
[----:B01234-:R-:W-:Y:S05]  /*0930*/  BSYNC.RECONVERGENT B0 ;  /* 0x0000000000007941 */ /* 0x01ffea0003800200 */
.L_x_934:
        /* <DEDUP_REMOVED lines=51> */
.L_x_936:
        /* <DEDUP_REMOVED lines=9> */
.L_x_937:
        /* <DEDUP_REMOVED lines=25> */
[----:B------:R-:W-:Y:S01]  /*0e90*/  @P0 VIADD R29, R29, -UR5 ;  /* 0x800000051d1d0c36 */ /* 0x000fe20008000000 */
[----:B------:R-:W-:-:S04]  /*0ea0*/  @!P1 LOP3.LUT R29, RZ, UR5, RZ, 0x33, !PT ;  /* 0x00000005ff1d9c12 */ /* 0x000fc8000f8e33ff */
[----:B------:R-:W-:Y:S01]  /*0eb0*/  MOV R30, R29 ;  /* 0x0000001d001e7202 */ /* 0x000fe20000000f00 */
[----:B------:R-:W-:Y:S06]  /*0ec0*/  BRA `(.L_x_942) ;  /* 0x0000000000087947 */ /* 0x000fec0003800000 */
.L_x_941:
[----:B------:R-:W-:-:S07]  /*0ed0*/  MOV R44, 0xef0 ;  /* 0x00000ef0002c7802 */ /* 0x000fce0000000f00 */
[----:B01----:R-:W-:Y:S05]  /*0ee0*/  CALL.REL.NOINC `($__internal_71_$__cuda_sm20_rem_u64) ;  /* 0x0000000800107944 */ /* 0x003fea0003c00000 */
.L_x_942:
[----:B------:R-:W-:Y:S05]  /*0ef0*/  BSYNC.RECONVERGENT B1 ;  /* 0x0000000000017941 */ /* 0x000fea0003800200 */
.L_x_940:
[----:B------:R-:W-:Y:S02]  /*0f00*/  IMAD R29, R21, UR9, RZ ;  /* 0x00000009151d7c24 */ /* 0x000fe4000f8e02ff */
[----:B------:R-:W-:-:S03]  /*0f10*/  VIADD R31, R30, UR8 ;  /* 0x000000081e1f7c36 */ /* 0x000fc60008000000 */
[----:B------:R-:W-:-:S04]  /*0f20*/  IADD3 R28, P0, PT, R29, UR10, RZ ;  /* 0x0000000a1d1c7c10 */ /* 0x000fc8000ff1e0ff */
[----:B------:R-:W-:-:S05]  /*0f30*/  LEA.HI.X.SX32 R29, R29, UR11, 0x1, P0 ;  /* 0x0000000b1d1d7c11 */ /* 0x000fca00080f0eff */
[----:B------:R2:W-:Y:S04]  /*0f40*/  STG.E desc[UR6][R28.64], R31 ;  /* 0x0000001f1c007986 */ /* 0x0005e8000c101906 */
.L_x_939:
[----:B------:R-:W-:Y:S05]  /*0f50*/  BSYNC.RECONVERGENT B0 ;  /* 0x0000000000007941 */ /* 0x000fea0003800200 */
.L_x_938:
        /* <DEDUP_REMOVED lines=15> */
[----:B--2---:R-:W-:-:S06]  /*1050*/  IADD3 R29, PT, PT, R30, 0xffffffe, RZ ;  /* 0x0ffffffe1e1d7810 */ /* 0x004fcc0007ffe0ff */
[----:B------:R-:W2:Y:S02]  /*1060*/  F2I.FTZ.U32.TRUNC.NTZ R29, R29 ;  /* 0x0000001d001d7305 */ /* 0x000ea4000021f000 */
[----:B--2---:R-:W-:-:S04]  /*1070*/  IMAD.MOV R31, RZ, RZ, -R29 ;  /* 0x000000ffff1f7224 */ /* 0x004fc800078e0a1d */
        /* <DEDUP_REMOVED lines=11> */
.L_x_945:
[----:B------:R-:W-:Y:S01]  /*1130*/  MOV R49, R43 ;  /* 0x0000002b00317202 */ /* 0x000fe20000000f00 */
[----:B------:R-:W-:Y:S01]  /*1140*/  IMAD.MOV.U32 R50, RZ, RZ, R42 ;  /* 0x000000ffff327224 */ /* 0x000fe200078e002a */
[----:B------:R-:W-:-:S07]  /*1150*/  MOV R44, 0x1170 ;  /* 0x00001170002c7802 */ /* 0x000fce0000000f00 */
[----:B01----:R-:W-:Y:S05]  /*1160*/  CALL.REL.NOINC `($__internal_71_$__cuda_sm20_rem_u64) ;  /* 0x0000000400707944 */ /* 0x003fea0003c00000 */
[----:B------:R-:W-:-:S07]  /*1170*/  IMAD.MOV.U32 R28, RZ, RZ, R30 ;  /* 0x000000ffff1c7224 */ /* 0x000fce00078e001e */
.L_x_946:
[----:B------:R-:W-:Y:S05]  /*1180*/  BSYNC.RECONVERGENT B0 ;  /* 0x0000000000007941 */ /* 0x000fea0003800200 */
.L_x_944:
[----:B------:R-:W-:Y:S02]  /*1190*/  IADD3 R46, P0, PT, R46, UR10, RZ ;  /* 0x0000000a2e2e7c10 */ /* 0x000fe4000ff1e0ff */
[----:B------:R-:W-:Y:S02]  /*11a0*/  IADD3 R29, PT, PT, R28, UR8, RZ ;  /* 0x000000081c1d7c10 */ /* 0x000fe4000fffe0ff */
[----:B-1----:R-:W-:-:S05]  /*11b0*/  IADD3.X R47, PT, PT, R48, UR11, RZ, P0, !PT ;  /* 0x0000000b302f7c10 */ /* 0x002fca00087fe4ff */
[----:B------:R2:W-:Y:S04]  /*11c0*/  STG.E desc[UR6][R46.64], R29 ;  /* 0x0000001d2e007986 */ /* 0x0005e8000c101906 */
.L_x_943:
        /* <DEDUP_REMOVED lines=11> */
        .weak           $__internal_70_$__cuda_sm20_div_s64
        .type           $__internal_70_$__cuda_sm20_div_s64,@function
        .size           $__internal_70_$__cuda_sm20_div_s64,($__internal_71_$__cuda_sm20_rem_u64 - $__internal_70_$__cuda_sm20_div_s64)
$__internal_70_$__cuda_sm20_div_s64:
        /* <DEDUP_REMOVED lines=74> */
[----:B------:R-:W-:Y:S06]  /*1720*/  RET.REL.NODEC R40 `(_ZN2at6native60_GLOBAL__N__fdc43544_27_DistributionRandomKernel_cu_f88cee4443distribution_elementwise_grid_stride_kernelImLi2EZZZNS0_9templates4cuda21random_from_to_kernelIPNS_17CUDAGeneratorImplEEEvRNS_18TensorIteratorBaseEmlT_ENKUlvE_clEvENKUlvE10_clEvEUlP24curandStatePhilox4_32_10E_ZNS1_27distribution_nullary_kernelIjm10ulonglong2S7_SF_ZZZS5_IS7_EvS9_mlSA_ENKSB_clEvENKSC_clEvEUlmE_EEvS9_T2_RKT3_T4_EUlimE_EEvlNS_15PhiloxCudaStateET1_SJ_) ;  /* 0xffffffe828347950 */ /* 0x000fec0003c3ffff */
        .weak           $__internal_71_$__cuda_sm20_rem_u64
        .type           $__internal_71_$__cuda_sm20_rem_u64,@function
        .size           $__internal_71_$__cuda_sm20_rem_u64,(.L_x_2292 - $__internal_71_$__cuda_sm20_rem_u64)
$__internal_71_$__cuda_sm20_rem_u64:
[----:B------:R-:W-:Y:S01]  /*1730*/  IMAD.MOV.U32 R28, RZ, RZ, R45 ;  /* 0x000000ffff1c7224 */ /* 0x000fe200078e002d */
[----:B------:R-:W-:-:S04]  /*1740*/  MOV R29, R47 ;  /* 0x0000002f001d7202 */ /* 0x000fc80000000f00 */
[----:B------:R-:W0:Y:S08]  /*1750*/  I2F.U64.RP R52, R28 ;  /* 0x0000001c00347312 */ /* 0x000e300000309000 */
[----:B0-----:R-:W0:Y:S02]  /*1760*/  MUFU.RCP R52, R52 ;  /* 0x0000003400347308 */ /* 0x001e240000001000 */
[----:B0-----:R-:W-:-:S06]  /*1770*/  VIADD R29, R52, 0x1ffffffe ;  /* 0x1ffffffe341d7836 */ /* 0x001fcc0000000000 */
        /* <DEDUP_REMOVED lines=45> */
[----:B------:R-:W-:-:S03]  /*1a50*/  ISETP.GE.U32.AND.EX P0, PT, R30, R47, PT, P0 ;  /* 0x0000002f1e00720c */ /* 0x000fc60003f06100 */
[----:B------:R-:W-:Y:S01]  /*1a60*/  IMAD.X R50, R30, 0x1, ~R47, P1 ;  /* 0x000000011e327824 */ /* 0x000fe200008e0e2f */
[----:B------:R-:W-:Y:S02]  /*1a70*/  SEL R28, R28, R31, P0 ;  /* 0x0000001f1c1c7207 */ /* 0x000fe40000000000 */
[C---:B------:R-:W-:Y:S02]  /*1a80*/  ISETP.NE.U32.AND P1, PT, R45.reuse, RZ, PT ;  /* 0x000000ff2d00720c */ /* 0x040fe40003f25070 */
[----:B------:R-:W-:Y:S02]  /*1a90*/  SEL R50, R50, R30, P0 ;  /* 0x0000001e32327207 */ /* 0x000fe40000000000 */
[----:B------:R-:W-:Y:S02]  /*1aa0*/  ISETP.GE.U32.AND P0, PT, R28, R45, PT ;  /* 0x0000002d1c00720c */ /* 0x000fe40003f06070 */
[----:B------:R-:W-:Y:S02]  /*1ab0*/  IADD3 R30, PT, PT, -R45, R28, RZ ;  /* 0x0000001c2d1e7210 */ /* 0x000fe40007ffe1ff */
[----:B------:R-:W-:-:S02]  /*1ac0*/  ISETP.GE.U32.AND.EX P0, PT, R50, R47, PT, P0 ;  /* 0x0000002f3200720c */ /* 0x000fc40003f06100 */
[----:B------:R-:W-:Y:S02]  /*1ad0*/  ISETP.NE.AND.EX P1, PT, R47, RZ, PT, P1 ;  /* 0x000000ff2f00720c */ /* 0x000fe40003f25310 */
[----:B------:R-:W-:Y:S01]  /*1ae0*/  SEL R30, R30, R28, P0 ;  /* 0x0000001c1e1e7207 */ /* 0x000fe20000000000 */
[----:B------:R-:W-:-:S03]  /*1af0*/  IMAD.MOV.U32 R28, RZ, RZ, R44 ;  /* 0x000000ffff1c7224 */ /* 0x000fc600078e002c */
[----:B------:R-:W-:Y:S01]  /*1b00*/  SEL R30, R30, 0xffffffff, P1 ;  /* 0xffffffff1e1e7807 */ /* 0x000fe20000800000 */
[----:B------:R-:W-:Y:S06]  /*1b10*/  RET.REL.NODEC R28 `(_ZN2at6native60_GLOBAL__N__fdc43544_27_DistributionRandomKernel_cu_f88cee4443distribution_elementwise_grid_stride_kernelImLi2EZZZNS0_9templates4cuda21random_from_to_kernelIPNS_17CUDAGeneratorImplEEEvRNS_18TensorIteratorBaseEmlT_ENKUlvE_clEvENKUlvE10_clEvEUlP24curandStatePhilox4_32_10E_ZNS1_27distribution_nullary_kernelIjm10ulonglong2S7_SF_ZZZS5_IS7_EvS9_mlSA_ENKSB_clEvENKSC_clEvEUlmE_EEvS9_T2_RKT3_T4_EUlimE_EEvlNS_15PhiloxCudaStateET1_SJ_) ;  /* 0xffffffe41c387950 */ /* 0x000fec0003c3ffff */
.L_x_948:
        /* <DEDUP_REMOVED lines=14> */
.L_x_2292:


//--------------------- .text._ZN2at6native60_GLOBAL__N__fdc43544_27_DistributionRandomKernel_cu_f88cee4443distribution_elementwise_grid_stride_kernelIjLi4EZZZNS0_9templates4cuda21random_from_to_kernelIPNS_17CUDAGeneratorImplEEEvRNS_18TensorIteratorBaseEmlT_ENKUlvE_clEvENKUlvE9_clEvEUlP24curandStatePhilox4_32_10E0_ZNS1_27distribution_nullary_kernelItj5uint4S7_SF_ZZZS5_IS7_EvS9_mlSA_ENKSB_clEvENKSC_clEvEUljE_EEvS9_T2_RKT3_T4_EUlijE0_EEvlNS_15PhiloxCudaStateET1_SJ_ --------------------------
	.section	.text._ZN2at6native60_GLOBAL__N__fdc43544_27_DistributionRandomKernel_cu_f88cee4443distribution_elementwise_grid_stride_kernelIjLi4EZZZNS0_9templates4cuda21random_from_to_kernelIPNS_17CUDAGeneratorImplEEEvRNS_18TensorIteratorBaseEmlT_ENKUlvE_clEvENKUlvE9_clEvEUlP24curandStatePhilox4_32_10E0_ZNS1_27distribution_nullary_kernelItj5uint4S7_SF_ZZZS5_IS7_EvS9_mlSA_ENKSB_clEvENKSC_clEvEUljE_EEvS9_T2_RKT3_T4_EUlijE0_EEvlNS_15PhiloxCudaStateET1_SJ_,"ax",@progbits
	.align	128
.text._ZN2at6native60_GLOBAL__N__fdc43544_27_DistributionRandomKernel_cu_f88cee4443distribution_elementwise_grid_stride_kernelIjLi4EZZZNS0_9templates4cuda21random_from_to_kernelIPNS_17CUDAGeneratorImplEEEvRNS_18TensorIteratorBaseEmlT_ENKUlvE_clEvENKUlvE9_clEvEUlP24curandStatePhilox4_32_10E0_ZNS1_27distribution_nullary_kernelItj5uint4S7_SF_ZZZS5_IS7_EvS9_mlSA_ENKSB_clEvENKSC_clEvEUljE_EEvS9_T2_RKT3_T4_EUlijE0_EEvlNS_15PhiloxCudaStateET1_SJ_:
        .type           _ZN2at6native60_GLOBAL__N__fdc43544_27_DistributionRandomKernel_cu_f88cee4443distribution_elementwise_grid_stride_kernelIjLi4EZZZNS0_9templates4cuda21random_from_to_kernelIPNS_17CUDAGeneratorImplEEEvRNS_18TensorIteratorBaseEmlT_ENKUlvE_clEvENKUlvE9_clEvEUlP24curandStatePhilox4_32_10E0_ZNS1_27distribution_nullary_kernelItj5uint4S7_SF_ZZZS5_IS7_EvS9_mlSA_ENKSB_clEvENKSC_clEvEUljE_EEvS9_T2_RKT3_T4_EUlijE0_EEvlNS_15PhiloxCudaStateET1_SJ_,@function
        .size           _ZN2at6native60_GLOBAL__N__fdc43544_27_DistributionRandomKernel_cu_f88cee4443distribution_elementwise_grid_stride_kernelIjLi4EZZZNS0_9templates4cuda21random_from_to_kernelIPNS_17CUDAGeneratorImplEEEvRNS_18TensorIteratorBaseEmlT_ENKUlvE_clEvENKUlvE9_clEvEUlP24curandStatePhilox4_32_10E0_ZNS1_27distribution_nullary_kernelItj5uint4S7_SF_ZZZS5_IS7_EvS9_mlSA_ENKSB_clEvENKSC_clEvEUljE_EEvS9_T2_RKT3_T4_EUlijE0_EEvlNS_15PhiloxCudaStateET1_SJ_,(.L_x_2295 - _ZN2at6native60_GLOBAL__N__fdc43544_27_DistributionRandomKernel_cu_f88cee4443distribution_elementwise_grid_stride_kernelIjLi4EZZZNS0_9templates4cuda21random_from_to_kernelIPNS_17CUDAGeneratorImplEEEvRNS_18TensorIteratorBaseEmlT_ENKUlvE_clEvENKUlvE9_clEvEUlP24curandStatePhilox4_32_10E0_ZNS1_27distribution_nullary_kernelItj5uint4S7_SF_ZZZS5_IS7_EvS9_mlSA_ENKSB_clEvENKSC_clEvEUljE_EEvS9_T2_RKT3_T4_EUlijE0_EEvlNS_15PhiloxCudaStateET1_SJ_)
        .other          _ZN2at6native60_GLOBAL__N__fdc43544_27_DistributionRandomKernel_cu_f88cee4443distribution_elementwise_grid_stride_kernelIjLi4EZZZNS0_9templates4cuda21random_from_to_kernelIPNS_17CUDAGeneratorImplEEEvRNS_18TensorIteratorBaseEmlT_ENKUlvE_clEvENKUlvE9_clEvEUlP24curandStatePhilox4_32_10E0_ZNS1_27distribution_nullary_kernelItj5uint4S7_SF_ZZZS5_IS7_EvS9_mlSA_ENKSB_clEvENKSC_clEvEUljE_EEvS9_T2_RKT3_T4_EUlijE0_EEvlNS_15PhiloxCudaStateET1_SJ_,@"STO_CUDA_ENTRY STV_DEFAULT"
_ZN2at6native60_GLOBAL__N__fdc43544_27_DistributionRandomKernel_cu_f88cee4443distribution_elementwise_grid_stride_kernelIjLi4EZZZNS0_9templates4cuda21random_from_to_kernelIPNS_17CUDAGeneratorImplEEEvRNS_18TensorIteratorBaseEmlT_ENKUlvE_clEvENKUlvE9_clEvEUlP24curandStatePhilox4_32_10E0_ZNS1_27distribution_nullary_kernelItj5uint4S7_SF_ZZZS5_IS7_EvS9_mlSA_ENKSB_clEvENKSC_clEvEUljE_EEvS9_T2_RKT3_T4_EUlijE0_EEvlNS_15PhiloxCudaStateET1_SJ_:
        /* <DEDUP_REMOVED lines=112> */
.L_x_949:
[----:B------:R-:W-:-:S07]  /*0700*/  MOV R32, 0x720 ;  /* 0x0000072000207802 */ /* 0x000fce0000000f00 */
[----:B------:R-:W-:Y:S05]  /*0710*/  CALL.REL.NOINC `($__internal_72_$__cuda_sm20_div_s64) ;  /* 0x00000054006c7944 */ /* 0x000fea0003c00000 */
.L_x_950:
        /* <DEDUP_REMOVED lines=81> */
.L_x_989:
        /* <DEDUP_REMOVED lines=13> */
.L_x_952:
[----:B0-----:R-:W-:Y:S05]  /*0d00*/  BSYNC.RECONVERGENT B0 ;  /* 0x0000000000007941 */ /* 0x001fea0003800200 */
.L_x_951:
        /* <DEDUP_REMOVED lines=62> */
.L_x_953:
        /* <DEDUP_REMOVED lines=9> */
.L_x_954:
        /* <DEDUP_REMOVED lines=31> */
.L_x_958:
[----:B------:R-:W-:Y:S02]  /*1370*/  MOV R40, R39 ;  /* 0x0000002700287202 */ /* 0x000fe40000000f00 */
[----:B------:R-:W-:-:S07]  /*1380*/  MOV R39, 0x13a0 ;  /* 0x000013a000277802 */ /* 0x000fce0000000f00 */
[----:B-12---:R-:W-:Y:S05]  /*1390*/  CALL.REL.NOINC `($__internal_73_$__cuda_sm20_rem_u64) ;  /* 0x0000004c00787944 */ /* 0x006fea0003c00000 */
.L_x_959:
[----:B------:R-:W0:Y:S01]  /*13a0*/  LDC.64 R24, c[0x0][0x540] ;  /* 0x00015000ff187b82 */ /* 0x000e220000000a00 */
[----:B------:R-:W-:-:S05]  /*13b0*/  VIADD R39, R40, UR70 ;  /* 0x0000004628277c36 */ /* 0x000fca0008000000 */
[----:B0-----:R0:W-:Y:S02]  /*13c0*/  STG.E.U16 desc[UR76][R24.64], R39 ;  /* 0x0000002718007986 */ /* 0x0011e4000c10154c */
.L_x_957:
[----:B------:R-:W-:Y:S05]  /*13d0*/  BSYNC.RECONVERGENT B0 ;  /* 0x0000000000007941 */ /* 0x000fea0003800200 */
.L_x_956:
        /* <DEDUP_REMOVED lines=27> */
.L_x_962:
[----:B------:R-:W-:Y:S01]  /*1590*/  IMAD.MOV.U32 R40, RZ, RZ, R33 ;  /* 0x000000ffff287224 */ /* 0x000fe200078e0021 */
[----:B------:R-:W-:-:S07]  /*15a0*/  MOV R39, 0x15c0 ;  /* 0x000015c000277802 */ /* 0x000fce0000000f00 */
[----:B-12---:R-:W-:Y:S05]  /*15b0*/  CALL.REL.NOINC `($__internal_73_$__cuda_sm20_rem_u64) ;  /* 0x0000004800f07944 */ /* 0x006fea0003c00000 */
.L_x_963:
[----:B------:R-:W0:Y:S01]  /*15c0*/  LDC.64 R24, c[0x0][0x540] ;  /* 0x00015000ff187b82 */ /* 0x000e220000000a00 */
[----:B------:R-:W-:-:S05]  /*15d0*/  IADD3 R33, PT, PT, R40, UR70, RZ ;  /* 0x0000004628217c10 */ /* 0x000fca000fffe0ff */
[----:B0-----:R0:W-:Y:S02]  /*15e0*/  STG.E.U16 desc[UR76][R24.64], R33 ;  /* 0x0000002118007986 */ /* 0x0011e4000c10154c */
.L_x_961:
[----:B------:R-:W-:Y:S05]  /*15f0*/  BSYNC.RECONVERGENT B0 ;  /* 0x0000000000007941 */ /* 0x000fea0003800200 */
.L_x_960:
        /* <DEDUP_REMOVED lines=27> */
.L_x_966:
[----:B------:R-:W-:Y:S02]  /*17b0*/  MOV R40, R34 ;  /* 0x0000002200287202 */ /* 0x000fe40000000f00 */
[----:B------:R-:W-:-:S07]  /*17c0*/  MOV R39, 0x17e0 ;  /* 0x000017e000277802 */ /* 0x000fce0000000f00 */
[----:B-12---:R-:W-:Y:S05]  /*17d0*/  CALL.REL.NOINC `($__internal_73_$__cuda_sm20_rem_u64) ;  /* 0x0000004800687944 */ /* 0x006fea0003c00000 */
.L_x_967:
[----:B------:R-:W0:Y:S01]  /*17e0*/  LDC.64 R24, c[0x0][0x540] ;  /* 0x00015000ff187b82 */ /* 0x000e220000000a00 */
[----:B------:R-:W-:-:S05]  /*17f0*/  IADD3 R33, PT, PT, R40, UR70, RZ ;  /* 0x0000004628217c10 */ /* 0x000fca000fffe0ff */
[----:B0-----:R0:W-:Y:S02]  /*1800*/  STG.E.U16 desc[UR76][R24.64], R33 ;  /* 0x0000002118007986 */ /* 0x0011e4000c10154c */
.L_x_965:
[----:B------:R-:W-:Y:S05]  /*1810*/  BSYNC.RECONVERGENT B0 ;  /* 0x0000000000007941 */ /* 0x000fea0003800200 */
.L_x_964:
        /* <DEDUP_REMOVED lines=26> */
.L_x_969:
[----:B------:R-:W-:Y:S02]  /*19c0*/  MOV R40, R35 ;  /* 0x0000002300287202 */ /* 0x000fe40000000f00 */
[----:B------:R-:W-:-:S07]  /*19d0*/  MOV R39, 0x19f0 ;  /* 0x000019f000277802 */ /* 0x000fce0000000f00 */
[----:B-12---:R-:W-:Y:S05]  /*19e0*/  CALL.REL.NOINC `($__internal_73_$__cuda_sm20_rem_u64) ;  /* 0x0000004400e47944 */ /* 0x006fea0003c00000 */
.L_x_970:
[----:B------:R-:W0:Y:S01]  /*19f0*/  LDC.64 R24, c[0x0][0x540] ;  /* 0x00015000ff187b82 */ /* 0x000e220000000a00 */
[----:B------:R-:W-:-:S05]  /*1a00*/  VIADD R33, R40, UR70 ;  /* 0x0000004628217c36 */ /* 0x000fca0008000000 */
[----:B0-----:R3:W-:Y:S01]  /*1a10*/  STG.E.U16 desc[UR76][R24.64], R33 ;  /* 0x0000002118007986 */ /* 0x0017e2000c10154c */
[----:B------:R-:W-:Y:S05]  /*1a20*/  BRA `(.L_x_968) ;  /* 0x00000040007c7947 */ /* 0x000fea0003800000 */
.L_x_955:
        /* <DEDUP_REMOVED lines=234> */
.L_x_973:
        /* <DEDUP_REMOVED lines=20> */
.L_x_974:
[----:B------:R-:W-:Y:S02]  /*2a10*/  MOV R40, R39 ;  /* 0x0000002700287202 */ /* 0x000fe40000000f00 */
[----:B------:R-:W-:-:S07]  /*2a20*/  MOV R39, 0x2a40 ;  /* 0x00002a4000277802 */ /* 0x000fce0000000f00 */
[----:B-12---:R-:W-:Y:S05]  /*2a30*/  CALL.REL.NOINC `($__internal_73_$__cuda_sm20_rem_u64) ;  /* 0x0000003400d07944 */ /* 0x006fea0003c00000 */
.L_x_975:
[----:B------:R-:W0:Y:S01]  /*2a40*/  LDCU.64 UR48, c[0x0][0x540] ;  /* 0x0000a800ff3077ac */ /* 0x000e220008000a00 */
[----:B------:R-:W-:Y:S01]  /*2a50*/  VIADD R39, R40, UR70 ;  /* 0x0000004628277c36 */ /* 0x000fe20008000000 */
[----:B0-----:R-:W-:-:S04]  /*2a60*/  IADD3 R24, P0, PT, R43, UR48, RZ ;  /* 0x000000302b187c10 */ /* 0x001fc8000ff1e0ff */
[----:B------:R-:W-:-:S05]  /*2a70*/  IADD3.X R25, PT, PT, RZ, UR49, RZ, P0, !PT ;  /* 0x00000031ff197c10 */ /* 0x000fca00087fe4ff */
[----:B------:R0:W-:Y:S04]  /*2a80*/  STG.E.U16 desc[UR76][R24.64], R39 ;  /* 0x0000002718007986 */ /* 0x0001e8000c10154c */
.L_x_972:
[----:B------:R-:W-:Y:S05]  /*2a90*/  BSYNC.RECONVERGENT B0 ;  /* 0x0000000000007941 */ /* 0x000fea0003800200 */
.L_x_971:
        /* <DEDUP_REMOVED lines=235> */
.L_x_978:
        /* <DEDUP_REMOVED lines=20> */
.L_x_979:
[----:B------:R-:W-:Y:S02]  /*3a90*/  MOV R40, R33 ;  /* 0x0000002100287202 */ /* 0x000fe40000000f00 */
[----:B------:R-:W-:-:S07]  /*3aa0*/  MOV R39, 0x3ac0 ;  /* 0x00003ac000277802 */ /* 0x000fce0000000f00 */
[----:B-12---:R-:W-:Y:S05]  /*3ab0*/  CALL.REL.NOINC `($__internal_73_$__cuda_sm20_rem_u64) ;  /* 0x0000002400b07944 */ /* 0x006fea0003c00000 */
.L_x_980:
[----:B------:R-:W0:Y:S01]  /*3ac0*/  LDCU.64 UR48, c[0x0][0x540] ;  /* 0x0000a800ff3077ac */ /* 0x000e220008000a00 */
[----:B------:R-:W-:Y:S01]  /*3ad0*/  VIADD R33, R40, UR70 ;  /* 0x0000004628217c36 */ /* 0x000fe20008000000 */
[----:B0-----:R-:W-:-:S04]  /*3ae0*/  IADD3 R24, P0, PT, R43, UR48, RZ ;  /* 0x000000302b187c10 */ /* 0x001fc8000ff1e0ff */
[----:B------:R-:W-:-:S05]  /*3af0*/  IADD3.X R25, PT, PT, RZ, UR49, RZ, P0, !PT ;  /* 0x00000031ff197c10 */ /* 0x000fca00087fe4ff */
[----:B------:R0:W-:Y:S04]  /*3b00*/  STG.E.U16 desc[UR76][R24.64], R33 ;  /* 0x0000002118007986 */ /* 0x0001e8000c10154c */
.L_x_977:
[----:B------:R-:W-:Y:S05]  /*3b10*/  BSYNC.RECONVERGENT B0 ;  /* 0x0000000000007941 */ /* 0x000fea0003800200 */
.L_x_976:
        /* <DEDUP_REMOVED lines=236> */
.L_x_983:
        /* <DEDUP_REMOVED lines=20> */
.L_x_984:
[----:B------:R-:W-:Y:S02]  /*4b20*/  MOV R40, R34 ;  /* 0x0000002200287202 */ /* 0x000fe40000000f00 */
[----:B------:R-:W-:-:S07]  /*4b30*/  MOV R39, 0x4b50 ;  /* 0x00004b5000277802 */ /* 0x000fce0000000f00 */
[----:B-12---:R-:W-:Y:S05]  /*4b40*/  CALL.REL.NOINC `($__internal_73_$__cuda_sm20_rem_u64) ;  /* 0x00000014008c7944 */ /* 0x006fea0003c00000 */
.L_x_985:
[----:B------:R-:W0:Y:S02]  /*4b50*/  LDCU.64 UR48, c[0x0][0x540] ;  /* 0x0000a800ff3077ac */ /* 0x000e240008000a00 */
[----:B0-----:R-:W-:Y:S02]  /*4b60*/  IADD3 R24, P0, PT, R33, UR48, RZ ;  /* 0x0000003021187c10 */ /* 0x001fe4000ff1e0ff */
[----:B------:R-:W-:-:S03]  /*4b70*/  IADD3 R33, PT, PT, R40, UR70, RZ ;  /* 0x0000004628217c10 */ /* 0x000fc6000fffe0ff */
[----:B------:R-:W-:-:S05]  /*4b80*/  IMAD.X R25, RZ, RZ, UR49, P0 ;  /* 0x00000031ff197e24 */ /* 0x000fca00080e06ff */
[----:B------:R0:W-:Y:S03]  /*4b90*/  STG.E.U16 desc[UR76][R24.64], R33 ;  /* 0x0000002118007986 */ /* 0x0001e6000c10154c */
.L_x_982:
[----:B------:R-:W-:Y:S05]  /*4ba0*/  BSYNC.RECONVERGENT B0 ;  /* 0x0000000000007941 */ /* 0x000fea0003800200 */
.L_x_981:
        /* <DEDUP_REMOVED lines=235> */
.L_x_986:
        /* <DEDUP_REMOVED lines=20> */
.L_x_987:
[----:B------:R-:W-:Y:S01]  /*5ba0*/  IMAD.MOV.U32 R40, RZ, RZ, R35 ;  /* 0x000000ffff287224 */ /* 0x000fe200078e0023 */
[----:B------:R-:W-:-:S07]  /*5bb0*/  MOV R39, 0x5bd0 ;  /* 0x00005bd000277802 */ /* 0x000fce0000000f00 */
[----:B-12---:R-:W-:Y:S05]  /*5bc0*/  CALL.REL.NOINC `($__internal_73_$__cuda_sm20_rem_u64) ;  /* 0x00000004006c7944 */ /* 0x006fea0003c00000 */
.L_x_988:
[----:B------:R-:W0:Y:S02]  /*5bd0*/  LDCU.64 UR48, c[0x0][0x540] ;  /* 0x0000a800ff3077ac */ /* 0x000e240008000a00 */
[----:B0-----:R-:W-:Y:S02]  /*5be0*/  IADD3 R24, P0, PT, R33, UR48, RZ ;  /* 0x0000003021187c10 */ /* 0x001fe4000ff1e0ff */
[----:B------:R-:W-:Y:S02]  /*5bf0*/  IADD3 R33, PT, PT, R40, UR70, RZ ;  /* 0x0000004628217c10 */ /* 0x000fe4000fffe0ff */
[----:B------:R-:W-:-:S05]  /*5c00*/  IADD3.X R25, PT, PT, RZ, UR49, RZ, P0, !PT ;  /* 0x00000031ff197c10 */ /* 0x000fca00087fe4ff */
[----:B------:R0:W-:Y:S04]  /*5c10*/  STG.E.U16 desc[UR76][R24.64], R33 ;  /* 0x0000002118007986 */ /* 0x0001e8000c10154c */
.L_x_968:
        /* <DEDUP_REMOVED lines=11> */
        .weak           $__internal_72_$__cuda_sm20_div_s64
        .type           $__internal_72_$__cuda_sm20_div_s64,@function
        .size           $__internal_72_$__cuda_sm20_div_s64,($__internal_73_$__cuda_sm20_rem_u64 - $__internal_72_$__cuda_sm20_div_s64)
$__internal_72_$__cuda_sm20_div_s64:
        /* <DEDUP_REMOVED lines=74> */
[----:B------:R-:W-:Y:S06]  /*6170*/  RET.REL.NODEC R32 `(_ZN2at6native60_GLOBAL__N__fdc43544_27_DistributionRandomKernel_cu_f88cee4443distribution_elementwise_grid_stride_kernelIjLi4EZZZNS0_9templates4cuda21random_from_to_kernelIPNS_17CUDAGeneratorImplEEEvRNS_18TensorIteratorBaseEmlT_ENKUlvE_clEvENKUlvE9_clEvEUlP24curandStatePhilox4_32_10E0_ZNS1_27distribution_nullary_kernelItj5uint4S7_SF_ZZZS5_IS7_EvS9_mlSA_ENKSB_clEvENKSC_clEvEUljE_EEvS9_T2_RKT3_T4_EUlijE0_EEvlNS_15PhiloxCudaStateET1_SJ_) ;  /* 0xffffff9c20a07950 */ /* 0x000fec0003c3ffff */
        .weak           $__internal_73_$__cuda_sm20_rem_u64
        .type           $__internal_73_$__cuda_sm20_rem_u64,@function
        .size           $__internal_73_$__cuda_sm20_rem_u64,(.L_x_2295 - $__internal_73_$__cuda_sm20_rem_u64)
$__internal_73_$__cuda_sm20_rem_u64:
        /* <DEDUP_REMOVED lines=62> */
[----:B------:R-:W-:Y:S06]  /*6560*/  RET.REL.NODEC R24 `(_ZN2at6native60_GLOBAL__N__fdc43544_27_DistributionRandomKernel_cu_f88cee4443distribution_elementwise_grid_stride_kernelIjLi4EZZZNS0_9templates4cuda21random_from_to_kernelIPNS_17CUDAGeneratorImplEEEvRNS_18TensorIteratorBaseEmlT_ENKUlvE_clEvENKUlvE9_clEvEUlP24curandStatePhilox4_32_10E0_ZNS1_27distribution_nullary_kernelItj5uint4S7_SF_ZZZS5_IS7_EvS9_mlSA_ENKSB_clEvENKSC_clEvEUljE_EEvS9_T2_RKT3_T4_EUlijE0_EEvlNS_15PhiloxCudaStateET1_SJ_) ;  /* 0xffffff9818a47950 */ /* 0x000fec0003c3ffff */
.L_x_990:
        /* <DEDUP_REMOVED lines=9> */
.L_x_2295:


//--------------------- .text._ZN2at6native60_GLOBAL__N__fdc43544_27_DistributionRandomKernel_cu_f88cee4443distribution_elementwise_grid_stride_kernelIjLi4EZZZNS0_9templates4cuda21random_from_to_kernelIPNS_17CUDAGeneratorImplEEEvRNS_18TensorIteratorBaseEmlT_ENKUlvE_clEvENKUlvE9_clEvEUlP24curandStatePhilox4_32_10E0_ZNS1_27distribution_nullary_kernelItj5uint4S7_SF_ZZZS5_IS7_EvS9_mlSA_ENKSB_clEvENKSC_clEvEUljE_EEvS9_T2_RKT3_T4_EUlijE_EEvlNS_15PhiloxCudaStateET1_SJ_ --------------------------
	.section	.text._ZN2at6native60_GLOBAL__N__fdc43544_27_DistributionRandomKernel_cu_f88cee4443distribution_elementwise_grid_stride_kernelIjLi4EZZZNS0_9templates4cuda21random_from_to_kernelIPNS_17CUDAGeneratorImplEEEvRNS_18TensorIteratorBaseEmlT_ENKUlvE_clEvENKUlvE9_clEvEUlP24curandStatePhilox4_32_10E0_ZNS1_27distribution_nullary_kernelItj5uint4S7_SF_ZZZS5_IS7_EvS9_mlSA_ENKSB_clEvENKSC_clEvEUljE_EEvS9_T2_RKT3_T4_EUlijE_EEvlNS_15PhiloxCudaStateET1_SJ_,"ax",@progbits
	.align	128
.text._ZN2at6native60_GLOBAL__N__fdc43544_27_DistributionRandomKernel_cu_f88cee4443distribution_elementwise_grid_stride_kernelIjLi4EZZZNS0_9templates4cuda21random_from_to_kernelIPNS_17CUDAGeneratorImplEEEvRNS_18TensorIteratorBaseEmlT_ENKUlvE_clEvENKUlvE9_clEvEUlP24curandStatePhilox4_32_10E0_ZNS1_27distribution_nullary_kernelItj5uint4S7_SF_ZZZS5_IS7_EvS9_mlSA_ENKSB_clEvENKSC_clEvEUljE_EEvS9_T2_RKT3_T4_EUlijE_EEvlNS_15PhiloxCudaStateET1_SJ_:
        .type           _ZN2at6native60_GLOBAL__N__fdc43544_27_DistributionRandomKernel_cu_f88cee4443distribution_elementwise_grid_stride_kernelIjLi4EZZZNS0_9templates4cuda21random_from_to_kernelIPNS_17CUDAGeneratorImplEEEvRNS_18TensorIteratorBaseEmlT_ENKUlvE_clEvENKUlvE9_clEvEUlP24curandStatePhilox4_32_10E0_ZNS1_27distribution_nullary_kernelItj5uint4S7_SF_ZZZS5_IS7_EvS9_mlSA_ENKSB_clEvENKSC_clEvEUljE_EEvS9_T2_RKT3_T4_EUlijE_EEvlNS_15PhiloxCudaStateET1_SJ_,@function
        .size           _ZN2at6native60_GLOBAL__N__fdc43544_27_DistributionRandomKernel_cu_f88cee4443distribution_elementwise_grid_stride_kernelIjLi4EZZZNS0_9templates4cuda21random_from_to_kernelIPNS_17CUDAGeneratorImplEEEvRNS_18TensorIteratorBaseEmlT_ENKUlvE_clEvENKUlvE9_clEvEUlP24curandStatePhilox4_32_10E0_ZNS1_27distribution_nullary_kernelItj5uint4S7_SF_ZZZS5_IS7_EvS9_mlSA_ENKSB_clEvENKSC_clEvEUljE_EEvS9_T2_RKT3_T4_EUlijE_EEvlNS_15PhiloxCudaStateET1_SJ_,(.L_x_2298 - _ZN2at6native60_GLOBAL__N__fdc43544_27_DistributionRandomKernel_cu_f88cee4443distribution_elementwise_grid_stride_kernelIjLi4EZZZNS0_9templates4cuda21random_from_to_kernelIPNS_17CUDAGeneratorImplEEEvRNS_18TensorIteratorBaseEmlT_ENKUlvE_clEvENKUlvE9_clEvEUlP24curandStatePhilox4_32_10E0_ZNS1_27distribution_nullary_kernelItj5uint4S7_SF_ZZZS5_IS7_EvS9_mlSA_ENKSB_clEvENKSC_clEvEUljE_EEvS9_T2_RKT3_T4_EUlijE_EEvlNS_15PhiloxCudaStateET1_SJ_)
        .other          _ZN2at6native60_GLOBAL__N__fdc43544_27_DistributionRandomKernel_cu_f88cee4443distribution_elementwise_grid_stride_kernelIjLi4EZZZNS0_9templates4cuda21random_from_to_kernelIPNS_17CUDAGeneratorImplEEEvRNS_18TensorIteratorBaseEmlT_ENKUlvE_clEvENKUlvE9_clEvEUlP24curandStatePhilox4_32_10E0_ZNS1_27distribution_nullary_kernelItj5uint4S7_SF_ZZZS5_IS7_EvS9_mlSA_ENKSB_clEvENKSC_clEvEUljE_EEvS9_T2_RKT3_T4_EUlijE_EEvlNS_15PhiloxCudaStateET1_SJ_,@"STO_CUDA_ENTRY STV_DEFAULT"
_ZN2at6native60_GLOBAL__N__fdc43544_27_DistributionRandomKernel_cu_f88cee4443distribution_elementwise_grid_stride_kernelIjLi4EZZZNS0_9templates4cuda21random_from_to_kernelIPNS_17CUDAGeneratorImplEEEvRNS_18TensorIteratorBaseEmlT_ENKUlvE_clEvENKUlvE9_clEvEUlP24curandStatePhilox4_32_10E0_ZNS1_27distribution_nullary_kernelItj5uint4S7_SF_ZZZS5_IS7_EvS9_mlSA_ENKSB_clEvENKSC_clEvEUljE_EEvS9_T2_RKT3_T4_EUlijE_EEvlNS_15PhiloxCudaStateET1_SJ_:
        /* <DEDUP_REMOVED lines=114> */
.L_x_991:
[----:B------:R-:W-:-:S07]  /*0720*/  MOV R10, 0x740 ;  /* 0x00000740000a7802 */ /* 0x000fce0000000f00 */
[----:B------:R-:W-:Y:S05]  /*0730*/  CALL.REL.NOINC `($__internal_74_$__cuda_sm20_div_s64) ;  /* 0x0000000c00d87944 */ /* 0x000fea0003c00000 */
.L_x_992:
        /* <DEDUP_REMOVED lines=19> */
.L_x_1012:
        /* <DEDUP_REMOVED lines=13> */
.L_x_994:
[----:B01234-:R-:W-:Y:S05]  /*0940*/  BSYNC.RECONVERGENT B0 ;  /* 0x0000000000007941 */ /* 0x01ffea0003800200 */
.L_x_993:
        /* <DEDUP_REMOVED lines=51> */
.L_x_995:
        /* <DEDUP_REMOVED lines=9> */
.L_x_996:
        /* <DEDUP_REMOVED lines=27> */
.L_x_999:
[----:B------:R-:W-:-:S07]  /*0ec0*/  MOV R44, 0xee0 ;  /* 0x00000ee0002c7802 */ /* 0x000fce0000000f00 */
[----:B01----:R-:W-:Y:S05]  /*0ed0*/  CALL.REL.NOINC `($__internal_75_$__cuda_sm20_rem_u64) ;  /* 0x0000000c00207944 */ /* 0x003fea0003c00000 */
.L_x_1000:
[----:B------:R-:W-:Y:S02]  /*0ee0*/  IMAD R45, R17, UR9, RZ ;  /* 0x00000009112d7c24 */ /* 0x000fe4000f8e02ff */
[----:B------:R-:W-:-:S03]  /*0ef0*/  VIADD R47, R0, UR8 ;  /* 0x00000008002f7c36 */ /* 0x000fc60008000000 */
[----:B------:R-:W-:-:S04]  /*0f00*/  IADD3 R44, P0, PT, R45, UR10, RZ ;  /* 0x0000000a2d2c7c10 */ /* 0x000fc8000ff1e0ff */
[----:B------:R-:W-:-:S05]  /*0f10*/  LEA.HI.X.SX32 R45, R45, UR11, 0x1, P0 ;  /* 0x0000000b2d2d7c11 */ /* 0x000fca00080f0eff */
[----:B------:R2:W-:Y:S04]  /*0f20*/  STG.E.U16 desc[UR6][R44.64], R47 ;  /* 0x0000002f2c007986 */ /* 0x0005e8000c101506 */
.L_x_998:
[----:B------:R-:W-:Y:S05]  /*0f30*/  BSYNC.RECONVERGENT B0 ;  /* 0x0000000000007941 */ /* 0x000fea0003800200 */
.L_x_997:
        /* <DEDUP_REMOVED lines=28> */
.L_x_1003:
[----:B------:R-:W-:Y:S01]  /*1100*/  IMAD.MOV.U32 R0, RZ, RZ, R49 ;  /* 0x000000ffff007224 */ /* 0x000fe200078e0031 */
[----:B--2---:R-:W-:-:S07]  /*1110*/  MOV R44, 0x1130 ;  /* 0x00001130002c7802 */ /* 0x004fce0000000f00 */
[----:B01----:R-:W-:Y:S05]  /*1120*/  CALL.REL.NOINC `($__internal_75_$__cuda_sm20_rem_u64) ;  /* 0x00000008008c7944 */ /* 0x003fea0003c00000 */
.L_x_1004:
[----:B------:R-:W-:Y:S01]  /*1130*/  IADD3 R50, P0, PT, R50, UR10, RZ ;  /* 0x0000000a32327c10 */ /* 0x000fe2000ff1e0ff */
[----:B------:R-:W-:-:S03]  /*1140*/  VIADD R45, R0, UR8 ;  /* 0x00000008002d7c36 */ /* 0x000fc60008000000 */
[----:B------:R-:W-:-:S05]  /*1150*/  IADD3.X R51, PT, PT, R51, UR11, RZ, P0, !PT ;  /* 0x0000000b33337c10 */ /* 0x000fca00087fe4ff */
[----:B------:R3:W-:Y:S04]  /*1160*/  STG.E.U16 desc[UR6][R50.64], R45 ;  /* 0x0000002d32007986 */ /* 0x0007e8000c101506 */
.L_x_1002:
[----:B------:R-:W-:Y:S05]  /*1170*/  BSYNC.RECONVERGENT B0 ;  /* 0x0000000000007941 */ /* 0x000fea0003800200 */
.L_x_1001:
        /* <DEDUP_REMOVED lines=28> */
.L_x_1007:
[----:B------:R-:W-:Y:S01]  /*1340*/  IMAD.MOV.U32 R0, RZ, RZ, R6 ;  /* 0x000000ffff007224 */ /* 0x000fe200078e0006 */
[----:B--2---:R-:W-:-:S07]  /*1350*/  MOV R44, 0x1370 ;  /* 0x00001370002c7802 */ /* 0x004fce0000000f00 */
[----:B01----:R-:W-:Y:S05]  /*1360*/  CALL.REL.NOINC `($__internal_75_$__cuda_sm20_rem_u64) ;  /* 0x0000000400fc7944 */ /* 0x003fea0003c00000 */
.L_x_1008:
[----:B------:R-:W-:Y:S01]  /*1370*/  IADD3 R44, P0, PT, R49, UR10, RZ ;  /* 0x0000000a312c7c10 */ /* 0x000fe2000ff1e0ff */
[----:B------:R-:W-:-:S03]  /*1380*/  VIADD R47, R0, UR8 ;  /* 0x00000008002f7c36 */ /* 0x000fc60008000000 */
[----:B------:R-:W-:-:S05]  /*1390*/  IADD3.X R45, PT, PT, R50, UR11, RZ, P0, !PT ;  /* 0x0000000b322d7c10 */ /* 0x000fca00087fe4ff */
[----:B------:R4:W-:Y:S04]  /*13a0*/  STG.E.U16 desc[UR6][R44.64], R47 ;  /* 0x0000002f2c007986 */ /* 0x0009e8000c101506 */
.L_x_1006:
[----:B------:R-:W-:Y:S05]  /*13b0*/  BSYNC.RECONVERGENT B0 ;  /* 0x0000000000007941 */ /* 0x000fea0003800200 */
.L_x_1005:
        /* <DEDUP_REMOVED lines=28> */
.L_x_1010:
[----:B------:R-:W-:Y:S01]  /*1580*/  IMAD.MOV.U32 R0, RZ, RZ, R5 ;  /* 0x000000ffff007224 */ /* 0x000fe200078e0005 */
[----:B--2-4-:R-:W-:-:S07]  /*1590*/  MOV R44, 0x15b0 ;  /* 0x000015b0002c7802 */ /* 0x014fce0000000f00 */
[----:B01-3--:R-:W-:Y:S05]  /*15a0*/  CALL.REL.NOINC `($__internal_75_$__cuda_sm20_rem_u64) ;  /* 0x00000004006c7944 */ /* 0x00bfea0003c00000 */
.L_x_1011:
[----:B------:R-:W-:Y:S01]  /*15b0*/  IADD3 R2, P0, PT, R6, UR10, RZ ;  /* 0x0000000a06027c10 */ /* 0x000fe2000ff1e0ff */
[----:B------:R-:W-:-:S03]  /*15c0*/  VIADD R5, R0, UR8 ;  /* 0x0000000800057c36 */ /* 0x000fc60008000000 */
[----:B------:R-:W-:-:S05]  /*15d0*/  IADD3.X R3, PT, PT, R49, UR11, RZ, P0, !PT ;  /* 0x0000000b31037c10 */ /* 0x000fca00087fe4ff */
[----:B------:R0:W-:Y:S04]  /*15e0*/  STG.E.U16 desc[UR6][R2.64], R5 ;  /* 0x0000000502007986 */ /* 0x0001e8000c101506 */
.L_x_1009:
        /* <DEDUP_REMOVED lines=11> */
        .weak           $__internal_74_$__cuda_sm20_div_s64
        .type           $__internal_74_$__cuda_sm20_div_s64,@function
        .size           $__internal_74_$__cuda_sm20_div_s64,($__internal_75_$__cuda_sm20_rem_u64 - $__internal_74_$__cuda_sm20_div_s64)
$__internal_74_$__cuda_sm20_div_s64:
        /* <DEDUP_REMOVED lines=75> */
[----:B------:R-:W-:Y:S06]  /*1b50*/  RET.REL.NODEC R2 `(_ZN2at6native60_GLOBAL__N__fdc43544_27_DistributionRandomKernel_cu_f88cee4443distribution_elementwise_grid_stride_kernelIjLi4EZZZNS0_9templates4cuda21random_from_to_kernelIPNS_17CUDAGeneratorImplEEEvRNS_18TensorIteratorBaseEmlT_ENKUlvE_clEvENKUlvE9_clEvEUlP24curandStatePhilox4_32_10E0_ZNS1_27distribution_nullary_kernelItj5uint4S7_SF_ZZZS5_IS7_EvS9_mlSA_ENKSB_clEvENKSC_clEvEUljE_EEvS9_T2_RKT3_T4_EUlijE_EEvlNS_15PhiloxCudaStateET1_SJ_) ;  /* 0xffffffe402287950 */ /* 0x000fec0003c3ffff */
        .weak           $__internal_75_$__cuda_sm20_rem_u64
        .type           $__internal_75_$__cuda_sm20_rem_u64,@function
        .size           $__internal_75_$__cuda_sm20_rem_u64,(.L_x_2298 - $__internal_75_$__cuda_sm20_rem_u64)
$__internal_75_$__cuda_sm20_rem_u64:
        /* <DEDUP_REMOVED lines=61> */
[----:B------:R-:W-:Y:S05]  /*1f30*/  RET.REL.NODEC R44 `(_ZN2at6native60_GLOBAL__N__fdc43544_27_DistributionRandomKernel_cu_f88cee4443distribution_elementwise_grid_stride_kernelIjLi4EZZZNS0_9templates4cuda21random_from_to_kernelIPNS_17CUDAGeneratorImplEEEvRNS_18TensorIteratorBaseEmlT_ENKUlvE_clEvENKUlvE9_clEvEUlP24curandStatePhilox4_32_10E0_ZNS1_27distribution_nullary_kernelItj5uint4S7_SF_ZZZS5_IS7_EvS9_mlSA_ENKSB_clEvENKSC_clEvEUljE_EEvS9_T2_RKT3_T4_EUlijE_EEvlNS_15PhiloxCudaStateET1_SJ_) ;  /* 0xffffffe02c307950 */ /* 0x000fea0003c3ffff */
.L_x_1013:
        /* <DEDUP_REMOVED lines=12> */
.L_x_2298:


//--------------------- .text._ZN2at6native60_GLOBAL__N__fdc43544_27_DistributionRandomKernel_cu_f88cee4443distribution_elementwise_grid_stride_kernelImLi2EZZZNS0_9templates4cuda21random_from_to_kernelIPNS_17CUDAGeneratorImplEEEvRNS_18TensorIteratorBaseEmlT_ENKUlvE_clEvENKUlvE9_clEvEUlP24curandStatePhilox4_32_10E_ZNS1_27distribution_nullary_kernelItm10ulonglong2S7_SF_ZZZS5_IS7_EvS9_mlSA_ENKSB_clEvENKSC_clEvEUlmE_EEvS9_T2_RKT3_T4_EUlimE0_EEvlNS_15PhiloxCudaStateET1_SJ_ --------------------------
	.section	.text._ZN2at6native60_GLOBAL__N__fdc43544_27_DistributionRandomKernel_cu_f88cee4443distribution_elementwise_grid_stride_kernelImLi2EZZZNS0_9templates4cuda21random_from_to_kernelIPNS_17CUDAGeneratorImplEEEvRNS_18TensorIteratorBaseEmlT_ENKUlvE_clEvENKUlvE9_clEvEUlP24curandStatePhilox4_32_10E_ZNS1_27distribution_nullary_kernelItm10ulonglong2S7_SF_ZZZS5_IS7_EvS9_mlSA_ENKSB_clEvENKSC_clEvEUlmE_EEvS9_T2_RKT3_T4_EUlimE0_EEvlNS_15PhiloxCudaStateET1_SJ_,"ax",@progbits
	.align	128
.text._ZN2at6native60_GLOBAL__N__fdc43544_27_DistributionRandomKernel_cu_f88cee4443distribution_elementwise_grid_stride_kernelImLi2EZZZNS0_9templates4cuda21random_from_to_kernelIPNS_17CUDAGeneratorImplEEEvRNS_18TensorIteratorBaseEmlT_ENKUlvE_clEvENKUlvE9_clEvEUlP24curandStatePhilox4_32_10E_ZNS1_27distribution_nullary_kernelItm10ulonglong2S7_SF_ZZZS5_IS7_EvS9_mlSA_ENKSB_clEvENKSC_clEvEUlmE_EEvS9_T2_RKT3_T4_EUlimE0_EEvlNS_15PhiloxCudaStateET1_SJ_:
        .type           _ZN2at6native60_GLOBAL__N__fdc43544_27_DistributionRandomKernel_cu_f88cee4443distribution_elementwise_grid_stride_kernelImLi2EZZZNS0_9templates4cuda21random_from_to_kernelIPNS_17CUDAGeneratorImplEEEvRNS_18TensorIteratorBaseEmlT_ENKUlvE_clEvENKUlvE9_clEvEUlP24curandStatePhilox4_32_10E_ZNS1_27distribution_nullary_kernelItm10ulonglong2S7_SF_ZZZS5_IS7_EvS9_mlSA_ENKSB_clEvENKSC_clEvEUlmE_EEvS9_T2_RKT3_T4_EUlimE0_EEvlNS_15PhiloxCudaStateET1_SJ_,@function
        .size           _ZN2at6native60_GLOBAL__N__fdc43544_27_DistributionRandomKernel_cu_f88cee4443distribution_elementwise_grid_stride_kernelImLi2EZZZNS0_9templates4cuda21random_from_to_kernelIPNS_17CUDAGeneratorImplEEEvRNS_18TensorIteratorBaseEmlT_ENKUlvE_clEvENKUlvE9_clEvEUlP24curandStatePhilox4_32_10E_ZNS1_27distribution_nullary_kernelItm10ulonglong2S7_SF_ZZZS5_IS7_EvS9_mlSA_ENKSB_clEvENKSC_clEvEUlmE_EEvS9_T2_RKT3_T4_EUlimE0_EEvlNS_15PhiloxCudaStateET1_SJ_,(.L_x_2301 - _ZN2at6native60_GLOBAL__N__fdc43544_27_DistributionRandomKernel_cu_f88cee4443distribution_elementwise_grid_stride_kernelImLi2EZZZNS0_9templates4cuda21random_from_to_kernelIPNS_17CUDAGeneratorImplEEEvRNS_18TensorIteratorBaseEmlT_ENKUlvE_clEvENKUlvE9_clEvEUlP24curandStatePhilox4_32_10E_ZNS1_27distribution_nullary_kernelItm10ulonglong2S7_SF_ZZZS5_IS7_EvS9_mlSA_ENKSB_clEvENKSC_clEvEUlmE_EEvS9_T2_RKT3_T4_EUlimE0_EEvlNS_15PhiloxCudaStateET1_SJ_)
        .other          _ZN2at6native60_GLOBAL__N__fdc43544_27_DistributionRandomKernel_cu_f88cee4443distribution_elementwise_grid_stride_kernelImLi2EZZZNS0_9templates4cuda21random_from_to_kernelIPNS_17CUDAGeneratorImplEEEvRNS_18TensorIteratorBaseEmlT_ENKUlvE_clEvENKUlvE9_clEvEUlP24curandStatePhilox4_32_10E_ZNS1_27distribution_nullary_kernelItm10ulonglong2S7_SF_ZZZS5_IS7_EvS9_mlSA_ENKSB_clEvENKSC_clEvEUlmE_EEvS9_T2_RKT3_T4_EUlimE0_EEvlNS_15PhiloxCudaStateET1_SJ_,@"STO_CUDA_ENTRY STV_DEFAULT"
_ZN2at6native60_GLOBAL__N__fdc43544_27_DistributionRandomKernel_cu_f88cee4443distribution_elementwise_grid_stride_kernelImLi2EZZZNS0_9templates4cuda21random_from_to_kernelIPNS_17CUDAGeneratorImplEEEvRNS_18TensorIteratorBaseEmlT_ENKUlvE_clEvENKUlvE9_clEvEUlP24curandStatePhilox4_32_10E_ZNS1_27distribution_nullary_kernelItm10ulonglong2S7_SF_ZZZS5_IS7_EvS9_mlSA_ENKSB_clEvENKSC_clEvEUlmE_EEvS9_T2_RKT3_T4_EUlimE0_EEvlNS_15PhiloxCudaStateET1_SJ_:
        /* <DEDUP_REMOVED lines=111> */
.L_x_1014:
[----:B------:R-:W-:-:S07]  /*06f0*/  MOV R30, 0x710 ;  /* 0x00000710001e7802 */ /* 0x000fce0000000f00 */
[----:B------:R-:W-:Y:S05]  /*0700*/  CALL.REL.NOINC `($__internal_76_$__cuda_sm20_div_s64) ;  /* 0x00000030008c7944 */ /* 0x000fea0003c00000 */
[----:B------:R-:W-:Y:S01]  /*0710*/  MOV R30, R28 ;  /* 0x0000001c001e7202 */ /* 0x000fe20000000f00 */
[----:B------:R-:W-:-:S07]  /*0720*/  IMAD.MOV.U32 R31, RZ, RZ, R29 ;  /* 0x000000ffff1f7224 */ /* 0x000fce00078e001d */
.L_x_1015:
        /* <DEDUP_REMOVED lines=79> */
.L_x_1040:
        /* <DEDUP_REMOVED lines=13> */
.L_x_1017:
[----:B0-----:R-:W-:Y:S05]  /*0cf0*/  BSYNC.RECONVERGENT B0 ;  /* 0x0000000000007941 */ /* 0x001fea0003800200 */
.L_x_1016:
        /* <DEDUP_REMOVED lines=55> */
.L_x_1018:
        /* <DEDUP_REMOVED lines=9> */
.L_x_1019:
        /* <DEDUP_REMOVED lines=31> */
.L_x_1024:
[----:B------:R-:W-:-:S07]  /*12f0*/  MOV R44, 0x1310 ;  /* 0x00001310002c7802 */ /* 0x000fce0000000f00 */
[----:B01----:R-:W-:Y:S05]  /*1300*/  CALL.REL.NOINC `($__internal_77_$__cuda_sm20_rem_u64) ;  /* 0x0000002800b47944 */ /* 0x003fea0003c00000 */
.L_x_1025:
[----:B------:R-:W-:Y:S05]  /*1310*/  BSYNC.RECONVERGENT B1 ;  /* 0x0000000000017941 */ /* 0x000fea0003800200 */
.L_x_1023:
[----:B------:R-:W2:Y:S01]  /*1320*/  LDC.64 R28, c[0x0][0x540] ;  /* 0x00015000ff1c7b82 */ /* 0x000ea20000000a00 */
[----:B------:R-:W-:-:S05]  /*1330*/  VIADD R31, R30, UR69 ;  /* 0x000000451e1f7c36 */ /* 0x000fca0008000000 */
[----:B--2---:R2:W-:Y:S02]  /*1340*/  STG.E.U16 desc[UR74][R28.64], R31 ;  /* 0x0000001f1c007986 */ /* 0x0045e4000c10154a */
.L_x_1022:
[----:B------:R-:W-:Y:S05]  /*1350*/  BSYNC.RECONVERGENT B0 ;  /* 0x0000000000007941 */ /* 0x000fea0003800200 */
.L_x_1021:
        /* <DEDUP_REMOVED lines=28> */
.L_x_1028:
[----:B------:R-:W-:Y:S01]  /*1520*/  MOV R47, R42 ;  /* 0x0000002a002f7202 */ /* 0x000fe20000000f00 */
[----:B------:R-:W-:Y:S01]  /*1530*/  IMAD.MOV.U32 R48, RZ, RZ, R41 ;  /* 0x000000ffff307224 */ /* 0x000fe200078e0029 */
[----:B------:R-:W-:-:S07]  /*1540*/  MOV R44, 0x1560 ;  /* 0x00001560002c7802 */ /* 0x000fce0000000f00 */
[----:B01----:R-:W-:Y:S05]  /*1550*/  CALL.REL.NOINC `($__internal_77_$__cuda_sm20_rem_u64) ;  /* 0x0000002800207944 */ /* 0x003fea0003c00000 */
.L_x_1029:
[----:B------:R-:W-:Y:S05]  /*1560*/  BSYNC.RECONVERGENT B0 ;  /* 0x0000000000007941 */ /* 0x000fea0003800200 */
.L_x_1027:
[----:B------:R-:W2:Y:S01]  /*1570*/  LDC.64 R28, c[0x0][0x540] ;  /* 0x00015000ff1c7b82 */ /* 0x000ea20000000a00 */
[----:B------:R-:W-:-:S05]  /*1580*/  IADD3 R31, PT, PT, R30, UR69, RZ ;  /* 0x000000451e1f7c10 */ /* 0x000fca000fffe0ff */
[----:B--2---:R3:W-:Y:S01]  /*1590*/  STG.E.U16 desc[UR74][R28.64], R31 ;  /* 0x0000001f1c007986 */ /* 0x0047e2000c10154a */
[----:B------:R-:W-:Y:S05]  /*15a0*/  BRA `(.L_x_1026) ;  /* 0x0000002000c47947 */ /* 0x000fea0003800000 */
.L_x_1020:
        /* <DEDUP_REMOVED lines=247> */
.L_x_1032:
        /* <DEDUP_REMOVED lines=23> */
.L_x_1034:
[----:B------:R-:W-:-:S07]  /*2690*/  MOV R44, 0x26b0 ;  /* 0x000026b0002c7802 */ /* 0x000fce0000000f00 */
[----:B01----:R-:W-:Y:S05]  /*26a0*/  CALL.REL.NOINC `($__internal_77_$__cuda_sm20_rem_u64) ;  /* 0x0000001400cc7944 */ /* 0x003fea0003c00000 */
[----:B------:R-:W-:-:S07]  /*26b0*/  IMAD.MOV.U32 R28, RZ, RZ, R30 ;  /* 0x000000ffff1c7224 */ /* 0x000fce00078e001e */
.L_x_1035:
[----:B------:R-:W-:Y:S05]  /*26c0*/  BSYNC.RECONVERGENT B1 ;  /* 0x0000000000017941 */ /* 0x000fea0003800200 */
.L_x_1033:
[----:B------:R-:W2:Y:S01]  /*26d0*/  LDCU.64 UR46, c[0x0][0x540] ;  /* 0x0000a800ff2e77ac */ /* 0x000ea20008000a00 */
[----:B------:R-:W-:Y:S02]  /*26e0*/  IADD3 R29, PT, PT, R28, UR69, RZ ;  /* 0x000000451c1d7c10 */ /* 0x000fe4000fffe0ff */
[----:B--2---:R-:W-:-:S04]  /*26f0*/  IADD3 R46, P0, PT, R46, UR46, RZ ;  /* 0x0000002e2e2e7c10 */ /* 0x004fc8000ff1e0ff */
[----:B------:R-:W-:-:S05]  /*2700*/  IADD3.X R47, PT, PT, RZ, UR47, RZ, P0, !PT ;  /* 0x0000002fff2f7c10 */ /* 0x000fca00087fe4ff */
[----:B------:R2:W-:Y:S04]  /*2710*/  STG.E.U16 desc[UR74][R46.64], R29 ;  /* 0x0000001d2e007986 */ /* 0x0005e8000c10154a */
.L_x_1031:
[----:B------:R-:W-:Y:S05]  /*2720*/  BSYNC.RECONVERGENT B0 ;  /* 0x0000000000007941 */ /* 0x000fea0003800200 */
.L_x_1030:
        /* <DEDUP_REMOVED lines=247> */
.L_x_1036:
        /* <DEDUP_REMOVED lines=23> */
.L_x_1038:
[----:B------:R-:W-:Y:S02]  /*3810*/  MOV R47, R42 ;  /* 0x0000002a002f7202 */ /* 0x000fe40000000f00 */
[----:B------:R-:W-:Y:S02]  /*3820*/  MOV R48, R41 ;  /* 0x0000002900307202 */ /* 0x000fe40000000f00 */
[----:B------:R-:W-:-:S07]  /*3830*/  MOV R44, 0x3850 ;  /* 0x00003850002c7802 */ /* 0x000fce0000000f00 */
[----:B01----:R-:W-:Y:S05]  /*3840*/  CALL.REL.NOINC `($__internal_77_$__cuda_sm20_rem_u64) ;  /* 0x0000000400647944 */ /* 0x003fea0003c00000 */
[----:B------:R-:W-:-:S07]  /*3850*/  IMAD.MOV.U32 R28, RZ, RZ, R30 ;  /* 0x000000ffff1c7224 */ /* 0x000fce00078e001e */
.L_x_1039:
[----:B------:R-:W-:Y:S05]  /*3860*/  BSYNC.RECONVERGENT B0 ;  /* 0x0000000000007941 */ /* 0x000fea0003800200 */
.L_x_1037:
[----:B------:R-:W2:Y:S01]  /*3870*/  LDCU.64 UR46, c[0x0][0x540] ;  /* 0x0000a800ff2e77ac */ /* 0x000ea20008000a00 */
[----:B------:R-:W-:Y:S02]  /*3880*/  IADD3 R29, PT, PT, R28, UR69, RZ ;  /* 0x000000451c1d7c10 */ /* 0x000fe4000fffe0ff */
[----:B--2---:R-:W-:-:S04]  /*3890*/  IADD3 R46, P0, PT, R46, UR46, RZ ;  /* 0x0000002e2e2e7c10 */ /* 0x004fc8000ff1e0ff */
[----:B------:R-:W-:-:S05]  /*38a0*/  IADD3.X R47, PT, PT, RZ, UR47, RZ, P0, !PT ;  /* 0x0000002fff2f7c10 */ /* 0x000fca00087fe4ff */
[----:B------:R2:W-:Y:S04]  /*38b0*/  STG.E.U16 desc[UR74][R46.64], R29 ;  /* 0x0000001d2e007986 */ /* 0x0005e8000c10154a */
.L_x_1026:
        /* <DEDUP_REMOVED lines=8> */
        .weak           $__internal_76_$__cuda_sm20_div_s64
        .type           $__internal_76_$__cuda_sm20_div_s64,@function
        .size           $__internal_76_$__cuda_sm20_div_s64,($__internal_77_$__cuda_sm20_rem_u64 - $__internal_76_$__cuda_sm20_div_s64)
$__internal_76_$__cuda_sm20_div_s64:
        /* <DEDUP_REMOVED lines=73> */
[----:B------:R-:W-:Y:S06]  /*3dd0*/  RET.REL.NODEC R30 `(_ZN2at6native60_GLOBAL__N__fdc43544_27_DistributionRandomKernel_cu_f88cee4443distribution_elementwise_grid_stride_kernelImLi2EZZZNS0_9templates4cuda21random_from_to_kernelIPNS_17CUDAGeneratorImplEEEvRNS_18TensorIteratorBaseEmlT_ENKUlvE_clEvENKUlvE9_clEvEUlP24curandStatePhilox4_32_10E_ZNS1_27distribution_nullary_kernelItm10ulonglong2S7_SF_ZZZS5_IS7_EvS9_mlSA_ENKSB_clEvENKSC_clEvEUlmE_EEvS9_T2_RKT3_T4_EUlimE0_EEvlNS_15PhiloxCudaStateET1_SJ_) ;  /* 0xffffffc01e887950 */ /* 0x000fec0003c3ffff */
        .weak           $__internal_77_$__cuda_sm20_rem_u64
        .type           $__internal_77_$__cuda_sm20_rem_u64,@function
        .size           $__internal_77_$__cuda_sm20_rem_u64,(.L_x_2301 - $__internal_77_$__cuda_sm20_rem_u64)
$__internal_77_$__cuda_sm20_rem_u64:
        /* <DEDUP_REMOVED lines=62> */
[----:B------:R-:W-:Y:S05]  /*41c0*/  RET.REL.NODEC R28 `(_ZN2at6native60_GLOBAL__N__fdc43544_27_DistributionRandomKernel_cu_f88cee4443distribution_elementwise_grid_stride_kernelImLi2EZZZNS0_9templates4cuda21random_from_to_kernelIPNS_17CUDAGeneratorImplEEEvRNS_18TensorIteratorBaseEmlT_ENKUlvE_clEvENKUlvE9_clEvEUlP24curandStatePhilox4_32_10E_ZNS1_27distribution_nullary_kernelItm10ulonglong2S7_SF_ZZZS5_IS7_EvS9_mlSA_ENKSB_clEvENKSC_clEvEUlmE_EEvS9_T2_RKT3_T4_EUlimE0_EEvlNS_15PhiloxCudaStateET1_SJ_) ;  /* 0xffffffbc1c8c7950 */ /* 0x000fea0003c3ffff */
.L_x_1041:
        /* <DEDUP_REMOVED lines=11> */
.L_x_2301:


//--------------------- .text._ZN2at6native60_GLOBAL__N__fdc43544_27_DistributionRandomKernel_cu_f88cee4443distribution_elementwise_grid_stride_kernelImLi2EZZZNS0_9templates4cuda21random_from_to_kernelIPNS_17CUDAGeneratorImplEEEvRNS_18TensorIteratorBaseEmlT_ENKUlvE_clEvENKUlvE9_clEvEUlP24curandStatePhilox4_32_10E_ZNS1_27distribution_nullary_kernelItm10ulonglong2S7_SF_ZZZS5_IS7_EvS9_mlSA_ENKSB_clEvENKSC_clEvEUlmE_EEvS9_T2_RKT3_T4_EUlimE_EEvlNS_15PhiloxCudaStateET1_SJ_ --------------------------
	.section	.text._ZN2at6native60_GLOBAL__N__fdc43544_27_DistributionRandomKernel_cu_f88cee4443distribution_elementwise_grid_stride_kernelImLi2EZZZNS0_9templates4cuda21random_from_to_kernelIPNS_17CUDAGeneratorImplEEEvRNS_18TensorIteratorBaseEmlT_ENKUlvE_clEvENKUlvE9_clEvEUlP24curandStatePhilox4_32_10E_ZNS1_27distribution_nullary_kernelItm10ulonglong2S7_SF_ZZZS5_IS7_EvS9_mlSA_ENKSB_clEvENKSC_clEvEUlmE_EEvS9_T2_RKT3_T4_EUlimE_EEvlNS_15PhiloxCudaStateET1_SJ_,"ax",@progbits
	.align	128
.text._ZN2at6native60_GLOBAL__N__fdc43544_27_DistributionRandomKernel_cu_f88cee4443distribution_elementwise_grid_stride_kernelImLi2EZZZNS0_9templates4cuda21random_from_to_kernelIPNS_17CUDAGeneratorImplEEEvRNS_18TensorIteratorBaseEmlT_ENKUlvE_clEvENKUlvE9_clEvEUlP24curandStatePhilox4_32_10E_ZNS1_27distribution_nullary_kernelItm10ulonglong2S7_SF_ZZZS5_IS7_EvS9_mlSA_ENKSB_clEvENKSC_clEvEUlmE_EEvS9_T2_RKT3_T4_EUlimE_EEvlNS_15PhiloxCudaStateET1_SJ_:
        .type           _ZN2at6native60_GLOBAL__N__fdc43544_27_DistributionRandomKernel_cu_f88cee4443distribution_elementwise_grid_stride_kernelImLi2EZZZNS0_9templates4cuda21random_from_to_kernelIPNS_17CUDAGeneratorImplEEEvRNS_18TensorIteratorBaseEmlT_ENKUlvE_clEvENKUlvE9_clEvEUlP24curandStatePhilox4_32_10E_ZNS1_27distribution_nullary_kernelItm10ulonglong2S7_SF_ZZZS5_IS7_EvS9_mlSA_ENKSB_clEvENKSC_clEvEUlmE_EEvS9_T2_RKT3_T4_EUlimE_EEvlNS_15PhiloxCudaStateET1_SJ_,@function
        .size           _ZN2at6native60_GLOBAL__N__fdc43544_27_DistributionRandomKernel_cu_f88cee4443distribution_elementwise_grid_stride_kernelImLi2EZZZNS0_9templates4cuda21random_from_to_kernelIPNS_17CUDAGeneratorImplEEEvRNS_18TensorIteratorBaseEmlT_ENKUlvE_clEvENKUlvE9_clEvEUlP24curandStatePhilox4_32_10E_ZNS1_27distribution_nullary_kernelItm10ulonglong2S7_SF_ZZZS5_IS7_EvS9_mlSA_ENKSB_clEvENKSC_clEvEUlmE_EEvS9_T2_RKT3_T4_EUlimE_EEvlNS_15PhiloxCudaStateET1_SJ_,(.L_x_2304 - _ZN2at6native60_GLOBAL__N__fdc43544_27_DistributionRandomKernel_cu_f88cee4443distribution_elementwise_grid_stride_kernelImLi2EZZZNS0_9templates4cuda21random_from_to_kernelIPNS_17CUDAGeneratorImplEEEvRNS_18TensorIteratorBaseEmlT_ENKUlvE_clEvENKUlvE9_clEvEUlP24curandStatePhilox4_32_10E_ZNS1_27distribution_nullary_kernelItm10ulonglong2S7_SF_ZZZS5_IS7_EvS9_mlSA_ENKSB_clEvENKSC_clEvEUlmE_EEvS9_T2_RKT3_T4_EUlimE_EEvlNS_15PhiloxCudaStateET1_SJ_)
        .other          _ZN2at6native60_GLOBAL__N__fdc43544_27_DistributionRandomKernel_cu_f88cee4443distribution_elementwise_grid_stride_kernelImLi2EZZZNS0_9templates4cuda21random_from_to_kernelIPNS_17CUDAGeneratorImplEEEvRNS_18TensorIteratorBaseEmlT_ENKUlvE_clEvENKUlvE9_clEvEUlP24curandStatePhilox4_32_10E_ZNS1_27distribution_nullary_kernelItm10ulonglong2S7_SF_ZZZS5_IS7_EvS9_mlSA_ENKSB_clEvENKSC_clEvEUlmE_EEvS9_T2_RKT3_T4_EUlimE_EEvlNS_15PhiloxCudaStateET1_SJ_,@"STO_CUDA_ENTRY STV_DEFAULT"
_ZN2at6native60_GLOBAL__N__fdc43544_27_DistributionRandomKernel_cu_f88cee4443distribution_elementwise_grid_stride_kernelImLi2EZZZNS0_9templates4cuda21random_from_to_kernelIPNS_17CUDAGeneratorImplEEEvRNS_18TensorIteratorBaseEmlT_ENKUlvE_clEvENKUlvE9_clEvEUlP24curandStatePhilox4_32_10E_ZNS1_27distribution_nullary_kernelItm10ulonglong2S7_SF_ZZZS5_IS7_EvS9_mlSA_ENKSB_clEvENKSC_clEvEUlmE_EEvS9_T2_RKT3_T4_EUlimE_EEvlNS_15PhiloxCudaStateET1_SJ_:
        /* <DEDUP_REMOVED lines=113> */
.L_x_1042:
[----:B------:R-:W-:-:S07]  /*0710*/  MOV R40, 0x730 ;  /* 0x0000073000287802 */ /* 0x000fce0000000f00 */
[----:B------:R-:W-:Y:S05]  /*0720*/  CALL.REL.NOINC `($__internal_78_$__cuda_sm20_div_s64) ;  /* 0x0000000800d47944 */ /* 0x000fea0003c00000 */
.L_x_1043:
        /* <DEDUP_REMOVED lines=19> */
.L_x_1057:
        /* <DEDUP_REMOVED lines=13> */
.L_x_1045:
[----:B01234-:R-:W-:Y:S05]  /*0930*/  BSYNC.RECONVERGENT B0 ;  /* 0x0000000000007941 */ /* 0x01ffea0003800200 */
.L_x_1044:
        /* <DEDUP_REMOVED lines=51> */
.L_x_1046:
        /* <DEDUP_REMOVED lines=9> */
.L_x_1047:
        /* <DEDUP_REMOVED lines=29> */
.L_x_1051:
[----:B------:R-:W-:-:S07]  /*0ed0*/  MOV R44, 0xef0 ;  /* 0x00000ef0002c7802 */ /* 0x000fce0000000f00 */
[----:B01----:R-:W-:Y:S05]  /*0ee0*/  CALL.REL.NOINC `($__internal_79_$__cuda_sm20_rem_u64) ;  /* 0x0000000800107944 */ /* 0x003fea0003c00000 */
.L_x_1052:
[----:B------:R-:W-:Y:S05]  /*0ef0*/  BSYNC.RECONVERGENT B1 ;  /* 0x0000000000017941 */ /* 0x000fea0003800200 */
.L_x_1050:
[----:B------:R-:W-:Y:S02]  /*0f00*/  IMAD R29, R21, UR9, RZ ;  /* 0x00000009151d7c24 */ /* 0x000fe4000f8e02ff */
[----:B------:R-:W-:-:S03]  /*0f10*/  VIADD R31, R30, UR8 ;  /* 0x000000081e1f7c36 */ /* 0x000fc60008000000 */
[----:B------:R-:W-:-:S04]  /*0f20*/  IADD3 R28, P0, PT, R29, UR10, RZ ;  /* 0x0000000a1d1c7c10 */ /* 0x000fc8000ff1e0ff */
[----:B------:R-:W-:-:S05]  /*0f30*/  LEA.HI.X.SX32 R29, R29, UR11, 0x1, P0 ;  /* 0x0000000b1d1d7c11 */ /* 0x000fca00080f0eff */
[----:B------:R2:W-:Y:S04]  /*0f40*/  STG.E.U16 desc[UR6][R28.64], R31 ;  /* 0x0000001f1c007986 */ /* 0x0005e8000c101506 */
.L_x_1049:
[----:B------:R-:W-:Y:S05]  /*0f50*/  BSYNC.RECONVERGENT B0 ;  /* 0x0000000000007941 */ /* 0x000fea0003800200 */
.L_x_1048:
        /* <DEDUP_REMOVED lines=29> */
.L_x_1055:
[----:B------:R-:W-:Y:S01]  /*1130*/  MOV R49, R43 ;  /* 0x0000002b00317202 */ /* 0x000fe20000000f00 */
[----:B------:R-:W-:Y:S01]  /*1140*/  IMAD.MOV.U32 R50, RZ, RZ, R42 ;  /* 0x000000ffff327224 */ /* 0x000fe200078e002a */
[----:B------:R-:W-:-:S07]  /*1150*/  MOV R44, 0x1170 ;  /* 0x00001170002c7802 */ /* 0x000fce0000000f00 */
[----:B01----:R-:W-:Y:S05]  /*1160*/  CALL.REL.NOINC `($__internal_79_$__cuda_sm20_rem_u64) ;  /* 0x0000000400707944 */ /* 0x003fea0003c00000 */
[----:B------:R-:W-:-:S07]  /*1170*/  IMAD.MOV.U32 R28, RZ, RZ, R30 ;  /* 0x000000ffff1c7224 */ /* 0x000fce00078e001e */
.L_x_1056:
[----:B------:R-:W-:Y:S05]  /*1180*/  BSYNC.RECONVERGENT B0 ;  /* 0x0000000000007941 */ /* 0x000fea0003800200 */
.L_x_1054:
[----:B------:R-:W-:Y:S02]  /*1190*/  IADD3 R46, P0, PT, R46, UR10, RZ ;  /* 0x0000000a2e2e7c10 */ /* 0x000fe4000ff1e0ff */
[----:B------:R-:W-:Y:S02]  /*11a0*/  IADD3 R29, PT, PT, R28, UR8, RZ ;  /* 0x000000081c1d7c10 */ /* 0x000fe4000fffe0ff */
[----:B-1----:R-:W-:-:S05]  /*11b0*/  IADD3.X R47, PT, PT, R48, UR11, RZ, P0, !PT ;  /* 0x0000000b302f7c10 */ /* 0x002fca00087fe4ff */
[----:B------:R2:W-:Y:S04]  /*11c0*/  STG.E.U16 desc[UR6][R46.64], R29 ;  /* 0x0000001d2e007986 */ /* 0x0005e8000c101506 */
.L_x_1053:
        /* <DEDUP_REMOVED lines=11> */
        .weak           $__internal_78_$__cuda_sm20_div_s64
        .type           $__internal_78_$__cuda_sm20_div_s64,@function
        .size           $__internal_78_$__cuda_sm20_div_s64,($__internal_79_$__cuda_sm20_rem_u64 - $__internal_78_$__cuda_sm20_div_s64)
$__internal_78_$__cuda_sm20_div_s64:
        /* <DEDUP_REMOVED lines=74> */
[----:B------:R-:W-:Y:S06]  /*1720*/  RET.REL.NODEC R40 `(_ZN2at6native60_GLOBAL__N__fdc43544_27_DistributionRandomKernel_cu_f88cee4443distribution_elementwise_grid_stride_kernelImLi2EZZZNS0_9templates4cuda21random_from_to_kernelIPNS_17CUDAGeneratorImplEEEvRNS_18TensorIteratorBaseEmlT_ENKUlvE_clEvENKUlvE9_clEvEUlP24curandStatePhilox4_32_10E_ZNS1_27distribution_nullary_kernelItm10ulonglong2S7_SF_ZZZS5_IS7_EvS9_mlSA_ENKSB_clEvENKSC_clEvEUlmE_EEvS9_T2_RKT3_T4_EUlimE_EEvlNS_15PhiloxCudaStateET1_SJ_) ;  /* 0xffffffe828347950 */ /* 0x000fec0003c3ffff */
        .weak           $__internal_79_$__cuda_sm20_rem_u64
        .type           $__internal_79_$__cuda_sm20_rem_u64,@function
        .size           $__internal_79_$__cuda_sm20_rem_u64,(.L_x_2304 - $__internal_79_$__cuda_sm20_rem_u64)
$__internal_79_$__cuda_sm20_rem_u64:
        /* <DEDUP_REMOVED lines=62> */
[----:B------:R-:W-:Y:S06]  /*1b10*/  RET.REL.NODEC R28 `(_ZN2at6native60_GLOBAL__N__fdc43544_27_DistributionRandomKernel_cu_f88cee4443distribution_elementwise_grid_stride_kernelImLi2EZZZNS0_9templates4cuda21random_from_to_kernelIPNS_17CUDAGeneratorImplEEEvRNS_18TensorIteratorBaseEmlT_ENKUlvE_clEvENKUlvE9_clEvEUlP24curandStatePhilox4_32_10E_ZNS1_27distribution_nullary_kernelItm10ulonglong2S7_SF_ZZZS5_IS7_EvS9_mlSA_ENKSB_clEvENKSC_clEvEUlmE_EEvS9_T2_RKT3_T4_EUlimE_EEvlNS_15PhiloxCudaStateET1_SJ_) ;  /* 0xffffffe41c387950 */ /* 0x000fec0003c3ffff */
.L_x_1058:
        /* <DEDUP_REMOVED lines=14> */
.L_x_2304:


//--------------------- .text._ZN2at6native60_GLOBAL__N__fdc43544_27_DistributionRandomKernel_cu_f88cee4443distribution_elementwise_grid_stride_kernelIjLi4EZZZNS0_9templates4cuda21random_from_to_kernelIPNS_17CUDAGeneratorImplEEEvRNS_18TensorIteratorBaseEmlT_ENKUlvE_clEvENKUlvE8_clEvEUlP24curandStatePhilox4_32_10E0_ZNS1_27distribution_nullary_kernelIN3c108BFloat16Ej5uint4S7_SF_ZZZS5_IS7_EvS9_mlSA_ENKSB_clEvENKSC_clEvEUljE_EEvS9_T2_RKT3_T4_EUlijE0_EEvlNS_15PhiloxCudaStateET1_SL_ --------------------------
	.section	.text._ZN2at6native60_GLOBAL__N__fdc43544_27_DistributionRandomKernel_cu_f88cee4443distribution_elementwise_grid_stride_kernelIjLi4EZZZNS0_9templates4cuda21random_from_to_kernelIPNS_17CUDAGeneratorImplEEEvRNS_18TensorIteratorBaseEmlT_ENKUlvE_clEvENKUlvE8_clEvEUlP24curandStatePhilox4_32_10E0_ZNS1_27distribution_nullary_kernelIN3c108BFloat16Ej5uint4S7_SF_ZZZS5_IS7_EvS9_mlSA_ENKSB_clEvENKSC_clEvEUljE_EEvS9_T2_RKT3_T4_EUlijE0_EEvlNS_15PhiloxCudaStateET1_SL_,"ax",@progbits
	.align	128
.text._ZN2at6native60_GLOBAL__N__fdc43544_27_DistributionRandomKernel_cu_f88cee4443distribution_elementwise_grid_stride_kernelIjLi4EZZZNS0_9templates4cuda21random_from_to_kernelIPNS_17CUDAGeneratorImplEEEvRNS_18TensorIteratorBaseEmlT_ENKUlvE_clEvENKUlvE8_clEvEUlP24curandStatePhilox4_32_10E0_ZNS1_27distribution_nullary_kernelIN3c108BFloat16Ej5uint4S7_SF_ZZZS5_IS7_EvS9_mlSA_ENKSB_clEvENKSC_clEvEUljE_EEvS9_T2_RKT3_T4_EUlijE0_EEvlNS_15PhiloxCudaStateET1_SL_:
        .type           _ZN2at6native60_GLOBAL__N__fdc43544_27_DistributionRandomKernel_cu_f88cee4443distribution_elementwise_grid_stride_kernelIjLi4EZZZNS0_9templates4cuda21random_from_to_kernelIPNS_17CUDAGeneratorImplEEEvRNS_18TensorIteratorBaseEmlT_ENKUlvE_clEvENKUlvE8_clEvEUlP24curandStatePhilox4_32_10E0_ZNS1_27distribution_nullary_kernelIN3c108BFloat16Ej5uint4S7_SF_ZZZS5_IS7_EvS9_mlSA_ENKSB_clEvENKSC_clEvEUljE_EEvS9_T2_RKT3_T4_EUlijE0_EEvlNS_15PhiloxCudaStateET1_SL_,@function
        .size           _ZN2at6native60_GLOBAL__N__fdc43544_27_DistributionRandomKernel_cu_f88cee4443distribution_elementwise_grid_stride_kernelIjLi4EZZZNS0_9templates4cuda21random_from_to_kernelIPNS_17CUDAGeneratorImplEEEvRNS_18TensorIteratorBaseEmlT_ENKUlvE_clEvENKUlvE8_clEvEUlP24curandStatePhilox4_32_10E0_ZNS1_27distribution_nullary_kernelIN3c108BFloat16Ej5uint4S7_SF_ZZZS5_IS7_EvS9_mlSA_ENKSB_clEvENKSC_clEvEUljE_EEvS9_T2_RKT3_T4_EUlijE0_EEvlNS_15PhiloxCudaStateET1_SL_,(.L_x_2307 - _ZN2at6native60_GLOBAL__N__fdc43544_27_DistributionRandomKernel_cu_f88cee4443distribution_elementwise_grid_stride_kernelIjLi4EZZZNS0_9templates4cuda21random_from_to_kernelIPNS_17CUDAGeneratorImplEEEvRNS_18TensorIteratorBaseEmlT_ENKUlvE_clEvENKUlvE8_clEvEUlP24curandStatePhilox4_32_10E0_ZNS1_27distribution_nullary_kernelIN3c108BFloat16Ej5uint4S7_SF_ZZZS5_IS7_EvS9_mlSA_ENKSB_clEvENKSC_clEvEUljE_EEvS9_T2_RKT3_T4_EUlijE0_EEvlNS_15PhiloxCudaStateET1_SL_)
        .other          _ZN2at6native60_GLOBAL__N__fdc43544_27_DistributionRandomKernel_cu_f88cee4443distribution_elementwise_grid_stride_kernelIjLi4EZZZNS0_9templates4cuda21random_from_to_kernelIPNS_17CUDAGeneratorImplEEEvRNS_18TensorIteratorBaseEmlT_ENKUlvE_clEvENKUlvE8_clEvEUlP24curandStatePhilox4_32_10E0_ZNS1_27distribution_nullary_kernelIN3c108BFloat16Ej5uint4S7_SF_ZZZS5_IS7_EvS9_mlSA_ENKSB_clEvENKSC_clEvEUljE_EEvS9_T2_RKT3_T4_EUlijE0_EEvlNS_15PhiloxCudaStateET1_SL_,@"STO_CUDA_ENTRY STV_DEFAULT"
_ZN2at6native60_GLOBAL__N__fdc43544_27_DistributionRandomKernel_cu_f88cee4443distribution_elementwise_grid_stride_kernelIjLi4EZZZNS0_9templates4cuda21random_from_to_kernelIPNS_17CUDAGeneratorImplEEEvRNS_18TensorIteratorBaseEmlT_ENKUlvE_clEvENKUlvE8_clEvEUlP24curandStatePhilox4_32_10E0_ZNS1_27distribution_nullary_kernelIN3c108BFloat16Ej5uint4S7_SF_ZZZS5_IS7_EvS9_mlSA_ENKSB_clEvENKSC_clEvEUljE_EEvS9_T2_RKT3_T4_EUlijE0_EEvlNS_15PhiloxCudaStateET1_SL_:
        /* <DEDUP_REMOVED lines=112> */
.L_x_1059:
[----:B------:R-:W-:-:S07]  /*0700*/  MOV R32, 0x720 ;  /* 0x0000072000207802 */ /* 0x000fce0000000f00 */
[----:B------:R-:W-:Y:S05]  /*0710*/  CALL.REL.NOINC `($__internal_80_$__cuda_sm20_div_s64) ;  /* 0x0000005400f47944 */ /* 0x000fea0003c00000 */
.L_x_1060:
        /* <DEDUP_REMOVED lines=81> */
.L_x_1099:
        /* <DEDUP_REMOVED lines=13> */
.L_x_1062:
[----:B0-----:R-:W-:Y:S05]  /*0d00*/  BSYNC.RECONVERGENT B0 ;  /* 0x0000000000007941 */ /* 0x001fea0003800200 */
.L_x_1061:
        /* <DEDUP_REMOVED lines=35> */
[----:B------:R-:W-:Y:S02]  /*0f40*/  IADD3 R33, PT, PT, R21, 0x1fd5c5a3, RZ ;  /* 0x1fd5c5a315217810 */ /* 0x000fe40007ffe0ff */
[----:B------:R-:W-:Y:S01]  /*0f50*/  MOV R39, R26 ;  /* 0x0000001a00277202 */ /* 0x000fe20000000f00 */
[----:B------:R-:W-:Y:S01]  /*0f60*/  IMAD.WIDE.U32 R34, R34, -0x2daee0ad, RZ ;  /* 0xd2511f5322227825 */ /* 0x000fe200078e00ff */
[----:B------:R-:W-:Y:S02]  /*0f70*/  LOP3.LUT R36, R33, R36, R25, 0x96, !PT ;  /* 0x0000002421247212 */ /* 0x000fe400078e9619 */
[----:B------:R-:W-:Y:S02]  /*0f80*/  IADD3 R33, PT, PT, R20, -0xe443238, RZ ;  /* 0xf1bbcdc814217810 */ /* 0x000fe40007ffe0ff */
[----:B------:R-:W-:Y:S01]  /*0f90*/  LOP3.LUT R24, R37, R24, R35, 0x96, !PT ;  /* 0x0000001825187212 */ /* 0x000fe200078e9623 */
[----:B------:R-:W-:-:S04]  /*0fa0*/  IMAD.WIDE.U32 R36, R36, -0x326172a9, RZ ;  /* 0xcd9e8d5724247825 */ /* 0x000fc800078e00ff */
[----:B------:R-:W-:Y:S01]  /*0fb0*/  VIADD R35, R20, 0x8ff34781 ;  /* 0x8ff3478114237836 */ /* 0x000fe20000000000 */
[----:B------:R-:W-:Y:S01]  /*0fc0*/  LOP3.LUT R14, R33, R38, R37, 0x96, !PT ;  /* 0x00000026210e7212 */ /* 0x000fe200078e9625 */
[----:B------:R-:W-:Y:S01]  /*0fd0*/  IMAD.WIDE.U32 R24, R24, -0x326172a9, RZ ;  /* 0xcd9e8d5718187825 */ /* 0x000fe200078e00ff */
[----:B------:R-:W-:-:S03]  /*0fe0*/  MOV R33, R29 ;  /* 0x0000001d00217202 */ /* 0x000fc60000000f00 */
[----:B------:R-:W-:Y:S01]  /*0ff0*/  IMAD.MOV.U32 R29, RZ, RZ, R24 ;  /* 0x000000ffff1d7224 */ /* 0x000fe200078e0018 */
[----:B------:R-:W-:Y:S01]  /*1000*/  LOP3.LUT R26, R35, R36, R25, 0x96, !PT ;  /* 0x00000024231a7212 */ /* 0x000fe200078e9619 */
[----:B------:R-:W-:Y:S01]  /*1010*/  IMAD.HI.U32 R25, R14, -0x2daee0ad, RZ ;  /* 0xd2511f530e197827 */ /* 0x000fe200078e00ff */
[----:B------:R-:W-:-:S03]  /*1020*/  MOV R24, R28 ;  /* 0x0000001c00187202 */ /* 0x000fc60000000f00 */
[----:B------:R-:W-:-:S05]  /*1030*/  VIADD R35, R21, 0x96a522ad ;  /* 0x96a522ad15237836 */ /* 0x000fca0000000000 */
        /* <DEDUP_REMOVED lines=8> */
[----:B------:R-:W-:Y:S01]  /*10c0*/  IMAD.MOV.U32 R35, RZ, RZ, R26 ;  /* 0x000000ffff237224 */ /* 0x000fe200078e001a */
[----:B------:R-:W-:Y:S01]  /*10d0*/  MOV R33, R24 ;  /* 0x0000001800217202 */ /* 0x000fe20000000f00 */
[----:B------:R-:W-:Y:S06]  /*10e0*/  BRA `(.L_x_1064) ;  /* 0x0000000000247947 */ /* 0x000fec0003800000 */
.L_x_1063:
[----:B------:R-:W-:Y:S01]  /*10f0*/  ISETP.NE.AND P0, PT, R30, 0x3, PT ;  /* 0x000000031e00780c */ /* 0x000fe20003f05270 */
[----:B------:R-:W-:Y:S01]  /*1100*/  IMAD.MOV.U32 R39, RZ, RZ, R40 ;  /* 0x000000ffff277224 */ /* 0x000fe200078e0028 */
[----:B------:R-:W-:Y:S01]  /*1110*/  MOV R33, R26 ;  /* 0x0000001a00217202 */ /* 0x000fe20000000f00 */
[----:B------:R-:W-:Y:S01]  /*1120*/  IMAD.MOV.U32 R34, RZ, RZ, R29 ;  /* 0x000000ffff227224 */ /* 0x000fe200078e001d */
[----:B------:R-:W-:-:S09]  /*1130*/  MOV R35, R28 ;  /* 0x0000001c00237202 */ /* 0x000fd20000000f00 */
[----:B------:R-:W-:Y:S01]  /*1140*/  @P0 IMAD.MOV.U32 R39, RZ, RZ, R24 ;  /* 0x000000ffff270224 */ /* 0x000fe200078e0018 */
[----:B------:R-:W-:Y:S01]  /*1150*/  @P0 MOV R33, R40 ;  /* 0x0000002800210202 */ /* 0x000fe20000000f00 */
[----:B------:R-:W-:Y:S01]  /*1160*/  @P0 IMAD.MOV.U32 R35, RZ, RZ, R29 ;  /* 0x000000ffff230224 */ /* 0x000fe200078e001d */
[----:B------:R-:W-:-:S07]  /*1170*/  @P0 MOV R34, R26 ;  /* 0x0000001a00220202 */ /* 0x000fce0000000f00 */
.L_x_1064:
        /* <DEDUP_REMOVED lines=31> */
.L_x_1068:
[----:B------:R-:W-:-:S07]  /*1370*/  MOV R40, 0x1390 ;  /* 0x0000139000287802 */ /* 0x000fce0000000f00 */
[----:B01----:R-:W-:Y:S05]  /*1380*/  CALL.REL.NOINC `($__internal_81_$__cuda_sm20_rem_u64) ;  /* 0x0000005000047944 */ /* 0x003fea0003c00000 */
.L_x_1069:
[----:B------:R-:W-:Y:S01]  /*1390*/  IADD3 R24, P0, PT, R24, UR36, RZ ;  /* 0x0000002418187c10 */ /* 0x000fe2000ff1e0ff */
[----:B------:R-:W2:Y:S03]  /*13a0*/  LDC.64 R40, c[0x0][0x540] ;  /* 0x00015000ff287b82 */ /* 0x000ea60000000a00 */
[----:B------:R-:W-:-:S04]  /*13b0*/  IADD3.X R25, PT, PT, R25, UR37, RZ, P0, !PT ;  /* 0x0000002519197c10 */ /* 0x000fc800087fe4ff */
[----:B------:R-:W3:Y:S02]  /*13c0*/  I2F.S64 R24, R24 ;  /* 0x0000001800187312 */ /* 0x000ee40000301400 */
[----:B---3--:R-:W-:-:S05]  /*13d0*/  F2FP.BF16.F32.PACK_AB R25, RZ, R24 ;  /* 0x00000018ff19723e */ /* 0x008fca00000010ff */
[----:B--2---:R2:W-:Y:S02]  /*13e0*/  STG.E.U16 desc[UR76][R40.64], R25 ;  /* 0x0000001928007986 */ /* 0x0045e4000c10154c */
.L_x_1067:
[----:B------:R-:W-:Y:S05]  /*13f0*/  BSYNC.RECONVERGENT B0 ;  /* 0x0000000000007941 */ /* 0x000fea0003800200 */
.L_x_1066:
[----:B------:R-:W-:Y:S01]  /*1400*/  IADD3 R24, P1, PT, R15, R16, RZ ;  /* 0x000000100f187210 */ /* 0x000fe20007f3e0ff */
[----:B------:R-:W-:Y:S03]  /*1410*/  BSSY.RECONVERGENT B0, `(.L_x_1070) ;  /* 0x0000023000007945 */ /* 0x000fe60003800200 */
[----:B------:R-:W-:Y:S02]  /*1420*/  ISETP.GE.U32.AND P0, PT, R24, UR34, PT ;  /* 0x0000002218007c0c */ /* 0x000fe4000bf06070 */
[----:B------:R-:W-:-:S04]  /*1430*/  IADD3.X R24, PT, PT, RZ, R17, RZ, P1, !PT ;  /* 0x00000011ff187210 */ /* 0x000fc80000ffe4ff */
[----:B------:R-:W-:-:S13]  /*1440*/  ISETP.GE.AND.EX P0, PT, R24, UR35, PT, P0 ;  /* 0x0000002318007c0c */ /* 0x000fda000bf06300 */
[----:B------:R-:W-:Y:S05]  /*1450*/  @P0 BRA `(.L_x_1071) ;  /* 0x0000000000780947 */ /* 0x000fea0003800000 */
[----:B------:R-:W-:-:S09]  /*1460*/  UISETP.NE.U32.AND UP0, UPT, UR72, URZ, UPT ;  /* 0x000000ff4800728c */ /* 0x000fd2000bf05070 */
[----:B------:R-:W-:Y:S05]  /*1470*/  BRA.U UP0, `(.L_x_1072) ;  /* 0x00000001004c7547 */ /* 0x000fea000b800000 */
[----:B------:R-:W3:Y:S01]  /*1480*/  I2F.U32.RP R39, UR71 ;  /* 0x0000004700277d06 */ /* 0x000ee20008209000 */
[----:B------:R-:W-:Y:S01]  /*1490*/  HFMA2 R24, -RZ, RZ, 0, 0 ;  /* 0x00000000ff187431 */ /* 0x000fe200000001ff */
[----:B------:R-:W-:-:S06]  /*14a0*/  ISETP.NE.U32.AND P1, PT, RZ, UR71, PT ;  /* 0x00000047ff007c0c */ /* 0x000fcc000bf25070 */
[----:B---3--:R-:W2:Y:S02]  /*14b0*/  MUFU.RCP R39, R39 ;  /* 0x0000002700277308 */ /* 0x008ea40000001000 */
        /* <DEDUP_REMOVED lines=15> */
.L_x_1072:
[----:B------:R-:W-:Y:S01]  /*15b0*/  IMAD.MOV.U32 R39, RZ, RZ, R33 ;  /* 0x000000ffff277224 */ /* 0x000fe200078e0021 */
[----:B--2---:R-:W-:-:S07]  /*15c0*/  MOV R40, 0x15e0 ;  /* 0x000015e000287802 */ /* 0x004fce0000000f00 */
[----:B01----:R-:W-:Y:S05]  /*15d0*/  CALL.REL.NOINC `($__internal_81_$__cuda_sm20_rem_u64) ;  /* 0x0000004c00707944 */ /* 0x003fea0003c00000 */
.L_x_1073:
[----:B------:R-:W-:-:S04]  /*15e0*/  IADD3 R40, P0, PT, R24, UR36, RZ ;  /* 0x0000002418287c10 */ /* 0x000fc8000ff1e0ff */
[----:B------:R-:W-:Y:S02]  /*15f0*/  IADD3.X R41, PT, PT, R25, UR37, RZ, P0, !PT ;  /* 0x0000002519297c10 */ /* 0x000fe400087fe4ff */
[----:B------:R-:W2:Y:S02]  /*1600*/  LDC.64 R24, c[0x0][0x540] ;  /* 0x00015000ff187b82 */ /* 0x000ea40000000a00 */
[----:B------:R-:W3:Y:S02]  /*1610*/  I2F.S64 R40, R40 ;  /* 0x0000002800287312 */ /* 0x000ee40000301400 */
[----:B---3--:R-:W-:-:S05]  /*1620*/  F2FP.BF16.F32.PACK_AB R33, RZ, R40 ;  /* 0x00000028ff21723e */ /* 0x008fca00000010ff */
[----:B--2---:R3:W-:Y:S02]  /*1630*/  STG.E.U16 desc[UR76][R24.64], R33 ;  /* 0x0000002118007986 */ /* 0x0047e4000c10154c */
.L_x_1071:
[----:B------:R-:W-:Y:S05]  /*1640*/  BSYNC.RECONVERGENT B0 ;  /* 0x0000000000007941 */ /* 0x000fea0003800200 */
.L_x_1070:
[----:B---3--:R-:W-:Y:S01]  /*1650*/  IADD3 R24, P1, PT, R31, R16, RZ ;  /* 0x000000101f187210 */ /* 0x008fe20007f3e0ff */
        /* <DEDUP_REMOVED lines=10> */
[----:B---3--:R-:W3:Y:S02]  /*1700*/  MUFU.RCP R33, R33 ;  /* 0x0000002100217308 */ /* 0x008ee40000001000 */
[----:B---3--:R-:W-:-:S06]  /*1710*/  IADD3 R39, PT, PT, R33, 0xffffffe, RZ ;  /* 0x0ffffffe21277810 */ /* 0x008fcc0007ffe0ff */
[----:B--2---:R-:W2:Y:S02]  /*1720*/  F2I.FTZ.U32.TRUNC.NTZ R25, R39 ;  /* 0x0000002700197305 */ /* 0x004ea4000021f000 */
[----:B--2---:R-:W-:-:S04]  /*1730*/  IMAD.MOV R41, RZ, RZ, -R25 ;  /* 0x000000ffff297224 */ /* 0x004fc800078e0a19 */
[----:B------:R-:W-:-:S04]  /*1740*/  IMAD R41, R41, UR71, RZ ;  /* 0x0000004729297c24 */ /* 0x000fc8000f8e02ff */
[----:B------:R-:W-:-:S06]  /*1750*/  IMAD.HI.U32 R41, R25, R41, R24 ;  /* 0x0000002919297227 */ /* 0x000fcc00078e0018 */
[----:B------:R-:W-:-:S05]  /*1760*/  IMAD.HI.U32 R24, R41, R34, RZ ;  /* 0x0000002229187227 */ /* 0x000fca00078e00ff */
[----:B------:R-:W-:-:S05]  /*1770*/  IADD3 R25, PT, PT, -R24, RZ, RZ ;  /* 0x000000ff18197210 */ /* 0x000fca0007ffe1ff */
[----:B------:R-:W-:Y:S01]  /*1780*/  IMAD R24, R25, UR71, R34 ;  /* 0x0000004719187c24 */ /* 0x000fe2000f8e0222 */
[----:B------:R-:W-:-:S04]  /*1790*/  MOV R25, RZ ;  /* 0x000000ff00197202 */ /* 0x000fc80000000f00 */
[----:B------:R-:W-:-:S13]  /*17a0*/  ISETP.GE.U32.AND P0, PT, R24, UR71, PT ;  /* 0x0000004718007c0c */ /* 0x000fda000bf06070 */
[----:B------:R-:W-:-:S05]  /*17b0*/  @P0 VIADD R24, R24, -UR71 ;  /* 0x8000004718180c36 */ /* 0x000fca0008000000 */
[----:B------:R-:W-:-:S13]  /*17c0*/  ISETP.GE.U32.AND P0, PT, R24, UR71, PT ;  /* 0x0000004718007c0c */ /* 0x000fda000bf06070 */
[----:B------:R-:W-:Y:S02]  /*17d0*/  @P0 IADD3 R24, PT, PT, R24, -UR71, RZ ;  /* 0x8000004718180c10 */ /* 0x000fe4000fffe0ff */
[----:B------:R-:W-:Y:S01]  /*17e0*/  @!P1 LOP3.LUT R24, RZ, UR71, RZ, 0x33, !PT ;  /* 0x00000047ff189c12 */ /* 0x000fe2000f8e33ff */
[----:B------:R-:W-:Y:S06]  /*17f0*/  BRA `(.L_x_1077) ;  /* 0x00000000000c7947 */ /* 0x000fec0003800000 */
.L_x_1076:
[----:B------:R-:W-:Y:S01]  /*1800*/  IMAD.MOV.U32 R39, RZ, RZ, R34 ;  /* 0x000000ffff277224 */ /* 0x000fe200078e0022 */
[----:B--2---:R-:W-:-:S07]  /*1810*/  MOV R40, 0x1830 ;  /* 0x0000183000287802 */ /* 0x004fce0000000f00 */
[----:B01----:R-:W-:Y:S05]  /*1820*/  CALL.REL.NOINC `($__internal_81_$__cuda_sm20_rem_u64) ;  /* 0x0000004800dc7944 */ /* 0x003fea0003c00000 */
.L_x_1077:
[----:B------:R-:W-:-:S04]  /*1830*/  IADD3 R40, P0, PT, R24, UR36, RZ ;  /* 0x0000002418287c10 */ /* 0x000fc8000ff1e0ff */
[----:B------:R-:W-:Y:S02]  /*1840*/  IADD3.X R41, PT, PT, R25, UR37, RZ, P0, !PT ;  /* 0x0000002519297c10 */ /* 0x000fe400087fe4ff */
[----:B------:R-:W2:Y:S02]  /*1850*/  LDC.64 R24, c[0x0][0x540] ;  /* 0x00015000ff187b82 */ /* 0x000ea40000000a00 */
[----:B------:R-:W3:Y:S02]  /*1860*/  I2F.S64 R40, R40 ;  /* 0x0000002800287312 */ /* 0x000ee40000301400 */
[----:B---3--:R-:W-:-:S05]  /*1870*/  F2FP.BF16.F32.PACK_AB R33, RZ, R40 ;  /* 0x00000028ff21723e */ /* 0x008fca00000010ff */
[----:B--2---:R3:W-:Y:S02]  /*1880*/  STG.E.U16 desc[UR76][R24.64], R33 ;  /* 0x0000002118007986 */ /* 0x0047e4000c10154c */
.L_x_1075:
[----:B------:R-:W-:Y:S05]  /*1890*/  BSYNC.RECONVERGENT B0 ;  /* 0x0000000000007941 */ /* 0x000fea0003800200 */
.L_x_1074:
[----:B---3--:R-:W-:-:S04]  /*18a0*/  IADD3 R24, P1, PT, R32, R16, RZ ;  /* 0x0000001020187210 */ /* 0x008fc80007f3e0ff */
        /* <DEDUP_REMOVED lines=11> */
[----:B------:R-:W1:Y:S02]  /*1960*/  F2I.FTZ.U32.TRUNC.NTZ R25, R25 ;  /* 0x0000001900197305 */ /* 0x000e64000021f000 */
[----:B-1----:R-:W-:-:S04]  /*1970*/  IMAD.MOV R37, RZ, RZ, -R25 ;  /* 0x000000ffff257224 */ /* 0x002fc800078e0a19 */
        /* <DEDUP_REMOVED lines=12> */
.L_x_1079:
[----:B------:R-:W-:Y:S01]  /*1a40*/  IMAD.MOV.U32 R39, RZ, RZ, R35 ;  /* 0x000000ffff277224 */ /* 0x000fe200078e0023 */
[----:B--2---:R-:W-:-:S07]  /*1a50*/  MOV R40, 0x1a70 ;  /* 0x00001a7000287802 */ /* 0x004fce0000000f00 */
[----:B01----:R-:W-:Y:S05]  /*1a60*/  CALL.REL.NOINC `($__internal_81_$__cuda_sm20_rem_u64) ;  /* 0x00000048004c7944 */ /* 0x003fea0003c00000 */
.L_x_1080:
[----:B------:R-:W-:-:S04]  /*1a70*/  IADD3 R34, P0, PT, R24, UR36, RZ ;  /* 0x0000002418227c10 */ /* 0x000fc8000ff1e0ff */
[----:B------:R-:W-:Y:S02]  /*1a80*/  IADD3.X R35, PT, PT, R25, UR37, RZ, P0, !PT ;  /* 0x0000002519237c10 */ /* 0x000fe400087fe4ff */
[----:B------:R-:W1:Y:S02]  /*1a90*/  LDC.64 R24, c[0x0][0x540] ;  /* 0x00015000ff187b82 */ /* 0x000e640000000a00 */
[----:B------:R-:W2:Y:S02]  /*1aa0*/  I2F.S64 R34, R34 ;  /* 0x0000002200227312 */ /* 0x000ea40000301400 */
[----:B--2---:R-:W-:-:S05]  /*1ab0*/  F2FP.BF16.F32.PACK_AB R33, RZ, R34 ;  /* 0x00000022ff21723e */ /* 0x004fca00000010ff */
[----:B-1----:R3:W-:Y:S01]  /*1ac0*/  STG.E.U16 desc[UR76][R24.64], R33 ;  /* 0x0000002118007986 */ /* 0x0027e2000c10154c */
[----:B------:R-:W-:Y:S05]  /*1ad0*/  BRA `(.L_x_1078) ;  /* 0x0000004000d87947 */ /* 0x000fea0003800000 */
.L_x_1065:
        /* <DEDUP_REMOVED lines=235> */
.L_x_1083:
        /* <DEDUP_REMOVED lines=22> */
.L_x_1084:
[----:B------:R-:W-:-:S07]  /*2af0*/  MOV R40, 0x2b10 ;  /* 0x00002b1000287802 */ /* 0x000fce0000000f00 */
[----:B01----:R-:W-:Y:S05]  /*2b00*/  CALL.REL.NOINC `($__internal_81_$__cuda_sm20_rem_u64) ;  /* 0x0000003800247944 */ /* 0x003fea0003c00000 */
.L_x_1085:
[----:B------:R-:W-:Y:S01]  /*2b10*/  IADD3 R24, P0, PT, R24, UR36, RZ ;  /* 0x0000002418187c10 */ /* 0x000fe2000ff1e0ff */
[----:B------:R-:W2:Y:S03]  /*2b20*/  LDCU.64 UR48, c[0x0][0x540] ;  /* 0x0000a800ff3077ac */ /* 0x000ea60008000a00 */
[----:B------:R-:W-:-:S06]  /*2b30*/  IADD3.X R25, PT, PT, R25, UR37, RZ, P0, !PT ;  /* 0x0000002519197c10 */ /* 0x000fcc00087fe4ff */
[----:B------:R2:W3:Y:S02]  /*2b40*/  I2F.S64 R25, R24 ;  /* 0x0000001800197312 */ /* 0x0004e40000301400 */
[----:B--2---:R-:W-:Y:S02]  /*2b50*/  IADD3 R24, P0, PT, R43, UR48, RZ ;  /* 0x000000302b187c10 */ /* 0x004fe4000ff1e0ff */
[----:B---3--:R-:W-:-:S03]  /*2b60*/  F2FP.BF16.F32.PACK_AB R39, RZ, R25 ;  /* 0x00000019ff27723e */ /* 0x008fc600000010ff */
[----:B------:R-:W-:-:S05]  /*2b70*/  IMAD.X R25, RZ, RZ, UR49, P0 ;  /* 0x00000031ff197e24 */ /* 0x000fca00080e06ff */
[----:B------:R2:W-:Y:S03]  /*2b80*/  STG.E.U16 desc[UR76][R24.64], R39 ;  /* 0x0000002718007986 */ /* 0x0005e6000c10154c */
.L_x_1082:
[----:B------:R-:W-:Y:S05]  /*2b90*/  BSYNC.RECONVERGENT B0 ;  /* 0x0000000000007941 */ /* 0x000fea0003800200 */
.L_x_1081:
        /* <DEDUP_REMOVED lines=236> */
.L_x_1088:
        /* <DEDUP_REMOVED lines=22> */
.L_x_1089:
[----:B------:R-:W-:Y:S01]  /*3bc0*/  IMAD.MOV.U32 R39, RZ, RZ, R33 ;  /* 0x000000ffff277224 */ /* 0x000fe200078e0021 */
[----:B------:R-:W-:-:S07]  /*3bd0*/  MOV R40, 0x3bf0 ;  /* 0x00003bf000287802 */ /* 0x000fce0000000f00 */
[----:B01----:R-:W-:Y:S05]  /*3be0*/  CALL.REL.NOINC `($__internal_81_$__cuda_sm20_rem_u64) ;  /* 0x0000002400ec7944 */ /* 0x003fea0003c00000 */
.L_x_1090:
[----:B------:R-:W-:Y:S01]  /*3bf0*/  IADD3 R24, P0, PT, R24, UR36, RZ ;  /* 0x0000002418187c10 */ /* 0x000fe2000ff1e0ff */
[----:B------:R-:W2:Y:S03]  /*3c00*/  LDCU.64 UR48, c[0x0][0x540] ;  /* 0x0000a800ff3077ac */ /* 0x000ea60008000a00 */
[----:B------:R-:W-:-:S06]  /*3c10*/  IADD3.X R25, PT, PT, R25, UR37, RZ, P0, !PT ;  /* 0x0000002519197c10 */ /* 0x000fcc00087fe4ff */
[----:B------:R2:W3:Y:S02]  /*3c20*/  I2F.S64 R25, R24 ;  /* 0x0000001800197312 */ /* 0x0004e40000301400 */
[----:B--2---:R-:W-:Y:S02]  /*3c30*/  IADD3 R24, P0, PT, R43, UR48, RZ ;  /* 0x000000302b187c10 */ /* 0x004fe4000ff1e0ff */
[----:B---3--:R-:W-:Y:S02]  /*3c40*/  F2FP.BF16.F32.PACK_AB R33, RZ, R25 ;  /* 0x00000019ff21723e */ /* 0x008fe400000010ff */
[----:B------:R-:W-:-:S05]  /*3c50*/  IADD3.X R25, PT, PT, RZ, UR49, RZ, P0, !PT ;  /* 0x00000031ff197c10 */ /* 0x000fca00087fe4ff */
[----:B------:R2:W-:Y:S04]  /*3c60*/  STG.E.U16 desc[UR76][R24.64], R33 ;  /* 0x0000002118007986 */ /* 0x0005e8000c10154c */
.L_x_1087:
[----:B------:R-:W-:Y:S05]  /*3c70*/  BSYNC.RECONVERGENT B0 ;  /* 0x0000000000007941 */ /* 0x000fea0003800200 */
.L_x_1086:
        /* <DEDUP_REMOVED lines=237> */
.L_x_1093:
        /* <DEDUP_REMOVED lines=22> */
.L_x_1094:
[----:B------:R-:W-:Y:S02]  /*4cb0*/  MOV R39, R34 ;  /* 0x0000002200277202 */ /* 0x000fe40000000f00 */
[----:B------:R-:W-:-:S07]  /*4cc0*/  MOV R40, 0x4ce0 ;  /* 0x00004ce000287802 */ /* 0x000fce0000000f00 */
[----:B01----:R-:W-:Y:S05]  /*4cd0*/  CALL.REL.NOINC `($__internal_81_$__cuda_sm20_rem_u64) ;  /* 0x0000001400b07944 */ /* 0x003fea0003c00000 */
.L_x_1095:
        /* <DEDUP_REMOVED lines=8> */
.L_x_1092:
[----:B------:R-:W-:Y:S05]  /*4d60*/  BSYNC.RECONVERGENT B0 ;  /* 0x0000000000007941 */ /* 0x000fea0003800200 */
.L_x_1091:
        /* <DEDUP_REMOVED lines=236> */
.L_x_1096:
        /* <DEDUP_REMOVED lines=22> */
.L_x_1097:
[----:B------:R-:W-:Y:S02]  /*5d90*/  MOV R39, R35 ;  /* 0x0000002300277202 */ /* 0x000fe40000000f00 */
[----:B------:R-:W-:-:S07]  /*5da0*/  MOV R40, 0x5dc0 ;  /* 0x00005dc000287802 */ /* 0x000fce0000000f00 */
[----:B01----:R-:W-:Y:S05]  /*5db0*/  CALL.REL.NOINC `($__internal_81_$__cuda_sm20_rem_u64) ;  /* 0x0000000400787944 */ /* 0x003fea0003c00000 */
.L_x_1098:
[----:B------:R-:W-:Y:S01]  /*5dc0*/  IADD3 R24, P0, PT, R24, UR36, RZ ;  /* 0x0000002418187c10 */ /* 0x000fe2000ff1e0ff */
[----:B------:R-:W0:Y:S03]  /*5dd0*/  LDCU.64 UR48, c[0x0][0x540] ;  /* 0x0000a800ff3077ac */ /* 0x000e260008000a00 */
[----:B------:R-:W-:-:S06]  /*5de0*/  IADD3.X R25, PT, PT, R25, UR37, RZ, P0, !PT ;  /* 0x0000002519197c10 */ /* 0x000fcc00087fe4ff */
[----:B------:R0:W1:Y:S02]  /*5df0*/  I2F.S64 R25, R24 ;  /* 0x0000001800197312 */ /* 0x0000640000301400 */
[----:B0-----:R-:W-:Y:S02]  /*5e00*/  IADD3 R24, P0, PT, R33, UR48, RZ ;  /* 0x0000003021187c10 */ /* 0x001fe4000ff1e0ff */
[----:B-1----:R-:W-:Y:S02]  /*5e10*/  F2FP.BF16.F32.PACK_AB R33, RZ, R25 ;  /* 0x00000019ff21723e */ /* 0x002fe400000010ff */
[----:B------:R-:W-:-:S05]  /*5e20*/  IADD3.X R25, PT, PT, RZ, UR49, RZ, P0, !PT ;  /* 0x00000031ff197c10 */ /* 0x000fca00087fe4ff */
[----:B------:R2:W-:Y:S04]  /*5e30*/  STG.E.U16 desc[UR76][R24.64], R33 ;  /* 0x0000002118007986 */ /* 0x0005e8000c10154c */
.L_x_1078:
        /* <DEDUP_REMOVED lines=11> */
        .weak           $__internal_80_$__cuda_sm20_div_s64
        .type           $__internal_80_$__cuda_sm20_div_s64,@function
        .size           $__internal_80_$__cuda_sm20_div_s64,($__internal_81_$__cuda_sm20_rem_u64 - $__internal_80_$__cuda_sm20_div_s64)
$__internal_80_$__cuda_sm20_div_s64:
        /* <DEDUP_REMOVED lines=74> */
[----:B------:R-:W-:Y:S06]  /*6390*/  RET.REL.NODEC R32 `(_ZN2at6native60_GLOBAL__N__fdc43544_27_DistributionRandomKernel_cu_f88cee4443distribution_elementwise_grid_stride_kernelIjLi4EZZZNS0_9templates4cuda21random_from_to_kernelIPNS_17CUDAGeneratorImplEEEvRNS_18TensorIteratorBaseEmlT_ENKUlvE_clEvENKUlvE8_clEvEUlP24curandStatePhilox4_32_10E0_ZNS1_27distribution_nullary_kernelIN3c108BFloat16Ej5uint4S7_SF_ZZZS5_IS7_EvS9_mlSA_ENKSB_clEvENKSC_clEvEUljE_EEvS9_T2_RKT3_T4_EUlijE0_EEvlNS_15PhiloxCudaStateET1_SL_) ;  /* 0xffffff9c20187950 */ /* 0x000fec0003c3ffff */
        .weak           $__internal_81_$__cuda_sm20_rem_u64
        .type           $__internal_81_$__cuda_sm20_rem_u64,@function
        .size           $__internal_81_$__cuda_sm20_rem_u64,(.L_x_2307 - $__internal_81_$__cuda_sm20_rem_u64)
$__internal_81_$__cuda_sm20_rem_u64:
        /* <DEDUP_REMOVED lines=64> */
[----:B------:R-:W-:Y:S06]  /*67a0*/  RET.REL.NODEC R40 `(_ZN2at6native60_GLOBAL__N__fdc43544_27_DistributionRandomKernel_cu_f88cee4443distribution_elementwise_grid_stride_kernelIjLi4EZZZNS0_9templates4cuda21random_from_to_kernelIPNS_17CUDAGeneratorImplEEEvRNS_18TensorIteratorBaseEmlT_ENKUlvE_clEvENKUlvE8_clEvEUlP24curandStatePhilox4_32_10E0_ZNS1_27distribution_nullary_kernelIN3c108BFloat16Ej5uint4S7_SF_ZZZS5_IS7_EvS9_mlSA_ENKSB_clEvENKSC_clEvEUljE_EEvS9_T2_RKT3_T4_EUlijE0_EEvlNS_15PhiloxCudaStateET1_SL_) ;  /* 0xffffff9828147950 */ /* 0x000fec0003c3ffff */
.L_x_1100:
        /* <DEDUP_REMOVED lines=13> */
.L_x_2307:


//--------------------- .text._ZN2at6native60_GLOBAL__N__fdc43544_27_DistributionRandomKernel_cu_f88cee4443distribution_elementwise_grid_stride_kernelIjLi4EZZZNS0_9templates4cuda21random_from_to_kernelIPNS_17CUDAGeneratorImplEEEvRNS_18TensorIteratorBaseEmlT_ENKUlvE_clEvENKUlvE8_clEvEUlP24curandStatePhilox4_32_10E0_ZNS1_27distribution_nullary_kernelIN3c108BFloat16Ej5uint4S7_SF_ZZZS5_IS7_EvS9_mlSA_ENKSB_clEvENKSC_clEvEUljE_EEvS9_T2_RKT3_T4_EUlijE_EEvlNS_15PhiloxCudaStateET1_SL_ --------------------------
	.section	.text._ZN2at6native60_GLOBAL__N__fdc43544_27_DistributionRandomKernel_cu_f88cee4443distribution_elementwise_grid_stride_kernelIjLi4EZZZNS0_9templates4cuda21random_from_to_kernelIPNS_17CUDAGeneratorImplEEEvRNS_18TensorIteratorBaseEmlT_ENKUlvE_clEvENKUlvE8_clEvEUlP24curandStatePhilox4_32_10E0_ZNS1_27distribution_nullary_kernelIN3c108BFloat16Ej5uint4S7_SF_ZZZS5_IS7_EvS9_mlSA_ENKSB_clEvENKSC_clEvEUljE_EEvS9_T2_RKT3_T4_EUlijE_EEvlNS_15PhiloxCudaStateET1_SL_,"ax",@progbits
	.align	128
.text._ZN2at6native60_GLOBAL__N__fdc43544_27_DistributionRandomKernel_cu_f88cee4443distribution_elementwise_grid_stride_kernelIjLi4EZZZNS0_9templates4cuda21random_from_to_kernelIPNS_17CUDAGeneratorImplEEEvRNS_18TensorIteratorBaseEmlT_ENKUlvE_clEvENKUlvE8_clEvEUlP24curandStatePhilox4_32_10E0_ZNS1_27distribution_nullary_kernelIN3c108BFloat16Ej5uint4S7_SF_ZZZS5_IS7_EvS9_mlSA_ENKSB_clEvENKSC_clEvEUljE_EEvS9_T2_RKT3_T4_EUlijE_EEvlNS_15PhiloxCudaStateET1_SL_:
        .type           _ZN2at6native60_GLOBAL__N__fdc43544_27_DistributionRandomKernel_cu_f88cee4443distribution_elementwise_grid_stride_kernelIjLi4EZZZNS0_9templates4cuda21random_from_to_kernelIPNS_17CUDAGeneratorImplEEEvRNS_18TensorIteratorBaseEmlT_ENKUlvE_clEvENKUlvE8_clEvEUlP24curandStatePhilox4_32_10E0_ZNS1_27distribution_nullary_kernelIN3c108BFloat16Ej5uint4S7_SF_ZZZS5_IS7_EvS9_mlSA_ENKSB_clEvENKSC_clEvEUljE_EEvS9_T2_RKT3_T4_EUlijE_EEvlNS_15PhiloxCudaStateET1_SL_,@function
        .size           _ZN2at6native60_GLOBAL__N__fdc43544_27_DistributionRandomKernel_cu_f88cee4443distribution_elementwise_grid_stride_kernelIjLi4EZZZNS0_9templates4cuda21random_from_to_kernelIPNS_17CUDAGeneratorImplEEEvRNS_18TensorIteratorBaseEmlT_ENKUlvE_clEvENKUlvE8_clEvEUlP24curandStatePhilox4_32_10E0_ZNS1_27distribution_nullary_kernelIN3c108BFloat16Ej5uint4S7_SF_ZZZS5_IS7_EvS9_mlSA_ENKSB_clEvENKSC_clEvEUljE_EEvS9_T2_RKT3_T4_EUlijE_EEvlNS_15PhiloxCudaStateET1_SL_,(.L_x_2310 - _ZN2at6native60_GLOBAL__N__fdc43544_27_DistributionRandomKernel_cu_f88cee4443distribution_elementwise_grid_stride_kernelIjLi4EZZZNS0_9templates4cuda21random_from_to_kernelIPNS_17CUDAGeneratorImplEEEvRNS_18TensorIteratorBaseEmlT_ENKUlvE_clEvENKUlvE8_clEvEUlP24curandStatePhilox4_32_10E0_ZNS1_27distribution_nullary_kernelIN3c108BFloat16Ej5uint4S7_SF_ZZZS5_IS7_EvS9_mlSA_ENKSB_clEvENKSC_clEvEUljE_EEvS9_T2_RKT3_T4_EUlijE_EEvlNS_15PhiloxCudaStateET1_SL_)
        .other          _ZN2at6native60_GLOBAL__N__fdc43544_27_DistributionRandomKernel_cu_f88cee4443distribution_elementwise_grid_stride_kernelIjLi4EZZZNS0_9templates4cuda21random_from_to_kernelIPNS_17CUDAGeneratorImplEEEvRNS_18TensorIteratorBaseEmlT_ENKUlvE_clEvENKUlvE8_clEvEUlP24curandStatePhilox4_32_10E0_ZNS1_27distribution_nullary_kernelIN3c108BFloat16Ej5uint4S7_SF_ZZZS5_IS7_EvS9_mlSA_ENKSB_clEvENKSC_clEvEUljE_EEvS9_T2_RKT3_T4_EUlijE_EEvlNS_15PhiloxCudaStateET1_SL_,@"STO_CUDA_ENTRY STV_DEFAULT"
_ZN2at6native60_GLOBAL__N__fdc43544_27_DistributionRandomKernel_cu_f88cee4443distribution_elementwise_grid_stride_kernelIjLi4EZZZNS0_9templates4cuda21random_from_to_kernelIPNS_17CUDAGeneratorImplEEEvRNS_18TensorIteratorBaseEmlT_ENKUlvE_clEvENKUlvE8_clEvEUlP24curandStatePhilox4_32_10E0_ZNS1_27distribution_nullary_kernelIN3c108BFloat16Ej5uint4S7_SF_ZZZS5_IS7_EvS9_mlSA_ENKSB_clEvENKSC_clEvEUljE_EEvS9_T2_RKT3_T4_EUlijE_EEvlNS_15PhiloxCudaStateET1_SL_:
        /* <DEDUP_REMOVED lines=40> */
[----:B------:R-:W-:Y:S01]  /*0280*/  IADD3 R36, PT, PT, R24, -0x255992d5, RZ ;  /* 0xdaa66d2b18247810 */ /* 0x000fe20007ffe0ff */
[C---:B------:R-:W-:Y:S01]  /*0290*/  VIADD R37, R25.reuse, 0x32370b8f ;  /* 0x32370b8f19257836 */ /* 0x040fe20000000000 */
[----:B------:R-:W-:Y:S01]  /*02a0*/  LOP3.LUT R10, R25, R3, R13, 0x96, !PT ;  /* 0x00000003190a7212 */ /* 0x000fe200078e960d */
[----:B------:R-:W-:Y:S01]  /*02b0*/  IMAD.WIDE.U32 R8, R8, -0x2daee0ad, RZ ;  /* 0xd2511f5308087825 */ /* 0x000fe200078e00ff */
[C---:B------:R-:W-:Y:S02]  /*02c0*/  IADD3 R32, PT, PT, R24.reuse, 0x1715609d, RZ ;  /* 0x1715609d18207810 */ /* 0x040fe40007ffe0ff */
        /* <DEDUP_REMOVED lines=41> */
[----:B------:R-:W-:-:S03]  /*0560*/  IMAD.HI.U32 R3, R19, -0x2daee0ad, RZ ;  /* 0xd2511f5313037827 */ /* 0x000fc600078e00ff */
[----:B------:R-:W-:Y:S01]  /*0570*/  LOP3.LUT R49, R20, R4, R45, 0x96, !PT ;  /* 0x0000000414317212 */ /* 0x000fe200078e962d */
[----:B------:R-:W-:Y:S01]  /*0580*/  VIADD R14, R24, 0x8ff34781 ;  /* 0x8ff34781180e7836 */ /* 0x000fe20000000000 */
[----:B------:R-:W-:-:S03]  /*0590*/  LOP3.LUT R44, R44, R3, RZ, 0x3c, !PT ;  /* 0x000000032c2c7212 */ /* 0x000fc600078e3cff */
[----:B------:R-:W-:-:S05]  /*05a0*/  IMAD.HI.U32 R5, R49, -0x326172a9, RZ ;  /* 0xcd9e8d5731057827 */ /* 0x000fca00078e00ff */
[----:B------:R-:W-:Y:S01]  /*05b0*/  LOP3.LUT R0, R14, R2, R5, 0x96, !PT ;  /* 0x000000020e007212 */ /* 0x000fe200078e9605 */
        /* <DEDUP_REMOVED lines=22> */
.L_x_1101:
[----:B------:R-:W-:-:S07]  /*0720*/  MOV R10, 0x740 ;  /* 0x00000740000a7802 */ /* 0x000fce0000000f00 */
[----:B------:R-:W-:Y:S05]  /*0730*/  CALL.REL.NOINC `($__internal_82_$__cuda_sm20_div_s64) ;  /* 0x00000010002c7944 */ /* 0x000fea0003c00000 */
.L_x_1102:
        /* <DEDUP_REMOVED lines=19> */
.L_x_1122:
        /* <DEDUP_REMOVED lines=13> */
.L_x_1104:
[----:B01234-:R-:W-:Y:S05]  /*0940*/  BSYNC.RECONVERGENT B0 ;  /* 0x0000000000007941 */ /* 0x01ffea0003800200 */
.L_x_1103:
        /* <DEDUP_REMOVED lines=51> */
.L_x_1105:
        /* <DEDUP_REMOVED lines=9> */
.L_x_1106:
        /* <DEDUP_REMOVED lines=29> */
.L_x_1109:
[----:B------:R-:W-:-:S07]  /*0ee0*/  MOV R44, 0xf00 ;  /* 0x00000f00002c7802 */ /* 0x000fce0000000f00 */
[----:B01----:R-:W-:Y:S05]  /*0ef0*/  CALL.REL.NOINC `($__internal_83_$__cuda_sm20_rem_u64) ;  /* 0x0000000c006c7944 */ /* 0x003fea0003c00000 */
[----:B------:R-:W-:-:S07]  /*0f00*/  IMAD.MOV.U32 R44, RZ, RZ, R0 ;  /* 0x000000ffff2c7224 */ /* 0x000fce00078e0000 */
.L_x_1110:
[----:B------:R-:W-:-:S04]  /*0f10*/  IADD3 R46, P0, PT, R44, UR8, RZ ;  /* 0x000000082c2e7c10 */ /* 0x000fc8000ff1e0ff */
[----:B------:R-:W-:Y:S01]  /*0f20*/  IADD3.X R47, PT, PT, R45, UR9, RZ, P0, !PT ;  /* 0x000000092d2f7c10 */ /* 0x000fe200087fe4ff */
[----:B------:R-:W-:-:S03]  /*0f30*/  IMAD R45, R17, UR10, RZ ;  /* 0x0000000a112d7c24 */ /* 0x000fc6000f8e02ff */
[----:B------:R-:W2:Y:S02]  /*0f40*/  I2F.S64 R46, R46 ;  /* 0x0000002e002e7312 */ /* 0x000ea40000301400 */
[----:B------:R-:W-:-:S04]  /*0f50*/  IADD3 R44, P0, PT, R45, UR12, RZ ;  /* 0x0000000c2d2c7c10 */ /* 0x000fc8000ff1e0ff */
[----:B------:R-:W-:Y:S02]  /*0f60*/  LEA.HI.X.SX32 R45, R45, UR13, 0x1, P0 ;  /* 0x0000000d2d2d7c11 */ /* 0x000fe400080f0eff */
[----:B--2---:R-:W-:-:S05]  /*0f70*/  F2FP.BF16.F32.PACK_AB R0, RZ, R46 ;  /* 0x0000002eff00723e */ /* 0x004fca00000010ff */
[----:B------:R2:W-:Y:S02]  /*0f80*/  STG.E.U16 desc[UR6][R44.64], R0 ;  /* 0x000000002c007986 */ /* 0x0005e4000c101506 */
.L_x_1108:
[----:B------:R-:W-:Y:S05]  /*0f90*/  BSYNC.RECONVERGENT B0 ;  /* 0x0000000000007941 */ /* 0x000fea0003800200 */
.L_x_1107:
[----:B------:R-:W-:Y:S01]  /*0fa0*/  IADD3 R50, P1, PT, R18, R17, RZ ;  /* 0x0000001112327210 */ /* 0x000fe20007f3e0ff */
[----:B------:R-:W-:Y:S03]  /*0fb0*/  BSSY.RECONVERGENT B0, `(.L_x_1111) ;  /* 0x0000027000007945 */ /* 0x000fe60003800200 */
[----:B------:R-:W-:Y:S02]  /*0fc0*/  ISETP.GE.U32.AND P0, PT, R50, UR14, PT ;  /* 0x0000000e32007c0c */ /* 0x000fe4000bf06070 */
[----:B--2---:R-:W-:-:S04]  /*0fd0*/  IADD3.X R0, PT, PT, RZ, R15, RZ, P1, !PT ;  /* 0x0000000fff007210 */ /* 0x004fc80000ffe4ff */
[----:B------:R-:W-:-:S13]  /*0fe0*/  ISETP.GE.AND.EX P0, PT, R0, UR15, PT, P0 ;  /* 0x0000000f00007c0c */ /* 0x000fda000bf06300 */
[----:B------:R-:W-:Y:S05]  /*0ff0*/  @P0 BRA `(.L_x_1112) ;  /* 0x0000000000880947 */ /* 0x000fea0003800000 */
[----:B------:R-:W-:Y:S01]  /*1000*/  UISETP.NE.U32.AND UP0, UPT, UR4, URZ, UPT ;  /* 0x000000ff0400728c */ /* 0x000fe2000bf05070 */
[----:B------:R-:W-:-:S05]  /*1010*/  IMAD R50, R50, UR10, RZ ;  /* 0x0000000a32327c24 */ /* 0x000fca000f8e02ff */
[----:B------:R-:W-:-:S03]  /*1020*/  SHF.R.S32.HI R51, RZ, 0x1f, R50 ;  /* 0x0000001fff337819 */ /* 0x000fc60000011432 */
[----:B------:R-:W-:Y:S05]  /*1030*/  BRA.U UP0, `(.L_x_1113) ;  /* 0x00000001004c7547 */ /* 0x000fea000b800000 */
[----:B------:R-:W2:Y:S01]  /*1040*/  I2F.U32.RP R46, UR5 ;  /* 0x00000005002e7d06 */ /* 0x000ea20008209000 */
        /* <DEDUP_REMOVED lines=18> */
.L_x_1113:
[----:B------:R-:W-:Y:S01]  /*1170*/  IMAD.MOV.U32 R0, RZ, RZ, R49 ;  /* 0x000000ffff007224 */ /* 0x000fe200078e0031 */
[----:B------:R-:W-:-:S07]  /*1180*/  MOV R44, 0x11a0 ;  /* 0x000011a0002c7802 */ /* 0x000fce0000000f00 */
[----:B01----:R-:W-:Y:S05]  /*1190*/  CALL.REL.NOINC `($__internal_83_$__cuda_sm20_rem_u64) ;  /* 0x0000000800c47944 */ /* 0x003fea0003c00000 */
[----:B------:R-:W-:-:S07]  /*11a0*/  MOV R44, R0 ;  /* 0x00000000002c7202 */ /* 0x000fce0000000f00 */
.L_x_1114:
[----:B------:R-:W-:-:S04]  /*11b0*/  IADD3 R44, P0, PT, R44, UR8, RZ ;  /* 0x000000082c2c7c10 */ /* 0x000fc8000ff1e0ff */
[----:B------:R-:W-:Y:S02]  /*11c0*/  IADD3.X R45, PT, PT, R45, UR9, RZ, P0, !PT ;  /* 0x000000092d2d7c10 */ /* 0x000fe400087fe4ff */
[----:B------:R-:W-:Y:S02]  /*11d0*/  IADD3 R50, P0, PT, R50, UR12, RZ ;  /* 0x0000000c32327c10 */ /* 0x000fe4000ff1e0ff */
[----:B------:R-:W2:Y:S02]  /*11e0*/  I2F.S64 R44, R44 ;  /* 0x0000002c002c7312 */ /* 0x000ea40000301400 */
[----:B------:R-:W-:Y:S02]  /*11f0*/  IADD3.X R51, PT, PT, R51, UR13, RZ, P0, !PT ;  /* 0x0000000d33337c10 */ /* 0x000fe400087fe4ff */
[----:B--2---:R-:W-:-:S05]  /*1200*/  F2FP.BF16.F32.PACK_AB R0, RZ, R44 ;  /* 0x0000002cff00723e */ /* 0x004fca00000010ff */
[----:B------:R2:W-:Y:S02]  /*1210*/  STG.E.U16 desc[UR6][R50.64], R0 ;  /* 0x0000000032007986 */ /* 0x0005e4000c101506 */
.L_x_1112:
[----:B------:R-:W-:Y:S05]  /*1220*/  BSYNC.RECONVERGENT B0 ;  /* 0x0000000000007941 */ /* 0x000fea0003800200 */
.L_x_1111:
[----:B------:R-:W-:Y:S01]  /*1230*/  LEA R49, P1, R18, R17, 0x1 ;  /* 0x0000001112317211 */ /* 0x000fe200078208ff */
[----:B------:R-:W-:Y:S03]  /*1240*/  BSSY.RECONVERGENT B0, `(.L_x_1115) ;  /* 0x0000027000007945 */ /* 0x000fe60003800200 */
[----:B------:R-:W-:Y:S01]  /*1250*/  ISETP.GE.U32.AND P0, PT, R49, UR14, PT ;  /* 0x0000000e31007c0c */ /* 0x000fe2000bf06070 */
[----:B--2---:R-:W-:-:S05]  /*1260*/  IMAD.X R0, RZ, RZ, R15, P1 ;  /* 0x000000ffff007224 */ /* 0x004fca00008e060f */
[----:B------:R-:W-:-:S13]  /*1270*/  ISETP.GE.AND.EX P0, PT, R0, UR15, PT, P0 ;  /* 0x0000000f00007c0c */ /* 0x000fda000bf06300 */
[----:B------:R-:W-:Y:S05]  /*1280*/  @P0 BRA `(.L_x_1116) ;  /* 0x0000000000880947 */ /* 0x000fea0003800000 */
[----:B------:R-:W-:Y:S01]  /*1290*/  UISETP.NE.U32.AND UP0, UPT, UR4, URZ, UPT ;  /* 0x000000ff0400728c */ /* 0x000fe2000bf05070 */
[----:B------:R-:W-:-:S05]  /*12a0*/  IMAD R49, R49, UR10, RZ ;  /* 0x0000000a31317c24 */ /* 0x000fca000f8e02ff */
[----:B------:R-:W-:-:S03]  /*12b0*/  SHF.R.S32.HI R50, RZ, 0x1f, R49 ;  /* 0x0000001fff327819 */ /* 0x000fc60000011431 */
[----:B------:R-:W-:Y:S05]  /*12c0*/  BRA.U UP0, `(.L_x_1117) ;  /* 0x00000001004c7547 */ /* 0x000fea000b800000 */
        /* <DEDUP_REMOVED lines=19> */
.L_x_1117:
[----:B------:R-:W-:Y:S02]  /*1400*/  MOV R0, R6 ;  /* 0x0000000600007202 */ /* 0x000fe40000000f00 */
[----:B------:R-:W-:-:S07]  /*1410*/  MOV R44, 0x1430 ;  /* 0x00001430002c7802 */ /* 0x000fce0000000f00 */
[----:B01----:R-:W-:Y:S05]  /*1420*/  CALL.REL.NOINC `($__internal_83_$__cuda_sm20_rem_u64) ;  /* 0x0000000800207944 */ /* 0x003fea0003c00000 */
[----:B------:R-:W-:-:S07]  /*1430*/  IMAD.MOV.U32 R44, RZ, RZ, R0 ;  /* 0x000000ffff2c7224 */ /* 0x000fce00078e0000 */
.L_x_1118:
[----:B------:R-:W-:-:S04]  /*1440*/  IADD3 R44, P0, PT, R44, UR8, RZ ;  /* 0x000000082c2c7c10 */ /* 0x000fc8000ff1e0ff */
[----:B------:R-:W-:Y:S02]  /*1450*/  IADD3.X R45, PT, PT, R45, UR9, RZ, P0, !PT ;  /* 0x000000092d2d7c10 */ /* 0x000fe400087fe4ff */
[----:B------:R-:W-:Y:S02]  /*1460*/  IADD3 R46, P0, PT, R49, UR12, RZ ;  /* 0x0000000c312e7c10 */ /* 0x000fe4000ff1e0ff */
[----:B------:R-:W2:Y:S02]  /*1470*/  I2F.S64 R44, R44 ;  /* 0x0000002c002c7312 */ /* 0x000ea40000301400 */
[----:B------:R-:W-:Y:S02]  /*1480*/  IADD3.X R47, PT, PT, R50, UR13, RZ, P0, !PT ;  /* 0x0000000d322f7c10 */ /* 0x000fe400087fe4ff */
[----:B--2---:R-:W-:-:S05]  /*1490*/  F2FP.BF16.F32.PACK_AB R0, RZ, R44 ;  /* 0x0000002cff00723e */ /* 0x004fca00000010ff */
[----:B------:R2:W-:Y:S02]  /*14a0*/  STG.E.U16 desc[UR6][R46.64], R0 ;  /* 0x000000002e007986 */ /* 0x0005e4000c101506 */
.L_x_1116:
[----:B------:R-:W-:Y:S05]  /*14b0*/  BSYNC.RECONVERGENT B0 ;  /* 0x0000000000007941 */ /* 0x000fea0003800200 */
.L_x_1115:
[----:B------:R-:W-:-:S05]  /*14c0*/  IMAD R6, R18, 0x3, RZ ;  /* 0x0000000312067824 */ /* 0x000fca00078e02ff */
[----:B------:R-:W-:-:S04]  /*14d0*/  IADD3 R6, P1, PT, R6, R17, RZ ;  /* 0x0000001106067210 */ /* 0x000fc80007f3e0ff */
        /* <DEDUP_REMOVED lines=12> */
[----:B-1----:R0:W1:Y:S02]  /*15a0*/  F2I.FTZ.U32.TRUNC.NTZ R3, R2 ;  /* 0x0000000200037305 */ /* 0x002064000021f000 */
[----:B0-----:R-:W-:Y:S02]  /*15b0*/  IMAD.MOV.U32 R2, RZ, RZ, RZ ;  /* 0x000000ffff027224 */ /* 0x001fe400078e00ff */
[----:B-1----:R-:W-:-:S04]  /*15c0*/  IMAD.MOV R45, RZ, RZ, -R3 ;  /* 0x000000ffff2d7224 */ /* 0x002fc800078e0a03 */
        /* <DEDUP_REMOVED lines=12> */
.L_x_1120:
[----:B------:R-:W-:Y:S01]  /*1690*/  IMAD.MOV.U32 R0, RZ, RZ, R5 ;  /* 0x000000ffff007224 */ /* 0x000fe200078e0005 */
[----:B------:R-:W-:-:S07]  /*16a0*/  MOV R44, 0x16c0 ;  /* 0x000016c0002c7802 */ /* 0x000fce0000000f00 */
[----:B01----:R-:W-:Y:S05]  /*16b0*/  CALL.REL.NOINC `($__internal_83_$__cuda_sm20_rem_u64) ;  /* 0x00000004007c7944 */ /* 0x003fea0003c00000 */
[----:B------:R-:W-:-:S07]  /*16c0*/  IMAD.MOV.U32 R44, RZ, RZ, R0 ;  /* 0x000000ffff2c7224 */ /* 0x000fce00078e0000 */
.L_x_1121:
[----:B------:R-:W-:-:S04]  /*16d0*/  IADD3 R2, P0, PT, R44, UR8, RZ ;  /* 0x000000082c027c10 */ /* 0x000fc8000ff1e0ff */
[----:B------:R-:W-:Y:S02]  /*16e0*/  IADD3.X R3, PT, PT, R45, UR9, RZ, P0, !PT ;  /* 0x000000092d037c10 */ /* 0x000fe400087fe4ff */
[----:B------:R-:W-:Y:S02]  /*16f0*/  IADD3 R4, P0, PT, R6, UR12, RZ ;  /* 0x0000000c06047c10 */ /* 0x000fe4000ff1e0ff */
[----:B------:R-:W0:Y:S02]  /*1700*/  I2F.S64 R2, R2 ;  /* 0x0000000200027312 */ /* 0x000e240000301400 */
[----:B------:R-:W-:Y:S02]  /*1710*/  IADD3.X R5, PT, PT, R49, UR13, RZ, P0, !PT ;  /* 0x0000000d31057c10 */ /* 0x000fe400087fe4ff */
[----:B0-----:R-:W-:-:S05]  /*1720*/  F2FP.BF16.F32.PACK_AB R0, RZ, R2 ;  /* 0x00000002ff00723e */ /* 0x001fca00000010ff */
[----:B------:R2:W-:Y:S02]  /*1730*/  STG.E.U16 desc[UR6][R4.64], R0 ;  /* 0x0000000004007986 */ /* 0x0005e4000c101506 */
.L_x_1119:
[----:B------:R-:W-:Y:S01]  /*1740*/  IADD3 R17, P0, PT, R12, R17, RZ ;  /* 0x000000110c117210 */ /* 0x000fe20007f1e0ff */
[----:B------:R-:W-:Y:S05]  /*1750*/  WARPSYNC.ALL ;  /* 0x0000000000007948 */ /* 0x000fea0003800000 */
[----:B------:R-:W-:Y:S01]  /*1760*/  IADD3.X R15, PT, PT, RZ, R15, RZ, P0, !PT ;  /* 0x0000000fff0f7210 */ /* 0x000fe200007fe4ff */
[----:B------:R-:W-:Y:S01]  /*1770*/  BAR.SYNC.DEFER_BLOCKING 0x0 ;  /* 0x0000000000007b1d */ /* 0x000fe20000010000 */
[----:B------:R-:W-:Y:S01]  /*1780*/  ISETP.GE.U32.AND P0, PT, R17, R26, PT ;  /* 0x0000001a1100720c */ /* 0x000fe20003f06070 */
[----:B------:R-:W-:Y:S01]  /*1790*/  IMAD.MOV.U32 R49, RZ, RZ, R28 ;  /* 0x000000ffff317224 */ /* 0x000fe200078e001c */
[----:B------:R-:W-:Y:S01]  /*17a0*/  MOV R44, R7 ;  /* 0x00000007002c7202 */ /* 0x000fe20000000f00 */
[----:B--2---:R-:W-:Y:S01]  /*17b0*/  IMAD.MOV.U32 R0, RZ, RZ, R8 ;  /* 0x000000ffff007224 */ /* 0x004fe200078e0008 */
[----:B------:R-:W-:-:S13]  /*17c0*/  ISETP.GE.AND.EX P0, PT, R15, R10, PT, P0 ;  /* 0x0000000a0f00720c */ /* 0x000fda0003f06300 */
[----:B------:R-:W-:Y:S05]  /*17d0*/  @!P0 BRA `(.L_x_1122) ;  /* 0xfffffff000248947 */ /* 0x000fea000383ffff */
[----:B------:R-:W-:Y:S05]  /*17e0*/  EXIT ;  /* 0x000000000000794d */ /* 0x000fea0003800000 */
        .weak           $__internal_82_$__cuda_sm20_div_s64
        .type           $__internal_82_$__cuda_sm20_div_s64,@function
        .size           $__internal_82_$__cuda_sm20_div_s64,($__internal_83_$__cuda_sm20_rem_u64 - $__internal_82_$__cuda_sm20_div_s64)
$__internal_82_$__cuda_sm20_div_s64:
        /* <DEDUP_REMOVED lines=75> */
[----:B------:R-:W-:Y:S06]  /*1ca0*/  RET.REL.NODEC R2 `(_ZN2at6native60_GLOBAL__N__fdc43544_27_DistributionRandomKernel_cu_f88cee4443distribution_elementwise_grid_stride_kernelIjLi4EZZZNS0_9templates4cuda21random_from_to_kernelIPNS_17CUDAGeneratorImplEEEvRNS_18TensorIteratorBaseEmlT_ENKUlvE_clEvENKUlvE8_clEvEUlP24curandStatePhilox4_32_10E0_ZNS1_27distribution_nullary_kernelIN3c108BFloat16Ej5uint4S7_SF_ZZZS5_IS7_EvS9_mlSA_ENKSB_clEvENKSC_clEvEUljE_EEvS9_T2_RKT3_T4_EUlijE_EEvlNS_15PhiloxCudaStateET1_SL_) ;  /* 0xffffffe002d47950 */ /* 0x000fec0003c3ffff */
        .weak           $__internal_83_$__cuda_sm20_rem_u64
        .type           $__internal_83_$__cuda_sm20_rem_u64,@function
        .size           $__internal_83_$__cuda_sm20_rem_u64,(.L_x_2310 - $__internal_83_$__cuda_sm20_rem_u64)
$__internal_83_$__cuda_sm20_rem_u64:
        /* <DEDUP_REMOVED lines=65> */
[----:B------:R-:W-:Y:S05]  /*20c0*/  RET.REL.NODEC R46 `(_ZN2at6native60_GLOBAL__N__fdc43544_27_DistributionRandomKernel_cu_f88cee4443distribution_elementwise_grid_stride_kernelIjLi4EZZZNS0_9templates4cuda21random_from_to_kernelIPNS_17CUDAGeneratorImplEEEvRNS_18TensorIteratorBaseEmlT_ENKUlvE_clEvENKUlvE8_clEvEUlP24curandStatePhilox4_32_10E0_ZNS1_27distribution_nullary_kernelIN3c108BFloat16Ej5uint4S7_SF_ZZZS5_IS7_EvS9_mlSA_ENKSB_clEvENKSC_clEvEUljE_EEvS9_T2_RKT3_T4_EUlijE_EEvlNS_15PhiloxCudaStateET1_SL_) ;  /* 0xffffffdc2ecc7950 */ /* 0x000fea0003c3ffff */
.L_x_1123:
        /* <DEDUP_REMOVED lines=11> */
.L_x_2310:


//--------------------- .text._ZN2at6native60_GLOBAL__N__fdc43544_27_DistributionRandomKernel_cu_f88cee4443distribution_elementwise_grid_stride_kernelImLi2EZZZNS0_9templates4cuda21random_from_to_kernelIPNS_17CUDAGeneratorImplEEEvRNS_18TensorIteratorBaseEmlT_ENKUlvE_clEvENKUlvE8_clEvEUlP24curandStatePhilox4_32_10E_ZNS1_27distribution_nullary_kernelIN3c108BFloat16Em10ulonglong2S7_SF_ZZZS5_IS7_EvS9_mlSA_ENKSB_clEvENKSC_clEvEUlmE_EEvS9_T2_RKT3_T4_EUlimE0_EEvlNS_15PhiloxCudaStateET1_SL_ --------------------------
	.section	.text._ZN2at6native60_GLOBAL__N__fdc43544_27_DistributionRandomKernel_cu_f88cee4443distribution_elementwise_grid_stride_kernelImLi2EZZZNS0_9templates4cuda21random_from_to_kernelIPNS_17CUDAGeneratorImplEEEvRNS_18TensorIteratorBaseEmlT_ENKUlvE_clEvENKUlvE8_clEvEUlP24curandStatePhilox4_32_10E_ZNS1_27distribution_nullary_kernelIN3c108BFloat16Em10ulonglong2S7_SF_ZZZS5_IS7_EvS9_mlSA_ENKSB_clEvENKSC_clEvEUlmE_EEvS9_T2_RKT3_T4_EUlimE0_EEvlNS_15PhiloxCudaStateET1_SL_,"ax",@progbits
	.align	128
.text._ZN2at6native60_GLOBAL__N__fdc43544_27_DistributionRandomKernel_cu_f88cee4443distribution_elementwise_grid_stride_kernelImLi2EZZZNS0_9templates4cuda21random_from_to_kernelIPNS_17CUDAGeneratorImplEEEvRNS_18TensorIteratorBaseEmlT_ENKUlvE_clEvENKUlvE8_clEvEUlP24curandStatePhilox4_32_10E_ZNS1_27distribution_nullary_kernelIN3c108BFloat16Em10ulonglong2S7_SF_ZZZS5_IS7_EvS9_mlSA_ENKSB_clEvENKSC_clEvEUlmE_EEvS9_T2_RKT3_T4_EUlimE0_EEvlNS_15PhiloxCudaStateET1_SL_:
        .type           _ZN2at6native60_GLOBAL__N__fdc43544_27_DistributionRandomKernel_cu_f88cee4443distribution_elementwise_grid_stride_kernelImLi2EZZZNS0_9templates4cuda21random_from_to_kernelIPNS_17CUDAGeneratorImplEEEvRNS_18TensorIteratorBaseEmlT_ENKUlvE_clEvENKUlvE8_clEvEUlP24curandStatePhilox4_32_10E_ZNS1_27distribution_nullary_kernelIN3c108BFloat16Em10ulonglong2S7_SF_ZZZS5_IS7_EvS9_mlSA_ENKSB_clEvENKSC_clEvEUlmE_EEvS9_T2_RKT3_T4_EUlimE0_EEvlNS_15PhiloxCudaStateET1_SL_,@function
        .size           _ZN2at6native60_GLOBAL__N__fdc43544_27_DistributionRandomKernel_cu_f88cee4443distribution_elementwise_grid_stride_kernelImLi2EZZZNS0_9templates4cuda21random_from_to_kernelIPNS_17CUDAGeneratorImplEEEvRNS_18TensorIteratorBaseEmlT_ENKUlvE_clEvENKUlvE8_clEvEUlP24curandStatePhilox4_32_10E_ZNS1_27distribution_nullary_kernelIN3c108BFloat16Em10ulonglong2S7_SF_ZZZS5_IS7_EvS9_mlSA_ENKSB_clEvENKSC_clEvEUlmE_EEvS9_T2_RKT3_T4_EUlimE0_EEvlNS_15PhiloxCudaStateET1_SL_,(.L_x_2313 - _ZN2at6native60_GLOBAL__N__fdc43544_27_DistributionRandomKernel_cu_f88cee4443distribution_elementwise_grid_stride_kernelImLi2EZZZNS0_9templates4cuda21random_from_to_kernelIPNS_17CUDAGeneratorImplEEEvRNS_18TensorIteratorBaseEmlT_ENKUlvE_clEvENKUlvE8_clEvEUlP24curandStatePhilox4_32_10E_ZNS1_27distribution_nullary_kernelIN3c108BFloat16Em10ulonglong2S7_SF_ZZZS5_IS7_EvS9_mlSA_ENKSB_clEvENKSC_clEvEUlmE_EEvS9_T2_RKT3_T4_EUlimE0_EEvlNS_15PhiloxCudaStateET1_SL_)
        .other          _ZN2at6native60_GLOBAL__N__fdc43544_27_DistributionRandomKernel_cu_f88cee4443distribution_elementwise_grid_stride_kernelImLi2EZZZNS0_9templates4cuda21random_from_to_kernelIPNS_17CUDAGeneratorImplEEEvRNS_18TensorIteratorBaseEmlT_ENKUlvE_clEvENKUlvE8_clEvEUlP24curandStatePhilox4_32_10E_ZNS1_27distribution_nullary_kernelIN3c108BFloat16Em10ulonglong2S7_SF_ZZZS5_IS7_EvS9_mlSA_ENKSB_clEvENKSC_clEvEUlmE_EEvS9_T2_RKT3_T4_EUlimE0_EEvlNS_15PhiloxCudaStateET1_SL_,@"STO_CUDA_ENTRY STV_DEFAULT"
_ZN2at6native60_GLOBAL__N__fdc43544_27_DistributionRandomKernel_cu_f88cee4443distribution_elementwise_grid_stride_kernelImLi2EZZZNS0_9templates4cuda21random_from_to_kernelIPNS_17CUDAGeneratorImplEEEvRNS_18TensorIteratorBaseEmlT_ENKUlvE_clEvENKUlvE8_clEvEUlP24curandStatePhilox4_32_10E_ZNS1_27distribution_nullary_kernelIN3c108BFloat16Em10ulonglong2S7_SF_ZZZS5_IS7_EvS9_mlSA_ENKSB_clEvENKSC_clEvEUlmE_EEvS9_T2_RKT3_T4_EUlimE0_EEvlNS_15PhiloxCudaStateET1_SL_:
        /* <DEDUP_REMOVED lines=111> */
.L_x_1124:
[----:B------:R-:W-:-:S07]  /*06f0*/  MOV R30, 0x710 ;  /* 0x00000710001e7802 */ /* 0x000fce0000000f00 */
[----:B------:R-:W-:Y:S05]  /*0700*/  CALL.REL.NOINC `($__internal_84_$__cuda_sm20_div_s64) ;  /* 0x0000003000847944 */ /* 0x000fea0003c00000 */
[----:B------:R-:W-:Y:S01]  /*0710*/  MOV R30, R28 ;  /* 0x0000001c001e7202 */ /* 0x000fe20000000f00 */
[----:B------:R-:W-:-:S07]  /*0720*/  IMAD.MOV.U32 R31, RZ, RZ, R29 ;  /* 0x000000ffff1f7224 */ /* 0x000fce00078e001d */
.L_x_1125:
        /* <DEDUP_REMOVED lines=79> */
.L_x_1150:
        /* <DEDUP_REMOVED lines=13> */
.L_x_1127:
[----:B0-----:R-:W-:Y:S05]  /*0cf0*/  BSYNC.RECONVERGENT B0 ;  /* 0x0000000000007941 */ /* 0x001fea0003800200 */
.L_x_1126:
        /* <DEDUP_REMOVED lines=55> */
.L_x_1128:
        /* <DEDUP_REMOVED lines=9> */
.L_x_1129:
        /* <DEDUP_REMOVED lines=32> */
.L_x_1134:
[----:B------:R-:W-:-:S07]  /*1300*/  MOV R46, 0x1320 ;  /* 0x00001320002e7802 */ /* 0x000fce0000000f00 */
[----:B01----:R-:W-:Y:S05]  /*1310*/  CALL.REL.NOINC `($__internal_85_$__cuda_sm20_rem_u64) ;  /* 0x0000002800a87944 */ /* 0x003fea0003c00000 */
[----:B------:R-:W-:Y:S01]  /*1320*/  MOV R28, R30 ;  /* 0x0000001e001c7202 */ /* 0x000fe20000000f00 */
[----:B------:R-:W-:-:S07]  /*1330*/  IMAD.MOV.U32 R29, RZ, RZ, R31 ;  /* 0x000000ffff1d7224 */ /* 0x000fce00078e001f */
.L_x_1135:
[----:B------:R-:W-:Y:S05]  /*1340*/  BSYNC.RECONVERGENT B1 ;  /* 0x0000000000017941 */ /* 0x000fea0003800200 */
.L_x_1133:
[----:B------:R-:W-:Y:S01]  /*1350*/  IADD3 R28, P0, PT, R28, UR36, RZ ;  /* 0x000000241c1c7c10 */ /* 0x000fe2000ff1e0ff */
[----:B------:R-:W2:Y:S03]  /*1360*/  LDC.64 R30, c[0x0][0x540] ;  /* 0x00015000ff1e7b82 */ /* 0x000ea60000000a00 */
[----:B------:R-:W-:-:S04]  /*1370*/  IADD3.X R29, PT, PT, R29, UR37, RZ, P0, !PT ;  /* 0x000000251d1d7c10 */ /* 0x000fc800087fe4ff */
[----:B------:R-:W3:Y:S02]  /*1380*/  I2F.S64 R28, R28 ;  /* 0x0000001c001c7312 */ /* 0x000ee40000301400 */
[----:B---3--:R-:W-:-:S05]  /*1390*/  F2FP.BF16.F32.PACK_AB R29, RZ, R28 ;  /* 0x0000001cff1d723e */ /* 0x008fca00000010ff */
[----:B--2---:R2:W-:Y:S02]  /*13a0*/  STG.E.U16 desc[UR76][R30.64], R29 ;  /* 0x0000001d1e007986 */ /* 0x0045e4000c10154c */
.L_x_1132:
[----:B------:R-:W-:Y:S05]  /*13b0*/  BSYNC.RECONVERGENT B0 ;  /* 0x0000000000007941 */ /* 0x000fea0003800200 */
.L_x_1131:
[----:B------:R-:W-:-:S04]  /*13c0*/  IADD3 R28, P1, PT, R20, R21, RZ ;  /* 0x00000015141c7210 */ /* 0x000fc80007f3e0ff */
        /* <DEDUP_REMOVED lines=24> */
[----:B------:R-:W-:Y:S02]  /*1550*/  @P0 IADD3 R28, PT, PT, R28, -UR71, RZ ;  /* 0x800000471c1c0c10 */ /* 0x000fe4000fffe0ff */
[----:B------:R-:W-:Y:S01]  /*1560*/  @!P1 LOP3.LUT R28, RZ, UR71, RZ, 0x33, !PT ;  /* 0x00000047ff1c9c12 */ /* 0x000fe2000f8e33ff */
[----:B------:R-:W-:Y:S06]  /*1570*/  BRA `(.L_x_1139) ;  /* 0x0000000000187947 */ /* 0x000fec0003800000 */
.L_x_1138:
[----:B------:R-:W-:Y:S01]  /*1580*/  MOV R44, R42 ;  /* 0x0000002a002c7202 */ /* 0x000fe20000000f00 */
[----:B------:R-:W-:Y:S01]  /*1590*/  IMAD.MOV.U32 R48, RZ, RZ, R41 ;  /* 0x000000ffff307224 */ /* 0x000fe200078e0029 */
[----:B------:R-:W-:-:S07]  /*15a0*/  MOV R46, 0x15c0 ;  /* 0x000015c0002e7802 */ /* 0x000fce0000000f00 */
[----:B012---:R-:W-:Y:S05]  /*15b0*/  CALL.REL.NOINC `($__internal_85_$__cuda_sm20_rem_u64) ;  /* 0x0000002800007944 */ /* 0x007fea0003c00000 */
[----:B------:R-:W-:Y:S01]  /*15c0*/  MOV R28, R30 ;  /* 0x0000001e001c7202 */ /* 0x000fe20000000f00 */
[----:B------:R-:W-:-:S07]  /*15d0*/  IMAD.MOV.U32 R29, RZ, RZ, R31 ;  /* 0x000000ffff1d7224 */ /* 0x000fce00078e001f */
.L_x_1139:
[----:B------:R-:W-:Y:S05]  /*15e0*/  BSYNC.RECONVERGENT B0 ;  /* 0x0000000000007941 */ /* 0x000fea0003800200 */
.L_x_1137:
[----:B------:R-:W-:-:S04]  /*15f0*/  IADD3 R30, P0, PT, R28, UR36, RZ ;  /* 0x000000241c1e7c10 */ /* 0x000fc8000ff1e0ff */
[----:B------:R-:W-:Y:S02]  /*1600*/  IADD3.X R31, PT, PT, R29, UR37, RZ, P0, !PT ;  /* 0x000000251d1f7c10 */ /* 0x000fe400087fe4ff */
[----:B------:R-:W2:Y:S02]  /*1610*/  LDC.64 R28, c[0x0][0x540] ;  /* 0x00015000ff1c7b82 */ /* 0x000ea40000000a00 */
[----:B------:R-:W3:Y:S02]  /*1620*/  I2F.S64 R30, R30 ;  /* 0x0000001e001e7312 */ /* 0x000ee40000301400 */
[----:B---3--:R-:W-:-:S05]  /*1630*/  F2FP.BF16.F32.PACK_AB R31, RZ, R30 ;  /* 0x0000001eff1f723e */ /* 0x008fca00000010ff */
[----:B--2---:R3:W-:Y:S01]  /*1640*/  STG.E.U16 desc[UR76][R28.64], R31 ;  /* 0x0000001f1c007986 */ /* 0x0047e2000c10154c */
[----:B------:R-:W-:Y:S05]  /*1650*/  BRA `(.L_x_1136) ;  /* 0x0000002000907947 */ /* 0x000fea0003800000 */
.L_x_1130:
        /* <DEDUP_REMOVED lines=235> */
.L_x_1142:
        /* <DEDUP_REMOVED lines=24> */
.L_x_1144:
[----:B------:R-:W-:-:S07]  /*2690*/  MOV R46, 0x26b0 ;  /* 0x000026b0002e7802 */ /* 0x000fce0000000f00 */
[----:B01----:R-:W-:Y:S05]  /*26a0*/  CALL.REL.NOINC `($__internal_85_$__cuda_sm20_rem_u64) ;  /* 0x0000001400c47944 */ /* 0x003fea0003c00000 */
[----:B------:R-:W-:Y:S02]  /*26b0*/  MOV R28, R30 ;  /* 0x0000001e001c7202 */ /* 0x000fe40000000f00 */
[----:B------:R-:W-:-:S07]  /*26c0*/  MOV R29, R31 ;  /* 0x0000001f001d7202 */ /* 0x000fce0000000f00 */
.L_x_1145:
[----:B------:R-:W-:Y:S05]  /*26d0*/  BSYNC.RECONVERGENT B1 ;  /* 0x0000000000017941 */ /* 0x000fea0003800200 */
.L_x_1143:
[----:B------:R-:W-:Y:S01]  /*26e0*/  IADD3 R28, P0, PT, R28, UR36, RZ ;  /* 0x000000241c1c7c10 */ /* 0x000fe2000ff1e0ff */
[----:B------:R-:W2:Y:S03]  /*26f0*/  LDCU.64 UR48, c[0x0][0x540] ;  /* 0x0000a800ff3077ac */ /* 0x000ea60008000a00 */
[----:B------:R-:W-:-:S04]  /*2700*/  IADD3.X R29, PT, PT, R29, UR37, RZ, P0, !PT ;  /* 0x000000251d1d7c10 */ /* 0x000fc800087fe4ff */
[----:B------:R-:W3:Y:S01]  /*2710*/  I2F.S64 R28, R28 ;  /* 0x0000001c001c7312 */ /* 0x000ee20000301400 */
[----:B--2---:R-:W-:Y:S02]  /*2720*/  IADD3 R30, P0, PT, R47, UR48, RZ ;  /* 0x000000302f1e7c10 */ /* 0x004fe4000ff1e0ff */
[----:B---3--:R-:W-:-:S03]  /*2730*/  F2FP.BF16.F32.PACK_AB R29, RZ, R28 ;  /* 0x0000001cff1d723e */ /* 0x008fc600000010ff */
[----:B------:R-:W-:-:S05]  /*2740*/  IMAD.X R31, RZ, RZ, UR49, P0 ;  /* 0x00000031ff1f7e24 */ /* 0x000fca00080e06ff */
[----:B------:R2:W-:Y:S03]  /*2750*/  STG.E.U16 desc[UR76][R30.64], R29 ;  /* 0x0000001d1e007986 */ /* 0x0005e6000c10154c */
.L_x_1141:
[----:B------:R-:W-:Y:S05]  /*2760*/  BSYNC.RECONVERGENT B0 ;  /* 0x0000000000007941 */ /* 0x000fea0003800200 */
.L_x_1140:
        /* <DEDUP_REMOVED lines=236> */
.L_x_1146:
        /* <DEDUP_REMOVED lines=24> */
.L_x_1148:
[----:B------:R-:W-:Y:S02]  /*37b0*/  MOV R44, R42 ;  /* 0x0000002a002c7202 */ /* 0x000fe40000000f00 */
[----:B------:R-:W-:Y:S02]  /*37c0*/  MOV R48, R41 ;  /* 0x0000002900307202 */ /* 0x000fe40000000f00 */
[----:B------:R-:W-:-:S07]  /*37d0*/  MOV R46, 0x37f0 ;  /* 0x000037f0002e7802 */ /* 0x000fce0000000f00 */
[----:B01----:R-:W-:Y:S05]  /*37e0*/  CALL.REL.NOINC `($__internal_85_$__cuda_sm20_rem_u64) ;  /* 0x0000000400747944 */ /* 0x003fea0003c00000 */
[----:B------:R-:W-:Y:S01]  /*37f0*/  IMAD.MOV.U32 R28, RZ, RZ, R30 ;  /* 0x000000ffff1c7224 */ /* 0x000fe200078e001e */
[----:B------:R-:W-:-:S07]  /*3800*/  MOV R29, R31 ;  /* 0x0000001f001d7202 */ /* 0x000fce0000000f00 */
.L_x_1149:
[----:B------:R-:W-:Y:S05]  /*3810*/  BSYNC.RECONVERGENT B0 ;  /* 0x0000000000007941 */ /* 0x000fea0003800200 */
.L_x_1147:
[----:B------:R-:W-:Y:S01]  /*3820*/  IADD3 R28, P0, PT, R28, UR36, RZ ;  /* 0x000000241c1c7c10 */ /* 0x000fe2000ff1e0ff */
[----:B------:R-:W2:Y:S03]  /*3830*/  LDCU.64 UR48, c[0x0][0x540] ;  /* 0x0000a800ff3077ac */ /* 0x000ea60008000a00 */
[----:B------:R-:W-:-:S04]  /*3840*/  IADD3.X R29, PT, PT, R29, UR37, RZ, P0, !PT ;  /* 0x000000251d1d7c10 */ /* 0x000fc800087fe4ff */
[----:B------:R-:W3:Y:S01]  /*3850*/  I2F.S64 R28, R28 ;  /* 0x0000001c001c7312 */ /* 0x000ee20000301400 */
[----:B--2---:R-:W-:Y:S02]  /*3860*/  IADD3 R30, P0, PT, R47, UR48, RZ ;  /* 0x000000302f1e7c10 */ /* 0x004fe4000ff1e0ff */
[----:B---3--:R-:W-:Y:S02]  /*3870*/  F2FP.BF16.F32.PACK_AB R29, RZ, R28 ;  /* 0x0000001cff1d723e */ /* 0x008fe400000010ff */
[----:B------:R-:W-:-:S05]  /*3880*/  IADD3.X R31, PT, PT, RZ, UR49, RZ, P0, !PT ;  /* 0x00000031ff1f7c10 */ /* 0x000fca00087fe4ff */
[----:B------:R2:W-:Y:S04]  /*3890*/  STG.E.U16 desc[UR76][R30.64], R29 ;  /* 0x0000001d1e007986 */ /* 0x0005e8000c10154c */
.L_x_1136:
        /* <DEDUP_REMOVED lines=8> */
        .weak           $__internal_84_$__cuda_sm20_div_s64
        .type           $__internal_84_$__cuda_sm20_div_s64,@function
        .size           $__internal_84_$__cuda_sm20_div_s64,($__internal_85_$__cuda_sm20_rem_u64 - $__internal_84_$__cuda_sm20_div_s64)
$__internal_84_$__cuda_sm20_div_s64:
        /* <DEDUP_REMOVED lines=73> */
[----:B------:R-:W-:Y:S06]  /*3db0*/  RET.REL.NODEC R30 `(_ZN2at6native60_GLOBAL__N__fdc43544_27_DistributionRandomKernel_cu_f88cee4443distribution_elementwise_grid_stride_kernelImLi2EZZZNS0_9templates4cuda21random_from_to_kernelIPNS_17CUDAGeneratorImplEEEvRNS_18TensorIteratorBaseEmlT_ENKUlvE_clEvENKUlvE8_clEvEUlP24curandStatePhilox4_32_10E_ZNS1_27distribution_nullary_kernelIN3c108BFloat16Em10ulonglong2S7_SF_ZZZS5_IS7_EvS9_mlSA_ENKSB_clEvENKSC_clEvEUlmE_EEvS9_T2_RKT3_T4_EUlimE0_EEvlNS_15PhiloxCudaStateET1_SL_) ;  /* 0xffffffc01e907950 */ /* 0x000fec0003c3ffff */
        .weak           $__internal_85_$__cuda_sm20_rem_u64
        .type           $__internal_85_$__cuda_sm20_rem_u64,@function
        .size           $__internal_85_$__cuda_sm20_rem_u64,(.L_x_2313 - $__internal_85_$__cuda_sm20_rem_u64)
$__internal_85_$__cuda_sm20_rem_u64:
        /* <DEDUP_REMOVED lines=65> */
[----:B------:R-:W-:Y:S06]  /*41d0*/  RET.REL.NODEC R28 `(_ZN2at6native60_GLOBAL__N__fdc43544_27_DistributionRandomKernel_cu_f88cee4443distribution_elementwise_grid_stride_kernelImLi2EZZZNS0_9templates4cuda21random_from_to_kernelIPNS_17CUDAGeneratorImplEEEvRNS_18TensorIteratorBaseEmlT_ENKUlvE_clEvENKUlvE8_clEvEUlP24curandStatePhilox4_32_10E_ZNS1_27distribution_nullary_kernelIN3c108BFloat16Em10ulonglong2S7_SF_ZZZS5_IS7_EvS9_mlSA_ENKSB_clEvENKSC_clEvEUlmE_EEvS9_T2_RKT3_T4_EUlimE0_EEvlNS_15PhiloxCudaStateET1_SL_) ;  /* 0xffffffbc1c887950 */ /* 0x000fec0003c3ffff */
.L_x_1151:
        /* <DEDUP_REMOVED lines=10> */
.L_x_2313:


//--------------------- .text._ZN2at6native60_GLOBAL__N__fdc43544_27_DistributionRandomKernel_cu_f88cee4443distribution_elementwise_grid_stride_kernelImLi2EZZZNS0_9templates4cuda21random_from_to_kernelIPNS_17CUDAGeneratorImplEEEvRNS_18TensorIteratorBaseEmlT_ENKUlvE_clEvENKUlvE8_clEvEUlP24curandStatePhilox4_32_10E_ZNS1_27distribution_nullary_kernelIN3c108BFloat16Em10ulonglong2S7_SF_ZZZS5_IS7_EvS9_mlSA_ENKSB_clEvENKSC_clEvEUlmE_EEvS9_T2_RKT3_T4_EUlimE_EEvlNS_15PhiloxCudaStateET1_SL_ --------------------------
	.section	.text._ZN2at6native60_GLOBAL__N__fdc43544_27_DistributionRandomKernel_cu_f88cee4443distribution_elementwise_grid_stride_kernelImLi2EZZZNS0_9templates4cuda21random_from_to_kernelIPNS_17CUDAGeneratorImplEEEvRNS_18TensorIteratorBaseEmlT_ENKUlvE_clEvENKUlvE8_clEvEUlP24curandStatePhilox4_32_10E_ZNS1_27distribution_nullary_kernelIN3c108BFloat16Em10ulonglong2S7_SF_ZZZS5_IS7_EvS9_mlSA_ENKSB_clEvENKSC_clEvEUlmE_EEvS9_T2_RKT3_T4_EUlimE_EEvlNS_15PhiloxCudaStateET1_SL_,"ax",@progbits
	.align	128
.text._ZN2at6native60_GLOBAL__N__fdc43544_27_DistributionRandomKernel_cu_f88cee4443distribution_elementwise_grid_stride_kernelImLi2EZZZNS0_9templates4cuda21random_from_to_kernelIPNS_17CUDAGeneratorImplEEEvRNS_18TensorIteratorBaseEmlT_ENKUlvE_clEvENKUlvE8_clEvEUlP24curandStatePhilox4_32_10E_ZNS1_27distribution_nullary_kernelIN3c108BFloat16Em10ulonglong2S7_SF_ZZZS5_IS7_EvS9_mlSA_ENKSB_clEvENKSC_clEvEUlmE_EEvS9_T2_RKT3_T4_EUlimE_EEvlNS_15PhiloxCudaStateET1_SL_:
        .type           _ZN2at6native60_GLOBAL__N__fdc43544_27_DistributionRandomKernel_cu_f88cee4443distribution_elementwise_grid_stride_kernelImLi2EZZZNS0_9templates4cuda21random_from_to_kernelIPNS_17CUDAGeneratorImplEEEvRNS_18TensorIteratorBaseEmlT_ENKUlvE_clEvENKUlvE8_clEvEUlP24curandStatePhilox4_32_10E_ZNS1_27distribution_nullary_kernelIN3c108BFloat16Em10ulonglong2S7_SF_ZZZS5_IS7_EvS9_mlSA_ENKSB_clEvENKSC_clEvEUlmE_EEvS9_T2_RKT3_T4_EUlimE_EEvlNS_15PhiloxCudaStateET1_SL_,@function
        .size           _ZN2at6native60_GLOBAL__N__fdc43544_27_DistributionRandomKernel_cu_f88cee4443distribution_elementwise_grid_stride_kernelImLi2EZZZNS0_9templates4cuda21random_from_to_kernelIPNS_17CUDAGeneratorImplEEEvRNS_18TensorIteratorBaseEmlT_ENKUlvE_clEvENKUlvE8_clEvEUlP24curandStatePhilox4_32_10E_ZNS1_27distribution_nullary_kernelIN3c108BFloat16Em10ulonglong2S7_SF_ZZZS5_IS7_EvS9_mlSA_ENKSB_clEvENKSC_clEvEUlmE_EEvS9_T2_RKT3_T4_EUlimE_EEvlNS_15PhiloxCudaStateET1_SL_,(.L_x_2316 - _ZN2at6native60_GLOBAL__N__fdc43544_27_DistributionRandomKernel_cu_f88cee4443distribution_elementwise_grid_stride_kernelImLi2EZZZNS0_9templates4cuda21random_from_to_kernelIPNS_17CUDAGeneratorImplEEEvRNS_18TensorIteratorBaseEmlT_ENKUlvE_clEvENKUlvE8_clEvEUlP24curandStatePhilox4_32_10E_ZNS1_27distribution_nullary_kernelIN3c108BFloat16Em10ulonglong2S7_SF_ZZZS5_IS7_EvS9_mlSA_ENKSB_clEvENKSC_clEvEUlmE_EEvS9_T2_RKT3_T4_EUlimE_EEvlNS_15PhiloxCudaStateET1_SL_)
        .other          _ZN2at6native60_GLOBAL__N__fdc43544_27_DistributionRandomKernel_cu_f88cee4443distribution_elementwise_grid_stride_kernelImLi2EZZZNS0_9templates4cuda21random_from_to_kernelIPNS_17CUDAGeneratorImplEEEvRNS_18TensorIteratorBaseEmlT_ENKUlvE_clEvENKUlvE8_clEvEUlP24curandStatePhilox4_32_10E_ZNS1_27distribution_nullary_kernelIN3c108BFloat16Em10ulonglong2S7_SF_ZZZS5_IS7_EvS9_mlSA_ENKSB_clEvENKSC_clEvEUlmE_EEvS9_T2_RKT3_T4_EUlimE_EEvlNS_15PhiloxCudaStateET1_SL_,@"STO_CUDA_ENTRY STV_DEFAULT"
_ZN2at6native60_GLOBAL__N__fdc43544_27_DistributionRandomKernel_cu_f88cee4443distribution_elementwise_grid_stride_kernelImLi2EZZZNS0_9templates4cuda21random_from_to_kernelIPNS_17CUDAGeneratorImplEEEvRNS_18TensorIteratorBaseEmlT_ENKUlvE_clEvENKUlvE8_clEvEUlP24curandStatePhilox4_32_10E_ZNS1_27distribution_nullary_kernelIN3c108BFloat16Em10ulonglong2S7_SF_ZZZS5_IS7_EvS9_mlSA_ENKSB_clEvENKSC_clEvEUlmE_EEvS9_T2_RKT3_T4_EUlimE_EEvlNS_15PhiloxCudaStateET1_SL_:
        /* <DEDUP_REMOVED lines=113> */
.L_x_1152:
[----:B------:R-:W-:-:S07]  /*0710*/  MOV R38, 0x730 ;  /* 0x0000073000267802 */ /* 0x000fce0000000f00 */
[----:B------:R-:W-:Y:S05]  /*0720*/  CALL.REL.NOINC `($__internal_86_$__cuda_sm20_div_s64) ;  /* 0x0000000c00007944 */ /* 0x000fea0003c00000 */
.L_x_1153:
        /* <DEDUP_REMOVED lines=19> */
.L_x_1167:
        /* <DEDUP_REMOVED lines=13> */
.L_x_1155:
[----:B01234-:R-:W-:Y:S05]  /*0930*/  BSYNC.RECONVERGENT B0 ;  /* 0x0000000000007941 */ /* 0x01ffea0003800200 */
.L_x_1154:
        /* <DEDUP_REMOVED lines=51> */
.L_x_1156:
        /* <DEDUP_REMOVED lines=9> */
.L_x_1157:
        /* <DEDUP_REMOVED lines=30> */
.L_x_1161:
[----:B------:R-:W-:-:S07]  /*0ee0*/  MOV R46, 0xf00 ;  /* 0x00000f00002e7802 */ /* 0x000fce0000000f00 */
[----:B01----:R-:W-:Y:S05]  /*0ef0*/  CALL.REL.NOINC `($__internal_87_$__cuda_sm20_rem_u64) ;  /* 0x0000000800387944 */ /* 0x003fea0003c00000 */
[----:B------:R-:W-:Y:S01]  /*0f00*/  IMAD.MOV.U32 R28, RZ, RZ, R30 ;  /* 0x000000ffff1c7224 */ /* 0x000fe200078e001e */
[----:B------:R-:W-:-:S07]  /*0f10*/  MOV R29, R31 ;  /* 0x0000001f001d7202 */ /* 0x000fce0000000f00 */
.L_x_1162:
[----:B------:R-:W-:Y:S05]  /*0f20*/  BSYNC.RECONVERGENT B1 ;  /* 0x0000000000017941 */ /* 0x000fea0003800200 */
.L_x_1160:
        /* <DEDUP_REMOVED lines=8> */
.L_x_1159:
[----:B------:R-:W-:Y:S05]  /*0fb0*/  BSYNC.RECONVERGENT B0 ;  /* 0x0000000000007941 */ /* 0x000fea0003800200 */
.L_x_1158:
        /* <DEDUP_REMOVED lines=30> */
.L_x_1165:
[----:B------:R-:W-:Y:S01]  /*11a0*/  MOV R44, R43 ;  /* 0x0000002b002c7202 */ /* 0x000fe20000000f00 */
[----:B------:R-:W-:Y:S01]  /*11b0*/  IMAD.MOV.U32 R50, RZ, RZ, R42 ;  /* 0x000000ffff327224 */ /* 0x000fe200078e002a */
[----:B------:R-:W-:-:S07]  /*11c0*/  MOV R46, 0x11e0 ;  /* 0x000011e0002e7802 */ /* 0x000fce0000000f00 */
[----:B01----:R-:W-:Y:S05]  /*11d0*/  CALL.REL.NOINC `($__internal_87_$__cuda_sm20_rem_u64) ;  /* 0x0000000400807944 */ /* 0x003fea0003c00000 */
[----:B------:R-:W-:Y:S01]  /*11e0*/  IMAD.MOV.U32 R28, RZ, RZ, R30 ;  /* 0x000000ffff1c7224 */ /* 0x000fe200078e001e */
[----:B------:R-:W-:-:S07]  /*11f0*/  MOV R29, R31 ;  /* 0x0000001f001d7202 */ /* 0x000fce0000000f00 */
.L_x_1166:
[----:B------:R-:W-:Y:S05]  /*1200*/  BSYNC.RECONVERGENT B0 ;  /* 0x0000000000007941 */ /* 0x000fea0003800200 */
.L_x_1164:
[----:B------:R-:W-:-:S04]  /*1210*/  IADD3 R28, P0, PT, R28, UR8, RZ ;  /* 0x000000081c1c7c10 */ /* 0x000fc8000ff1e0ff */
[----:B------:R-:W-:Y:S02]  /*1220*/  IADD3.X R29, PT, PT, R29, UR9, RZ, P0, !PT ;  /* 0x000000091d1d7c10 */ /* 0x000fe400087fe4ff */
[----:B------:R-:W-:Y:S02]  /*1230*/  IADD3 R48, P0, PT, R48, UR12, RZ ;  /* 0x0000000c30307c10 */ /* 0x000fe4000ff1e0ff */
[----:B------:R-:W2:Y:S02]  /*1240*/  I2F.S64 R28, R28 ;  /* 0x0000001c001c7312 */ /* 0x000ea40000301400 */
[----:B------:R-:W-:Y:S02]  /*1250*/  IADD3.X R49, PT, PT, R49, UR13, RZ, P0, !PT ;  /* 0x0000000d31317c10 */ /* 0x000fe400087fe4ff */
[----:B--2---:R-:W-:-:S05]  /*1260*/  F2FP.BF16.F32.PACK_AB R29, RZ, R28 ;  /* 0x0000001cff1d723e */ /* 0x004fca00000010ff */
[----:B------:R2:W-:Y:S02]  /*1270*/  STG.E.U16 desc[UR6][R48.64], R29 ;  /* 0x0000001d30007986 */ /* 0x0005e4000c101506 */
.L_x_1163:
        /* <DEDUP_REMOVED lines=11> */
        .weak           $__internal_86_$__cuda_sm20_div_s64
        .type           $__internal_86_$__cuda_sm20_div_s64,@function
        .size           $__internal_86_$__cuda_sm20_div_s64,($__internal_87_$__cuda_sm20_rem_u64 - $__internal_86_$__cuda_sm20_div_s64)
$__internal_86_$__cuda_sm20_div_s64:
        /* <DEDUP_REMOVED lines=74> */
[----:B------:R-:W-:Y:S06]  /*17d0*/  RET.REL.NODEC R38 `(_ZN2at6native60_GLOBAL__N__fdc43544_27_DistributionRandomKernel_cu_f88cee4443distribution_elementwise_grid_stride_kernelImLi2EZZZNS0_9templates4cuda21random_from_to_kernelIPNS_17CUDAGeneratorImplEEEvRNS_18TensorIteratorBaseEmlT_ENKUlvE_clEvENKUlvE8_clEvEUlP24curandStatePhilox4_32_10E_ZNS1_27distribution_nullary_kernelIN3c108BFloat16Em10ulonglong2S7_SF_ZZZS5_IS7_EvS9_mlSA_ENKSB_clEvENKSC_clEvEUlmE_EEvS9_T2_RKT3_T4_EUlimE_EEvlNS_15PhiloxCudaStateET1_SL_) ;  /* 0xffffffe826087950 */ /* 0x000fec0003c3ffff */
        .weak           $__internal_87_$__cuda_sm20_rem_u64
        .type           $__internal_87_$__cuda_sm20_rem_u64,@function
        .size           $__internal_87_$__cuda_sm20_rem_u64,(.L_x_2316 - $__internal_87_$__cuda_sm20_rem_u64)
$__internal_87_$__cuda_sm20_rem_u64:
        /* <DEDUP_REMOVED lines=28> */
[----:B------:R-:W-:Y:S01]  /*19a0*/  IMAD.HI.U32 R31, P1, R51, R29, R30 ;  /* 0x0000001d331f7227 */ /* 0x000fe2000782001e */
[----:B------:R-:W-:-:S03]  /*19b0*/  MOV R29, RZ ;  /* 0x000000ff001d7202 */ /* 0x000fc60000000f00 */
        /* <DEDUP_REMOVED lines=28> */
[C---:B------:R-:W-:Y:S02]  /*1b80*/  IADD3.X R31, PT, PT, ~R47.reuse, R44, RZ, P2, !PT ;  /* 0x0000002c2f1f7210 */ /* 0x040fe400017fe5ff */
[----:B------:R-:W-:Y:S01]  /*1b90*/  SEL R30, R30, R28, P0 ;  /* 0x0000001c1e1e7207 */ /* 0x000fe20000000000 */
[----:B------:R-:W-:Y:S01]  /*1ba0*/  IMAD.MOV.U32 R28, RZ, RZ, R46 ;  /* 0x000000ffff1c7224 */ /* 0x000fe200078e002e */
[----:B------:R-:W-:Y:S02]  /*1bb0*/  ISETP.NE.AND.EX P1, PT, R47, RZ, PT, P1 ;  /* 0x000000ff2f00720c */ /* 0x000fe40003f25310 */
[----:B------:R-:W-:Y:S02]  /*1bc0*/  SEL R31, R31, R44, P0 ;  /* 0x0000002c1f1f7207 */ /* 0x000fe40000000000 */
[----:B------:R-:W-:Y:S02]  /*1bd0*/  SEL R30, R30, 0xffffffff, P1 ;  /* 0xffffffff1e1e7807 */ /* 0x000fe40000800000 */
[----:B------:R-:W-:Y:S01]  /*1be0*/  SEL R31, R31, 0xffffffff, P1 ;  /* 0xffffffff1f1f7807 */ /* 0x000fe20000800000 */
[----:B------:R-:W-:Y:S06]  /*1bf0*/  RET.REL.NODEC R28 `(_ZN2at6native60_GLOBAL__N__fdc43544_27_DistributionRandomKernel_cu_f88cee4443distribution_elementwise_grid_stride_kernelImLi2EZZZNS0_9templates4cuda21random_from_to_kernelIPNS_17CUDAGeneratorImplEEEvRNS_18TensorIteratorBaseEmlT_ENKUlvE_clEvENKUlvE8_clEvEUlP24curandStatePhilox4_32_10E_ZNS1_27distribution_nullary_kernelIN3c108BFloat16Em10ulonglong2S7_SF_ZZZS5_IS7_EvS9_mlSA_ENKSB_clEvENKSC_clEvEUlmE_EEvS9_T2_RKT3_T4_EUlimE_EEvlNS_15PhiloxCudaStateET1_SL_) ;  /* 0xffffffe41c007950 */ /* 0x000fec0003c3ffff */
.L_x_1168:
        /* <DEDUP_REMOVED lines=16> */
.L_x_2316:


//--------------------- .text._ZN2at6native60_GLOBAL__N__fdc43544_27_DistributionRandomKernel_cu_f88cee4443distribution_elementwise_grid_stride_kernelIjLi4EZZZNS0_9templates4cuda21random_from_to_kernelIPNS_17CUDAGeneratorImplEEEvRNS_18TensorIteratorBaseEmlT_ENKUlvE_clEvENKUlvE7_clEvEUlP24curandStatePhilox4_32_10E0_ZNS1_27distribution_nullary_kernelIN3c104HalfEj5uint4S7_SF_ZZZS5_IS7_EvS9_mlSA_ENKSB_clEvENKSC_clEvEUljE_EEvS9_T2_RKT3_T4_EUlijE0_EEvlNS_15PhiloxCudaStateET1_SL_ --------------------------
	.section	.text._ZN2at6native60_GLOBAL__N__fdc43544_27_DistributionRandomKernel_cu_f88cee4443distribution_elementwise_grid_stride_kernelIjLi4EZZZNS0_9templates4cuda21random_from_to_kernelIPNS_17CUDAGeneratorImplEEEvRNS_18TensorIteratorBaseEmlT_ENKUlvE_clEvENKUlvE7_clEvEUlP24curandStatePhilox4_32_10E0_ZNS1_27distribution_nullary_kernelIN3c104HalfEj5uint4S7_SF_ZZZS5_IS7_EvS9_mlSA_ENKSB_clEvENKSC_clEvEUljE_EEvS9_T2_RKT3_T4_EUlijE0_EEvlNS_15PhiloxCudaStateET1_SL_,"ax",@progbits
	.align	128
.text._ZN2at6native60_GLOBAL__N__fdc43544_27_DistributionRandomKernel_cu_f88cee4443distribution_elementwise_grid_stride_kernelIjLi4EZZZNS0_9templates4cuda21random_from_to_kernelIPNS_17CUDAGeneratorImplEEEvRNS_18TensorIteratorBaseEmlT_ENKUlvE_clEvENKUlvE7_clEvEUlP24curandStatePhilox4_32_10E0_ZNS1_27distribution_nullary_kernelIN3c104HalfEj5uint4S7_SF_ZZZS5_IS7_EvS9_mlSA_ENKSB_clEvENKSC_clEvEUljE_EEvS9_T2_RKT3_T4_EUlijE0_EEvlNS_15PhiloxCudaStateET1_SL_:
        .type           _ZN2at6native60_GLOBAL__N__fdc43544_27_DistributionRandomKernel_cu_f88cee4443distribution_elementwise_grid_stride_kernelIjLi4EZZZNS0_9templates4cuda21random_from_to_kernelIPNS_17CUDAGeneratorImplEEEvRNS_18TensorIteratorBaseEmlT_ENKUlvE_clEvENKUlvE7_clEvEUlP24curandStatePhilox4_32_10E0_ZNS1_27distribution_nullary_kernelIN3c104HalfEj5uint4S7_SF_ZZZS5_IS7_EvS9_mlSA_ENKSB_clEvENKSC_clEvEUljE_EEvS9_T2_RKT3_T4_EUlijE0_EEvlNS_15PhiloxCudaStateET1_SL_,@function
        .size           _ZN2at6native60_GLOBAL__N__fdc43544_27_DistributionRandomKernel_cu_f88cee4443distribution_elementwise_grid_stride_kernelIjLi4EZZZNS0_9templates4cuda21random_from_to_kernelIPNS_17CUDAGeneratorImplEEEvRNS_18TensorIteratorBaseEmlT_ENKUlvE_clEvENKUlvE7_clEvEUlP24curandStatePhilox4_32_10E0_ZNS1_27distribution_nullary_kernelIN3c104HalfEj5uint4S7_SF_ZZZS5_IS7_EvS9_mlSA_ENKSB_clEvENKSC_clEvEUljE_EEvS9_T2_RKT3_T4_EUlijE0_EEvlNS_15PhiloxCudaStateET1_SL_,(.L_x_2319 - _ZN2at6native60_GLOBAL__N__fdc43544_27_DistributionRandomKernel_cu_f88cee4443distribution_elementwise_grid_stride_kernelIjLi4EZZZNS0_9templates4cuda21random_from_to_kernelIPNS_17CUDAGeneratorImplEEEvRNS_18TensorIteratorBaseEmlT_ENKUlvE_clEvENKUlvE7_clEvEUlP24curandStatePhilox4_32_10E0_ZNS1_27distribution_nullary_kernelIN3c104HalfEj5uint4S7_SF_ZZZS5_IS7_EvS9_mlSA_ENKSB_clEvENKSC_clEvEUljE_EEvS9_T2_RKT3_T4_EUlijE0_EEvlNS_15PhiloxCudaStateET1_SL_)
        .other          _ZN2at6native60_GLOBAL__N__fdc43544_27_DistributionRandomKernel_cu_f88cee4443distribution_elementwise_grid_stride_kernelIjLi4EZZZNS0_9templates4cuda21random_from_to_kernelIPNS_17CUDAGeneratorImplEEEvRNS_18TensorIteratorBaseEmlT_ENKUlvE_clEvENKUlvE7_clEvEUlP24curandStatePhilox4_32_10E0_ZNS1_27distribution_nullary_kernelIN3c104HalfEj5uint4S7_SF_ZZZS5_IS7_EvS9_mlSA_ENKSB_clEvENKSC_clEvEUljE_EEvS9_T2_RKT3_T4_EUlijE0_EEvlNS_15PhiloxCudaStateET1_SL_,@"STO_CUDA_ENTRY STV_DEFAULT"
_ZN2at6native60_GLOBAL__N__fdc43544_27_DistributionRandomKernel_cu_f88cee4443distribution_elementwise_grid_stride_kernelIjLi4EZZZNS0_9templates4cuda21random_from_to_kernelIPNS_17CUDAGeneratorImplEEEvRNS_18TensorIteratorBaseEmlT_ENKUlvE_clEvENKUlvE7_clEvEUlP24curandStatePhilox4_32_10E0_ZNS1_27distribution_nullary_kernelIN3c104HalfEj5uint4S7_SF_ZZZS5_IS7_EvS9_mlSA_ENKSB_clEvENKSC_clEvEUljE_EEvS9_T2_RKT3_T4_EUlijE0_EEvlNS_15PhiloxCudaStateET1_SL_:
        /* <DEDUP_REMOVED lines=112> */
.L_x_1169:
[----:B------:R-:W-:-:S07]  /*0700*/  MOV R32, 0x720 ;  /* 0x0000072000207802 */ /* 0x000fce0000000f00 */
[----:B------:R-:W-:Y:S05]  /*0710*/  CALL.REL.NOINC `($__internal_88_$__cuda_sm20_div_s64) ;  /* 0x0000005400f47944 */ /* 0x000fea0003c00000 */
.L_x_1170:
        /* <DEDUP_REMOVED lines=81> */
.L_x_1209:
        /* <DEDUP_REMOVED lines=13> */
.L_x_1172:
[----:B0-----:R-:W-:Y:S05]  /*0d00*/  BSYNC.RECONVERGENT B0 ;  /* 0x0000000000007941 */ /* 0x001fea0003800200 */
.L_x_1171:
        /* <DEDUP_REMOVED lines=62> */
.L_x_1173:
        /* <DEDUP_REMOVED lines=9> */
.L_x_1174:
        /* <DEDUP_REMOVED lines=31> */
.L_x_1178:
[----:B------:R-:W-:-:S07]  /*1370*/  MOV R40, 0x1390 ;  /* 0x0000139000287802 */ /* 0x000fce0000000f00 */
[----:B01----:R-:W-:Y:S05]  /*1380*/  CALL.REL.NOINC `($__internal_89_$__cuda_sm20_rem_u64) ;  /* 0x0000005000047944 */ /* 0x003fea0003c00000 */
.L_x_1179:
[----:B------:R-:W-:Y:S01]  /*1390*/  IADD3 R24, P0, PT, R24, UR36, RZ ;  /* 0x0000002418187c10 */ /* 0x000fe2000ff1e0ff */
[----:B------:R-:W2:Y:S03]  /*13a0*/  LDC.64 R40, c[0x0][0x540] ;  /* 0x00015000ff287b82 */ /* 0x000ea60000000a00 */
[----:B------:R-:W-:-:S04]  /*13b0*/  IADD3.X R25, PT, PT, R25, UR37, RZ, P0, !PT ;  /* 0x0000002519197c10 */ /* 0x000fc800087fe4ff */
[----:B------:R-:W3:Y:S02]  /*13c0*/  I2F.S64 R24, R24 ;  /* 0x0000001800187312 */ /* 0x000ee40000301400 */
[----:B---3--:R-:W-:-:S05]  /*13d0*/  F2FP.F16.F32.PACK_AB R25, RZ, R24 ;  /* 0x00000018ff19723e */ /* 0x008fca00000000ff */
[----:B--2---:R2:W-:Y:S02]  /*13e0*/  STG.E.U16 desc[UR76][R40.64], R25 ;  /* 0x0000001928007986 */ /* 0x0045e4000c10154c */
.L_x_1177:
[----:B------:R-:W-:Y:S05]  /*13f0*/  BSYNC.RECONVERGENT B0 ;  /* 0x0000000000007941 */ /* 0x000fea0003800200 */
.L_x_1176:
        /* <DEDUP_REMOVED lines=27> */
.L_x_1182:
[----:B------:R-:W-:Y:S01]  /*15b0*/  IMAD.MOV.U32 R39, RZ, RZ, R33 ;  /* 0x000000ffff277224 */ /* 0x000fe200078e0021 */
[----:B--2---:R-:W-:-:S07]  /*15c0*/  MOV R40, 0x15e0 ;  /* 0x000015e000287802 */ /* 0x004fce0000000f00 */
[----:B01----:R-:W-:Y:S05]  /*15d0*/  CALL.REL.NOINC `($__internal_89_$__cuda_sm20_rem_u64) ;  /* 0x0000004c00707944 */ /* 0x003fea0003c00000 */
.L_x_1183:
[----:B------:R-:W-:-:S04]  /*15e0*/  IADD3 R40, P0, PT, R24, UR36, RZ ;  /* 0x0000002418287c10 */ /* 0x000fc8000ff1e0ff */
[----:B------:R-:W-:Y:S02]  /*15f0*/  IADD3.X R41, PT, PT, R25, UR37, RZ, P0, !PT ;  /* 0x0000002519297c10 */ /* 0x000fe400087fe4ff */
[----:B------:R-:W2:Y:S02]  /*1600*/  LDC.64 R24, c[0x0][0x540] ;  /* 0x00015000ff187b82 */ /* 0x000ea40000000a00 */
[----:B------:R-:W3:Y:S02]  /*1610*/  I2F.S64 R40, R40 ;  /* 0x0000002800287312 */ /* 0x000ee40000301400 */
[----:B---3--:R-:W-:-:S05]  /*1620*/  F2FP.F16.F32.PACK_AB R33, RZ, R40 ;  /* 0x00000028ff21723e */ /* 0x008fca00000000ff */
[----:B--2---:R3:W-:Y:S02]  /*1630*/  STG.E.U16 desc[UR76][R24.64], R33 ;  /* 0x0000002118007986 */ /* 0x0047e4000c10154c */
.L_x_1181:
[----:B------:R-:W-:Y:S05]  /*1640*/  BSYNC.RECONVERGENT B0 ;  /* 0x0000000000007941 */ /* 0x000fea0003800200 */
.L_x_1180:
        /* <DEDUP_REMOVED lines=27> */
.L_x_1186:
[----:B------:R-:W-:Y:S01]  /*1800*/  IMAD.MOV.U32 R39, RZ, RZ, R34 ;  /* 0x000000ffff277224 */ /* 0x000fe200078e0022 */
[----:B--2---:R-:W-:-:S07]  /*1810*/  MOV R40, 0x1830 ;  /* 0x0000183000287802 */ /* 0x004fce0000000f00 */
[----:B01----:R-:W-:Y:S05]  /*1820*/  CALL.REL.NOINC `($__internal_89_$__cuda_sm20_rem_u64) ;  /* 0x0000004800dc7944 */ /* 0x003fea0003c00000 */
.L_x_1187:
[----:B------:R-:W-:-:S04]  /*1830*/  IADD3 R40, P0, PT, R24, UR36, RZ ;  /* 0x0000002418287c10 */ /* 0x000fc8000ff1e0ff */
[----:B------:R-:W-:Y:S02]  /*1840*/  IADD3.X R41, PT, PT, R25, UR37, RZ, P0, !PT ;  /* 0x0000002519297c10 */ /* 0x000fe400087fe4ff */
[----:B------:R-:W2:Y:S02]  /*1850*/  LDC.64 R24, c[0x0][0x540] ;  /* 0x00015000ff187b82 */ /* 0x000ea40000000a00 */
[----:B------:R-:W3:Y:S02]  /*1860*/  I2F.S64 R40, R40 ;  /* 0x0000002800287312 */ /* 0x000ee40000301400 */
[----:B---3--:R-:W-:-:S05]  /*1870*/  F2FP.F16.F32.PACK_AB R33, RZ, R40 ;  /* 0x00000028ff21723e */ /* 0x008fca00000000ff */
[----:B--2---:R3:W-:Y:S02]  /*1880*/  STG.E.U16 desc[UR76][R24.64], R33 ;  /* 0x0000002118007986 */ /* 0x0047e4000c10154c */
.L_x_1185:
[----:B------:R-:W-:Y:S05]  /*1890*/  BSYNC.RECONVERGENT B0 ;  /* 0x0000000000007941 */ /* 0x000fea0003800200 */
.L_x_1184:
        /* <DEDUP_REMOVED lines=26> */
.L_x_1189:
[----:B------:R-:W-:Y:S01]  /*1a40*/  IMAD.MOV.U32 R39, RZ, RZ, R35 ;  /* 0x000000ffff277224 */ /* 0x000fe200078e0023 */
[----:B--2---:R-:W-:-:S07]  /*1a50*/  MOV R40, 0x1a70 ;  /* 0x00001a7000287802 */ /* 0x004fce0000000f00 */
[----:B01----:R-:W-:Y:S05]  /*1a60*/  CALL.REL.NOINC `($__internal_89_$__cuda_sm20_rem_u64) ;  /* 0x00000048004c7944 */ /* 0x003fea0003c00000 */
.L_x_1190:
[----:B------:R-:W-:-:S04]  /*1a70*/  IADD3 R34, P0, PT, R24, UR36, RZ ;  /* 0x0000002418227c10 */ /* 0x000fc8000ff1e0ff */
[----:B------:R-:W-:Y:S02]  /*1a80*/  IADD3.X R35, PT, PT, R25, UR37, RZ, P0, !PT ;  /* 0x0000002519237c10 */ /* 0x000fe400087fe4ff */
[----:B------:R-:W1:Y:S02]  /*1a90*/  LDC.64 R24, c[0x0][0x540] ;  /* 0x00015000ff187b82 */ /* 0x000e640000000a00 */
[----:B------:R-:W2:Y:S02]  /*1aa0*/  I2F.S64 R34, R34 ;  /* 0x0000002200227312 */ /* 0x000ea40000301400 */
[----:B--2---:R-:W-:-:S05]  /*1ab0*/  F2FP.F16.F32.PACK_AB R33, RZ, R34 ;  /* 0x00000022ff21723e */ /* 0x004fca00000000ff */
[----:B-1----:R3:W-:Y:S01]  /*1ac0*/  STG.E.U16 desc[UR76][R24.64], R33 ;  /* 0x0000002118007986 */ /* 0x0027e2000c10154c */
[----:B------:R-:W-:Y:S05]  /*1ad0*/  BRA `(.L_x_1188) ;  /* 0x0000004000d87947 */ /* 0x000fea0003800000 */
.L_x_1175:
        /* <DEDUP_REMOVED lines=235> */
.L_x_1193:
        /* <DEDUP_REMOVED lines=22> */
.L_x_1194:
[----:B------:R-:W-:-:S07]  /*2af0*/  MOV R40, 0x2b10 ;  /* 0x00002b1000287802 */ /* 0x000fce0000000f00 */
[----:B01----:R-:W-:Y:S05]  /*2b00*/  CALL.REL.NOINC `($__internal_89_$__cuda_sm20_rem_u64) ;  /* 0x0000003800247944 */ /* 0x003fea0003c00000 */
.L_x_1195:
[----:B------:R-:W-:Y:S01]  /*2b10*/  IADD3 R24, P0, PT, R24, UR36, RZ ;  /* 0x0000002418187c10 */ /* 0x000fe2000ff1e0ff */
[----:B------:R-:W2:Y:S03]  /*2b20*/  LDCU.64 UR48, c[0x0][0x540] ;  /* 0x0000a800ff3077ac */ /* 0x000ea60008000a00 */
[----:B------:R-:W-:-:S06]  /*2b30*/  IADD3.X R25, PT, PT, R25, UR37, RZ, P0, !PT ;  /* 0x0000002519197c10 */ /* 0x000fcc00087fe4ff */
[----:B------:R2:W3:Y:S02]  /*2b40*/  I2F.S64 R25, R24 ;  /* 0x0000001800197312 */ /* 0x0004e40000301400 */
[----:B--2---:R-:W-:Y:S02]  /*2b50*/  IADD3 R24, P0, PT, R43, UR48, RZ ;  /* 0x000000302b187c10 */ /* 0x004fe4000ff1e0ff */
[----:B---3--:R-:W-:-:S03]  /*2b60*/  F2FP.F16.F32.PACK_AB R39, RZ, R25 ;  /* 0x00000019ff27723e */ /* 0x008fc600000000ff */
[----:B------:R-:W-:-:S05]  /*2b70*/  IMAD.X R25, RZ, RZ, UR49, P0 ;  /* 0x00000031ff197e24 */ /* 0x000fca00080e06ff */
[----:B------:R2:W-:Y:S03]  /*2b80*/  STG.E.U16 desc[UR76][R24.64], R39 ;  /* 0x0000002718007986 */ /* 0x0005e6000c10154c */
.L_x_1192:
[----:B------:R-:W-:Y:S05]  /*2b90*/  BSYNC.RECONVERGENT B0 ;  /* 0x0000000000007941 */ /* 0x000fea0003800200 */
.L_x_1191:
        /* <DEDUP_REMOVED lines=236> */
.L_x_1198:
        /* <DEDUP_REMOVED lines=22> */
.L_x_1199:
[----:B------:R-:W-:Y:S01]  /*3bc0*/  IMAD.MOV.U32 R39, RZ, RZ, R33 ;  /* 0x000000ffff277224 */ /* 0x000fe200078e0021 */
[----:B------:R-:W-:-:S07]  /*3bd0*/  MOV R40, 0x3bf0 ;  /* 0x00003bf000287802 */ /* 0x000fce0000000f00 */
[----:B01----:R-:W-:Y:S05]  /*3be0*/  CALL.REL.NOINC `($__internal_89_$__cuda_sm20_rem_u64) ;  /* 0x0000002400ec7944 */ /* 0x003fea0003c00000 */
.L_x_1200:
[----:B------:R-:W-:Y:S01]  /*3bf0*/  IADD3 R24, P0, PT, R24, UR36, RZ ;  /* 0x0000002418187c10 */ /* 0x000fe2000ff1e0ff */
[----:B------:R-:W2:Y:S03]  /*3c00*/  LDCU.64 UR48, c[0x0][0x540] ;  /* 0x0000a800ff3077ac */ /* 0x000ea60008000a00 */
[----:B------:R-:W-:-:S06]  /*3c10*/  IADD3.X R25, PT, PT, R25, UR37, RZ, P0, !PT ;  /* 0x0000002519197c10 */ /* 0x000fcc00087fe4ff */
[----:B------:R2:W3:Y:S02]  /*3c20*/  I2F.S64 R25, R24 ;  /* 0x0000001800197312 */ /* 0x0004e40000301400 */
[----:B--2---:R-:W-:Y:S02]  /*3c30*/  IADD3 R24, P0, PT, R43, UR48, RZ ;  /* 0x000000302b187c10 */ /* 0x004fe4000ff1e0ff */
[----:B---3--:R-:W-:Y:S02]  /*3c40*/  F2FP.F16.F32.PACK_AB R33, RZ, R25 ;  /* 0x00000019ff21723e */ /* 0x008fe400000000ff */
[----:B------:R-:W-:-:S05]  /*3c50*/  IADD3.X R25, PT, PT, RZ, UR49, RZ, P0, !PT ;  /* 0x00000031ff197c10 */ /* 0x000fca00087fe4ff */
[----:B------:R2:W-:Y:S04]  /*3c60*/  STG.E.U16 desc[UR76][R24.64], R33 ;  /* 0x0000002118007986 */ /* 0x0005e8000c10154c */
.L_x_1197:
[----:B------:R-:W-:Y:S05]  /*3c70*/  BSYNC.RECONVERGENT B0 ;  /* 0x0000000000007941 */ /* 0x000fea0003800200 */
.L_x_1196:
        /* <DEDUP_REMOVED lines=237> */
.L_x_1203:
        /* <DEDUP_REMOVED lines=22> */
.L_x_1204:
[----:B------:R-:W-:Y:S02]  /*4cb0*/  MOV R39, R34 ;  /* 0x0000002200277202 */ /* 0x000fe40000000f00 */
[----:B------:R-:W-:-:S07]  /*4cc0*/  MOV R40, 0x4ce0 ;  /* 0x00004ce000287802 */ /* 0x000fce0000000f00 */
[----:B01----:R-:W-:Y:S05]  /*4cd0*/  CALL.REL.NOINC `($__internal_89_$__cuda_sm20_rem_u64) ;  /* 0x0000001400b07944 */ /* 0x003fea0003c00000 */
.L_x_1205:
        /* <DEDUP_REMOVED lines=8> */
.L_x_1202:
[----:B------:R-:W-:Y:S05]  /*4d60*/  BSYNC.RECONVERGENT B0 ;  /* 0x0000000000007941 */ /* 0x000fea0003800200 */
.L_x_1201:
        /* <DEDUP_REMOVED lines=236> */
.L_x_1206:
        /* <DEDUP_REMOVED lines=22> */
.L_x_1207:
[----:B------:R-:W-:Y:S02]  /*5d90*/  MOV R39, R35 ;  /* 0x0000002300277202 */ /* 0x000fe40000000f00 */
[----:B------:R-:W-:-:S07]  /*5da0*/  MOV R40, 0x5dc0 ;  /* 0x00005dc000287802 */ /* 0x000fce0000000f00 */
[----:B01----:R-:W-:Y:S05]  /*5db0*/  CALL.REL.NOINC `($__internal_89_$__cuda_sm20_rem_u64) ;  /* 0x0000000400787944 */ /* 0x003fea0003c00000 */
.L_x_1208:
[----:B------:R-:W-:Y:S01]  /*5dc0*/  IADD3 R24, P0, PT, R24, UR36, RZ ;  /* 0x0000002418187c10 */ /* 0x000fe2000ff1e0ff */
[----:B------:R-:W0:Y:S03]  /*5dd0*/  LDCU.64 UR48, c[0x0][0x540] ;  /* 0x0000a800ff3077ac */ /* 0x000e260008000a00 */
[----:B------:R-:W-:-:S06]  /*5de0*/  IADD3.X R25, PT, PT, R25, UR37, RZ, P0, !PT ;  /* 0x0000002519197c10 */ /* 0x000fcc00087fe4ff */
[----:B------:R0:W1:Y:S02]  /*5df0*/  I2F.S64 R25, R24 ;  /* 0x0000001800197312 */ /* 0x0000640000301400 */
[----:B0-----:R-:W-:Y:S02]  /*5e00*/  IADD3 R24, P0, PT, R33, UR48, RZ ;  /* 0x0000003021187c10 */ /* 0x001fe4000ff1e0ff */
[----:B-1----:R-:W-:Y:S02]  /*5e10*/  F2FP.F16.F32.PACK_AB R33, RZ, R25 ;  /* 0x00000019ff21723e */ /* 0x002fe400000000ff */
[----:B------:R-:W-:-:S05]  /*5e20*/  IADD3.X R25, PT, PT, RZ, UR49, RZ, P0, !PT ;  /* 0x00000031ff197c10 */ /* 0x000fca00087fe4ff */
[----:B------:R2:W-:Y:S04]  /*5e30*/  STG.E.U16 desc[UR76][R24.64], R33 ;  /* 0x0000002118007986 */ /* 0x0005e8000c10154c */
.L_x_1188:
        /* <DEDUP_REMOVED lines=11> */
        .weak           $__internal_88_$__cuda_sm20_div_s64
        .type           $__internal_88_$__cuda_sm20_div_s64,@function
        .size           $__internal_88_$__cuda_sm20_div_s64,($__internal_89_$__cuda_sm20_rem_u64 - $__internal_88_$__cuda_sm20_div_s64)
$__internal_88_$__cuda_sm20_div_s64:
        /* <DEDUP_REMOVED lines=74> */
[----:B------:R-:W-:Y:S06]  /*6390*/  RET.REL.NODEC R32 `(_ZN2at6native60_GLOBAL__N__fdc43544_27_DistributionRandomKernel_cu_f88cee4443distribution_elementwise_grid_stride_kernelIjLi4EZZZNS0_9templates4cuda21random_from_to_kernelIPNS_17CUDAGeneratorImplEEEvRNS_18TensorIteratorBaseEmlT_ENKUlvE_clEvENKUlvE7_clEvEUlP24curandStatePhilox4_32_10E0_ZNS1_27distribution_nullary_kernelIN3c104HalfEj5uint4S7_SF_ZZZS5_IS7_EvS9_mlSA_ENKSB_clEvENKSC_clEvEUljE_EEvS9_T2_RKT3_T4_EUlijE0_EEvlNS_15PhiloxCudaStateET1_SL_) ;  /* 0xffffff9c20187950 */ /* 0x000fec0003c3ffff */
        .weak           $__internal_89_$__cuda_sm20_rem_u64
        .type           $__internal_89_$__cuda_sm20_rem_u64,@function
        .size           $__internal_89_$__cuda_sm20_rem_u64,(.L_x_2319 - $__internal_89_$__cuda_sm20_rem_u64)
$__internal_89_$__cuda_sm20_rem_u64:
        /* <DEDUP_REMOVED lines=64> */
[----:B------:R-:W-:Y:S06]  /*67a0*/  RET.REL.NODEC R40 `(_ZN2at6native60_GLOBAL__N__fdc43544_27_DistributionRandomKernel_cu_f88cee4443distribution_elementwise_grid_stride_kernelIjLi4EZZZNS0_9templates4cuda21random_from_to_kernelIPNS_17CUDAGeneratorImplEEEvRNS_18TensorIteratorBaseEmlT_ENKUlvE_clEvENKUlvE7_clEvEUlP24curandStatePhilox4_32_10E0_ZNS1_27distribution_nullary_kernelIN3c104HalfEj5uint4S7_SF_ZZZS5_IS7_EvS9_mlSA_ENKSB_clEvENKSC_clEvEUljE_EEvS9_T2_RKT3_T4_EUlijE0_EEvlNS_15PhiloxCudaStateET1_SL_) ;  /* 0xffffff9828147950 */ /* 0x000fec0003c3ffff */
.L_x_1210:
        /* <DEDUP_REMOVED lines=13> */
.L_x_2319:


//--------------------- .text._ZN2at6native60_GLOBAL__N__fdc43544_27_DistributionRandomKernel_cu_f88cee4443distribution_elementwise_grid_stride_kernelIjLi4EZZZNS0_9templates4cuda21random_from_to_kernelIPNS_17CUDAGeneratorImplEEEvRNS_18TensorIteratorBaseEmlT_ENKUlvE_clEvENKUlvE7_clEvEUlP24curandStatePhilox4_32_10E0_ZNS1_27distribution_nullary_kernelIN3c104HalfEj5uint4S7_SF_ZZZS5_IS7_EvS9_mlSA_ENKSB_clEvENKSC_clEvEUljE_EEvS9_T2_RKT3_T4_EUlijE_EEvlNS_15PhiloxCudaStateET1_SL_ --------------------------
	.section	.text._ZN2at6native60_GLOBAL__N__fdc43544_27_DistributionRandomKernel_cu_f88cee4443distribution_elementwise_grid_stride_kernelIjLi4EZZZNS0_9templates4cuda21random_from_to_kernelIPNS_17CUDAGeneratorImplEEEvRNS_18TensorIteratorBaseEmlT_ENKUlvE_clEvENKUlvE7_clEvEUlP24curandStatePhilox4_32_10E0_ZNS1_27distribution_nullary_kernelIN3c104HalfEj5uint4S7_SF_ZZZS5_IS7_EvS9_mlSA_ENKSB_clEvENKSC_clEvEUljE_EEvS9_T2_RKT3_T4_EUlijE_EEvlNS_15PhiloxCudaStateET1_SL_,"ax",@progbits
	.align	128
.text._ZN2at6native60_GLOBAL__N__fdc43544_27_DistributionRandomKernel_cu_f88cee4443distribution_elementwise_grid_stride_kernelIjLi4EZZZNS0_9templates4cuda21random_from_to_kernelIPNS_17CUDAGeneratorImplEEEvRNS_18TensorIteratorBaseEmlT_ENKUlvE_clEvENKUlvE7_clEvEUlP24curandStatePhilox4_32_10E0_ZNS1_27distribution_nullary_kernelIN3c104HalfEj5uint4S7_SF_ZZZS5_IS7_EvS9_mlSA_ENKSB_clEvENKSC_clEvEUljE_EEvS9_T2_RKT3_T4_EUlijE_EEvlNS_15PhiloxCudaStateET1_SL_:
        .type           _ZN2at6native60_GLOBAL__N__fdc43544_27_DistributionRandomKernel_cu_f88cee4443distribution_elementwise_grid_stride_kernelIjLi4EZZZNS0_9templates4cuda21random_from_to_kernelIPNS_17CUDAGeneratorImplEEEvRNS_18TensorIteratorBaseEmlT_ENKUlvE_clEvENKUlvE7_clEvEUlP24curandStatePhilox4_32_10E0_ZNS1_27distribution_nullary_kernelIN3c104HalfEj5uint4S7_SF_ZZZS5_IS7_EvS9_mlSA_ENKSB_clEvENKSC_clEvEUljE_EEvS9_T2_RKT3_T4_EUlijE_EEvlNS_15PhiloxCudaStateET1_SL_,@function
        .size           _ZN2at6native60_GLOBAL__N__fdc43544_27_DistributionRandomKernel_cu_f88cee4443distribution_elementwise_grid_stride_kernelIjLi4EZZZNS0_9templates4cuda21random_from_to_kernelIPNS_17CUDAGeneratorImplEEEvRNS_18TensorIteratorBaseEmlT_ENKUlvE_clEvENKUlvE7_clEvEUlP24curandStatePhilox4_32_10E0_ZNS1_27distribution_nullary_kernelIN3c104HalfEj5uint4S7_SF_ZZZS5_IS7_EvS9_mlSA_ENKSB_clEvENKSC_clEvEUljE_EEvS9_T2_RKT3_T4_EUlijE_EEvlNS_15PhiloxCudaStateET1_SL_,(.L_x_2322 - _ZN2at6native60_GLOBAL__N__fdc43544_27_DistributionRandomKernel_cu_f88cee4443distribution_elementwise_grid_stride_kernelIjLi4EZZZNS0_9templates4cuda21random_from_to_kernelIPNS_17CUDAGeneratorImplEEEvRNS_18TensorIteratorBaseEmlT_ENKUlvE_clEvENKUlvE7_clEvEUlP24curandStatePhilox4_32_10E0_ZNS1_27distribution_nullary_kernelIN3c104HalfEj5uint4S7_SF_ZZZS5_IS7_EvS9_mlSA_ENKSB_clEvENKSC_clEvEUljE_EEvS9_T2_RKT3_T4_EUlijE_EEvlNS_15PhiloxCudaStateET1_SL_)
        .other          _ZN2at6native60_GLOBAL__N__fdc43544_27_DistributionRandomKernel_cu_f88cee4443distribution_elementwise_grid_stride_kernelIjLi4EZZZNS0_9templates4cuda21random_from_to_kernelIPNS_17CUDAGeneratorImplEEEvRNS_18TensorIteratorBaseEmlT_ENKUlvE_clEvENKUlvE7_clEvEUlP24curandStatePhilox4_32_10E0_ZNS1_27distribution_nullary_kernelIN3c104HalfEj5uint4S7_SF_ZZZS5_IS7_EvS9_mlSA_ENKSB_clEvENKSC_clEvEUljE_EEvS9_T2_RKT3_T4_EUlijE_EEvlNS_15PhiloxCudaStateET1_SL_,@"STO_CUDA_ENTRY STV_DEFAULT"
_ZN2at6native60_GLOBAL__N__fdc43544_27_DistributionRandomKernel_cu_f88cee4443distribution_elementwise_grid_stride_kernelIjLi4EZZZNS0_9templates4cuda21random_from_to_kernelIPNS_17CUDAGeneratorImplEEEvRNS_18TensorIteratorBaseEmlT_ENKUlvE_clEvENKUlvE7_clEvEUlP24curandStatePhilox4_32_10E0_ZNS1_27distribution_nullary_kernelIN3c104HalfEj5uint4S7_SF_ZZZS5_IS7_EvS9_mlSA_ENKSB_clEvENKSC_clEvEUljE_EEvS9_T2_RKT3_T4_EUlijE_EEvlNS_15PhiloxCudaStateET1_SL_:
        /* <DEDUP_REMOVED lines=114> */
.L_x_1211:
[----:B------:R-:W-:-:S07]  /*0720*/  MOV R10, 0x740 ;  /* 0x00000740000a7802 */ /* 0x000fce0000000f00 */
[----:B------:R-:W-:Y:S05]  /*0730*/  CALL.REL.NOINC `($__internal_90_$__cuda_sm20_div_s64) ;  /* 0x00000010002c7944 */ /* 0x000fea0003c00000 */
.L_x_1212:
        /* <DEDUP_REMOVED lines=19> */
.L_x_1232:
        /* <DEDUP_REMOVED lines=13> */
.L_x_1214:
[----:B01234-:R-:W-:Y:S05]  /*0940*/  BSYNC.RECONVERGENT B0 ;  /* 0x0000000000007941 */ /* 0x01ffea0003800200 */
.L_x_1213:
        /* <DEDUP_REMOVED lines=51> */
.L_x_1215:
        /* <DEDUP_REMOVED lines=9> */
.L_x_1216:
        /* <DEDUP_REMOVED lines=29> */
.L_x_1219:
[----:B------:R-:W-:-:S07]  /*0ee0*/  MOV R44, 0xf00 ;  /* 0x00000f00002c7802 */ /* 0x000fce0000000f00 */
[----:B01----:R-:W-:Y:S05]  /*0ef0*/  CALL.REL.NOINC `($__internal_91_$__cuda_sm20_rem_u64) ;  /* 0x0000000c006c7944 */ /* 0x003fea0003c00000 */
[----:B------:R-:W-:-:S07]  /*0f00*/  IMAD.MOV.U32 R44, RZ, RZ, R0 ;  /* 0x000000ffff2c7224 */ /* 0x000fce00078e0000 */
.L_x_1220:
[----:B------:R-:W-:-:S04]  /*0f10*/  IADD3 R46, P0, PT, R44, UR8, RZ ;  /* 0x000000082c2e7c10 */ /* 0x000fc8000ff1e0ff */
[----:B------:R-:W-:Y:S01]  /*0f20*/  IADD3.X R47, PT, PT, R45, UR9, RZ, P0, !PT ;  /* 0x000000092d2f7c10 */ /* 0x000fe200087fe4ff */
[----:B------:R-:W-:-:S03]  /*0f30*/  IMAD R45, R17, UR10, RZ ;  /* 0x0000000a112d7c24 */ /* 0x000fc6000f8e02ff */
[----:B------:R-:W2:Y:S02]  /*0f40*/  I2F.S64 R46, R46 ;  /* 0x0000002e002e7312 */ /* 0x000ea40000301400 */
[----:B------:R-:W-:-:S04]  /*0f50*/  IADD3 R44, P0, PT, R45, UR12, RZ ;  /* 0x0000000c2d2c7c10 */ /* 0x000fc8000ff1e0ff */
[----:B------:R-:W-:Y:S02]  /*0f60*/  LEA.HI.X.SX32 R45, R45, UR13, 0x1, P0 ;  /* 0x0000000d2d2d7c11 */ /* 0x000fe400080f0eff */
[----:B--2---:R-:W-:-:S05]  /*0f70*/  F2FP.F16.F32.PACK_AB R0, RZ, R46 ;  /* 0x0000002eff00723e */ /* 0x004fca00000000ff */
[----:B------:R2:W-:Y:S02]  /*0f80*/  STG.E.U16 desc[UR6][R44.64], R0 ;  /* 0x000000002c007986 */ /* 0x0005e4000c101506 */
.L_x_1218:
[----:B------:R-:W-:Y:S05]  /*0f90*/  BSYNC.RECONVERGENT B0 ;  /* 0x0000000000007941 */ /* 0x000fea0003800200 */
.L_x_1217:
        /* <DEDUP_REMOVED lines=29> */
.L_x_1223:
[----:B------:R-:W-:Y:S01]  /*1170*/  IMAD.MOV.U32 R0, RZ, RZ, R49 ;  /* 0x000000ffff007224 */ /* 0x000fe200078e0031 */
[----:B------:R-:W-:-:S07]  /*1180*/  MOV R44, 0x11a0 ;  /* 0x000011a0002c7802 */ /* 0x000fce0000000f00 */
[----:B01----:R-:W-:Y:S05]  /*1190*/  CALL.REL.NOINC `($__internal_91_$__cuda_sm20_rem_u64) ;  /* 0x0000000800c47944 */ /* 0x003fea0003c00000 */
[----:B------:R-:W-:-:S07]  /*11a0*/  MOV R44, R0 ;  /* 0x00000000002c7202 */ /* 0x000fce0000000f00 */
.L_x_1224:
[----:B------:R-:W-:-:S04]  /*11b0*/  IADD3 R44, P0, PT, R44, UR8, RZ ;  /* 0x000000082c2c7c10 */ /* 0x000fc8000ff1e0ff */
[----:B------:R-:W-:Y:S02]  /*11c0*/  IADD3.X R45, PT, PT, R45, UR9, RZ, P0, !PT ;  /* 0x000000092d2d7c10 */ /* 0x000fe400087fe4ff */
[----:B------:R-:W-:Y:S02]  /*11d0*/  IADD3 R50, P0, PT, R50, UR12, RZ ;  /* 0x0000000c32327c10 */ /* 0x000fe4000ff1e0ff */
[----:B------:R-:W2:Y:S02]  /*11e0*/  I2F.S64 R44, R44 ;  /* 0x0000002c002c7312 */ /* 0x000ea40000301400 */
[----:B------:R-:W-:Y:S02]  /*11f0*/  IADD3.X R51, PT, PT, R51, UR13, RZ, P0, !PT ;  /* 0x0000000d33337c10 */ /* 0x000fe400087fe4ff */
[----:B--2---:R-:W-:-:S05]  /*1200*/  F2FP.F16.F32.PACK_AB R0, RZ, R44 ;  /* 0x0000002cff00723e */ /* 0x004fca00000000ff */
[----:B------:R2:W-:Y:S02]  /*1210*/  STG.E.U16 desc[UR6][R50.64], R0 ;  /* 0x0000000032007986 */ /* 0x0005e4000c101506 */
.L_x_1222:
[----:B------:R-:W-:Y:S05]  /*1220*/  BSYNC.RECONVERGENT B0 ;  /* 0x0000000000007941 */ /* 0x000fea0003800200 */
.L_x_1221:
        /* <DEDUP_REMOVED lines=29> */
.L_x_1227:
[----:B------:R-:W-:Y:S02]  /*1400*/  MOV R0, R6 ;  /* 0x0000000600007202 */ /* 0x000fe40000000f00 */
[----:B------:R-:W-:-:S07]  /*1410*/  MOV R44, 0x1430 ;  /* 0x00001430002c7802 */ /* 0x000fce0000000f00 */
[----:B01----:R-:W-:Y:S05]  /*1420*/  CALL.REL.NOINC `($__internal_91_$__cuda_sm20_rem_u64) ;  /* 0x0000000800207944 */ /* 0x003fea0003c00000 */
[----:B------:R-:W-:-:S07]  /*1430*/  IMAD.MOV.U32 R44, RZ, RZ, R0 ;  /* 0x000000ffff2c7224 */ /* 0x000fce00078e0000 */
.L_x_1228:
[----:B------:R-:W-:-:S04]  /*1440*/  IADD3 R44, P0, PT, R44, UR8, RZ ;  /* 0x000000082c2c7c10 */ /* 0x000fc8000ff1e0ff */
[----:B------:R-:W-:Y:S02]  /*1450*/  IADD3.X R45, PT, PT, R45, UR9, RZ, P0, !PT ;  /* 0x000000092d2d7c10 */ /* 0x000fe400087fe4ff */
[----:B------:R-:W-:Y:S02]  /*1460*/  IADD3 R46, P0, PT, R49, UR12, RZ ;  /* 0x0000000c312e7c10 */ /* 0x000fe4000ff1e0ff */
[----:B------:R-:W2:Y:S02]  /*1470*/  I2F.S64 R44, R44 ;  /* 0x0000002c002c7312 */ /* 0x000ea40000301400 */
[----:B------:R-:W-:Y:S02]  /*1480*/  IADD3.X R47, PT, PT, R50, UR13, RZ, P0, !PT ;  /* 0x0000000d322f7c10 */ /* 0x000fe400087fe4ff */
[----:B--2---:R-:W-:-:S05]  /*1490*/  F2FP.F16.F32.PACK_AB R0, RZ, R44 ;  /* 0x0000002cff00723e */ /* 0x004fca00000000ff */
[----:B------:R2:W-:Y:S02]  /*14a0*/  STG.E.U16 desc[UR6][R46.64], R0 ;  /* 0x000000002e007986 */ /* 0x0005e4000c101506 */
.L_x_1226:
[----:B------:R-:W-:Y:S05]  /*14b0*/  BSYNC.RECONVERGENT B0 ;  /* 0x0000000000007941 */ /* 0x000fea0003800200 */
.L_x_1225:
        /* <DEDUP_REMOVED lines=29> */
.L_x_1230:
[----:B------:R-:W-:Y:S01]  /*1690*/  IMAD.MOV.U32 R0, RZ, RZ, R5 ;  /* 0x000000ffff007224 */ /* 0x000fe200078e0005 */
[----:B------:R-:W-:-:S07]  /*16a0*/  MOV R44, 0x16c0 ;  /* 0x000016c0002c7802 */ /* 0x000fce0000000f00 */
[----:B01----:R-:W-:Y:S05]  /*16b0*/  CALL.REL.NOINC `($__internal_91_$__cuda_sm20_rem_u64) ;  /* 0x00000004007c7944 */ /* 0x003fea0003c00000 */
[----:B------:R-:W-:-:S07]  /*16c0*/  IMAD.MOV.U32 R44, RZ, RZ, R0 ;  /* 0x000000ffff2c7224 */ /* 0x000fce00078e0000 */
.L_x_1231:
[----:B------:R-:W-:-:S04]  /*16d0*/  IADD3 R2, P0, PT, R44, UR8, RZ ;  /* 0x000000082c027c10 */ /* 0x000fc8000ff1e0ff */
[----:B------:R-:W-:Y:S02]  /*16e0*/  IADD3.X R3, PT, PT, R45, UR9, RZ, P0, !PT ;  /* 0x000000092d037c10 */ /* 0x000fe400087fe4ff */
[----:B------:R-:W-:Y:S02]  /*16f0*/  IADD3 R4, P0, PT, R6, UR12, RZ ;  /* 0x0000000c06047c10 */ /* 0x000fe4000ff1e0ff */
[----:B------:R-:W0:Y:S02]  /*1700*/  I2F.S64 R2, R2 ;  /* 0x0000000200027312 */ /* 0x000e240000301400 */
[----:B------:R-:W-:Y:S02]  /*1710*/  IADD3.X R5, PT, PT, R49, UR13, RZ, P0, !PT ;  /* 0x0000000d31057c10 */ /* 0x000fe400087fe4ff */
[----:B0-----:R-:W-:-:S05]  /*1720*/  F2FP.F16.F32.PACK_AB R0, RZ, R2 ;  /* 0x00000002ff00723e */ /* 0x001fca00000000ff */
[----:B------:R2:W-:Y:S02]  /*1730*/  STG.E.U16 desc[UR6][R4.64], R0 ;  /* 0x0000000004007986 */ /* 0x0005e4000c101506 */
.L_x_1229:
        /* <DEDUP_REMOVED lines=11> */
        .weak           $__internal_90_$__cuda_sm20_div_s64
        .type           $__internal_90_$__cuda_sm20_div_s64,@function
        .size           $__internal_90_$__cuda_sm20_div_s64,($__internal_91_$__cuda_sm20_rem_u64 - $__internal_90_$__cuda_sm20_div_s64)
$__internal_90_$__cuda_sm20_div_s64:
        /* <DEDUP_REMOVED lines=75> */
[----:B------:R-:W-:Y:S06]  /*1ca0*/  RET.REL.NODEC R2 `(_ZN2at6native60_GLOBAL__N__fdc43544_27_DistributionRandomKernel_cu_f88cee4443distribution_elementwise_grid_stride_kernelIjLi4EZZZNS0_9templates4cuda21random_from_to_kernelIPNS_17CUDAGeneratorImplEEEvRNS_18TensorIteratorBaseEmlT_ENKUlvE_clEvENKUlvE7_clEvEUlP24curandStatePhilox4_32_10E0_ZNS1_27distribution_nullary_kernelIN3c104HalfEj5uint4S7_SF_ZZZS5_IS7_EvS9_mlSA_ENKSB_clEvENKSC_clEvEUljE_EEvS9_T2_RKT3_T4_EUlijE_EEvlNS_15PhiloxCudaStateET1_SL_) ;  /* 0xffffffe002d47950 */ /* 0x000fec0003c3ffff */
        .weak           $__internal_91_$__cuda_sm20_rem_u64
        .type           $__internal_91_$__cuda_sm20_rem_u64,@function
        .size           $__internal_91_$__cuda_sm20_rem_u64,(.L_x_2322 - $__internal_91_$__cuda_sm20_rem_u64)
$__internal_91_$__cuda_sm20_rem_u64:
        /* <DEDUP_REMOVED lines=65> */
[----:B------:R-:W-:Y:S05]  /*20c0*/  RET.REL.NODEC R46 `(_ZN2at6native60_GLOBAL__N__fdc43544_27_DistributionRandomKernel_cu_f88cee4443distribution_elementwise_grid_stride_kernelIjLi4EZZZNS0_9templates4cuda21random_from_to_kernelIPNS_17CUDAGeneratorImplEEEvRNS_18TensorIteratorBaseEmlT_ENKUlvE_clEvENKUlvE7_clEvEUlP24curandStatePhilox4_32_10E0_ZNS1_27distribution_nullary_kernelIN3c104HalfEj5uint4S7_SF_ZZZS5_IS7_EvS9_mlSA_ENKSB_clEvENKSC_clEvEUljE_EEvS9_T2_RKT3_T4_EUlijE_EEvlNS_15PhiloxCudaStateET1_SL_) ;  /* 0xffffffdc2ecc7950 */ /* 0x000fea0003c3ffff */
.L_x_1233:
        /* <DEDUP_REMOVED lines=11> */
.L_x_2322:


//--------------------- .text._ZN2at6native60_GLOBAL__N__fdc43544_27_DistributionRandomKernel_cu_f88cee4443distribution_elementwise_grid_stride_kernelImLi2EZZZNS0_9templates4cuda21random_from_to_kernelIPNS_17CUDAGeneratorImplEEEvRNS_18TensorIteratorBaseEmlT_ENKUlvE_clEvENKUlvE7_clEvEUlP24curandStatePhilox4_32_10E_ZNS1_27distribution_nullary_kernelIN3c104HalfEm10ulonglong2S7_SF_ZZZS5_IS7_EvS9_mlSA_ENKSB_clEvENKSC_clEvEUlmE_EEvS9_T2_RKT3_T4_EUlimE0_EEvlNS_15PhiloxCudaStateET1_SL_ --------------------------
	.section	.text._ZN2at6native60_GLOBAL__N__fdc43544_27_DistributionRandomKernel_cu_f88cee4443distribution_elementwise_grid_stride_kernelImLi2EZZZNS0_9templates4cuda21random_from_to_kernelIPNS_17CUDAGeneratorImplEEEvRNS_18TensorIteratorBaseEmlT_ENKUlvE_clEvENKUlvE7_clEvEUlP24curandStatePhilox4_32_10E_ZNS1_27distribution_nullary_kernelIN3c104HalfEm10ulonglong2S7_SF_ZZZS5_IS7_EvS9_mlSA_ENKSB_clEvENKSC_clEvEUlmE_EEvS9_T2_RKT3_T4_EUlimE0_EEvlNS_15PhiloxCudaStateET1_SL_,"ax",@progbits
	.align	128
.text._ZN2at6native60_GLOBAL__N__fdc43544_27_DistributionRandomKernel_cu_f88cee4443distribution_elementwise_grid_stride_kernelImLi2EZZZNS0_9templates4cuda21random_from_to_kernelIPNS_17CUDAGeneratorImplEEEvRNS_18TensorIteratorBaseEmlT_ENKUlvE_clEvENKUlvE7_clEvEUlP24curandStatePhilox4_32_10E_ZNS1_27distribution_nullary_kernelIN3c104HalfEm10ulonglong2S7_SF_ZZZS5_IS7_EvS9_mlSA_ENKSB_clEvENKSC_clEvEUlmE_EEvS9_T2_RKT3_T4_EUlimE0_EEvlNS_15PhiloxCudaStateET1_SL_:
        .type           _ZN2at6native60_GLOBAL__N__fdc43544_27_DistributionRandomKernel_cu_f88cee4443distribution_elementwise_grid_stride_kernelImLi2EZZZNS0_9templates4cuda21random_from_to_kernelIPNS_17CUDAGeneratorImplEEEvRNS_18TensorIteratorBaseEmlT_ENKUlvE_clEvENKUlvE7_clEvEUlP24curandStatePhilox4_32_10E_ZNS1_27distribution_nullary_kernelIN3c104HalfEm10ulonglong2S7_SF_ZZZS5_IS7_EvS9_mlSA_ENKSB_clEvENKSC_clEvEUlmE_EEvS9_T2_RKT3_T4_EUlimE0_EEvlNS_15PhiloxCudaStateET1_SL_,@function
        .size           _ZN2at6native60_GLOBAL__N__fdc43544_27_DistributionRandomKernel_cu_f88cee4443distribution_elementwise_grid_stride_kernelImLi2EZZZNS0_9templates4cuda21random_from_to_kernelIPNS_17CUDAGeneratorImplEEEvRNS_18TensorIteratorBaseEmlT_ENKUlvE_clEvENKUlvE7_clEvEUlP24curandStatePhilox4_32_10E_ZNS1_27distribution_nullary_kernelIN3c104HalfEm10ulonglong2S7_SF_ZZZS5_IS7_EvS9_mlSA_ENKSB_clEvENKSC_clEvEUlmE_EEvS9_T2_RKT3_T4_EUlimE0_EEvlNS_15PhiloxCudaStateET1_SL_,(.L_x_2325 - _ZN2at6native60_GLOBAL__N__fdc43544_27_DistributionRandomKernel_cu_f88cee4443distribution_elementwise_grid_stride_kernelImLi2EZZZNS0_9templates4cuda21random_from_to_kernelIPNS_17CUDAGeneratorImplEEEvRNS_18TensorIteratorBaseEmlT_ENKUlvE_clEvENKUlvE7_clEvEUlP24curandStatePhilox4_32_10E_ZNS1_27distribution_nullary_kernelIN3c104HalfEm10ulonglong2S7_SF_ZZZS5_IS7_EvS9_mlSA_ENKSB_clEvENKSC_clEvEUlmE_EEvS9_T2_RKT3_T4_EUlimE0_EEvlNS_15PhiloxCudaStateET1_SL_)
        .other          _ZN2at6native60_GLOBAL__N__fdc43544_27_DistributionRandomKernel_cu_f88cee4443distribution_elementwise_grid_stride_kernelImLi2EZZZNS0_9templates4cuda21random_from_to_kernelIPNS_17CUDAGeneratorImplEEEvRNS_18TensorIteratorBaseEmlT_ENKUlvE_clEvENKUlvE7_clEvEUlP24curandStatePhilox4_32_10E_ZNS1_27distribution_nullary_kernelIN3c104HalfEm10ulonglong2S7_SF_ZZZS5_IS7_EvS9_mlSA_ENKSB_clEvENKSC_clEvEUlmE_EEvS9_T2_RKT3_T4_EUlimE0_EEvlNS_15PhiloxCudaStateET1_SL_,@"STO_CUDA_ENTRY STV_DEFAULT"
_ZN2at6native60_GLOBAL__N__fdc43544_27_DistributionRandomKernel_cu_f88cee4443distribution_elementwise_grid_stride_kernelImLi2EZZZNS0_9templates4cuda21random_from_to_kernelIPNS_17CUDAGeneratorImplEEEvRNS_18TensorIteratorBaseEmlT_ENKUlvE_clEvENKUlvE7_clEvEUlP24curandStatePhilox4_32_10E_ZNS1_27distribution_nullary_kernelIN3c104HalfEm10ulonglong2S7_SF_ZZZS5_IS7_EvS9_mlSA_ENKSB_clEvENKSC_clEvEUlmE_EEvS9_T2_RKT3_T4_EUlimE0_EEvlNS_15PhiloxCudaStateET1_SL_:
        /* <DEDUP_REMOVED lines=111> */
.L_x_1234:
[----:B------:R-:W-:-:S07]  /*06f0*/  MOV R30, 0x710 ;  /* 0x00000710001e7802 */ /* 0x000fce0000000f00 */
[----:B------:R-:W-:Y:S05]  /*0700*/  CALL.REL.NOINC `($__internal_92_$__cuda_sm20_div_s64) ;  /* 0x0000003000847944 */ /* 0x000fea0003c00000 */
[----:B------:R-:W-:Y:S01]  /*0710*/  MOV R30, R28 ;  /* 0x0000001c001e7202 */ /* 0x000fe20000000f00 */
[----:B------:R-:W-:-:S07]  /*0720*/  IMAD.MOV.U32 R31, RZ, RZ, R29 ;  /* 0x000000ffff1f7224 */ /* 0x000fce00078e001d */
.L_x_1235:
        /* <DEDUP_REMOVED lines=79> */
.L_x_1260:
        /* <DEDUP_REMOVED lines=13> */
.L_x_1237:
[----:B0-----:R-:W-:Y:S05]  /*0cf0*/  BSYNC.RECONVERGENT B0 ;  /* 0x0000000000007941 */ /* 0x001fea0003800200 */
.L_x_1236:
        /* <DEDUP_REMOVED lines=55> */
.L_x_1238:
        /* <DEDUP_REMOVED lines=9> */
.L_x_1239:
        /* <DEDUP_REMOVED lines=32> */
.L_x_1244:
[----:B------:R-:W-:-:S07]  /*1300*/  MOV R46, 0x1320 ;  /* 0x00001320002e7802 */ /* 0x000fce0000000f00 */
[----:B01----:R-:W-:Y:S05]  /*1310*/  CALL.REL.NOINC `($__internal_93_$__cuda_sm20_rem_u64) ;  /* 0x0000002800a87944 */ /* 0x003fea0003c00000 */
[----:B------:R-:W-:Y:S01]  /*1320*/  MOV R28, R30 ;  /* 0x0000001e001c7202 */ /* 0x000fe20000000f00 */
[----:B------:R-:W-:-:S07]  /*1330*/  IMAD.MOV.U32 R29, RZ, RZ, R31 ;  /* 0x000000ffff1d7224 */ /* 0x000fce00078e001f */
.L_x_1245:
[----:B------:R-:W-:Y:S05]  /*1340*/  BSYNC.RECONVERGENT B1 ;  /* 0x0000000000017941 */ /* 0x000fea0003800200 */
.L_x_1243:
[----:B------:R-:W-:Y:S01]  /*1350*/  IADD3 R28, P0, PT, R28, UR36, RZ ;  /* 0x000000241c1c7c10 */ /* 0x000fe2000ff1e0ff */
[----:B------:R-:W2:Y:S03]  /*1360*/  LDC.64 R30, c[0x0][0x540] ;  /* 0x00015000ff1e7b82 */ /* 0x000ea60000000a00 */
[----:B------:R-:W-:-:S04]  /*1370*/  IADD3.X R29, PT, PT, R29, UR37, RZ, P0, !PT ;  /* 0x000000251d1d7c10 */ /* 0x000fc800087fe4ff */
[----:B------:R-:W3:Y:S02]  /*1380*/  I2F.S64 R28, R28 ;  /* 0x0000001c001c7312 */ /* 0x000ee40000301400 */
[----:B---3--:R-:W-:-:S05]  /*1390*/  F2FP.F16.F32.PACK_AB R29, RZ, R28 ;  /* 0x0000001cff1d723e */ /* 0x008fca00000000ff */
[----:B--2---:R2:W-:Y:S02]  /*13a0*/  STG.E.U16 desc[UR76][R30.64], R29 ;  /* 0x0000001d1e007986 */ /* 0x0045e4000c10154c */
.L_x_1242:
[----:B------:R-:W-:Y:S05]  /*13b0*/  BSYNC.RECONVERGENT B0 ;  /* 0x0000000000007941 */ /* 0x000fea0003800200 */
.L_x_1241:
        /* <DEDUP_REMOVED lines=28> */
.L_x_1248:
[----:B------:R-:W-:Y:S01]  /*1580*/  MOV R44, R42 ;  /* 0x0000002a002c7202 */ /* 0x000fe20000000f00 */
[----:B------:R-:W-:Y:S01]  /*1590*/  IMAD.MOV.U32 R48, RZ, RZ, R41 ;  /* 0x000000ffff307224 */ /* 0x000fe200078e0029 */
[----:B------:R-:W-:-:S07]  /*15a0*/  MOV R46, 0x15c0 ;  /* 0x000015c0002e7802 */ /* 0x000fce0000000f00 */
[----:B012---:R-:W-:Y:S05]  /*15b0*/  CALL.REL.NOINC `($__internal_93_$__cuda_sm20_rem_u64) ;  /* 0x0000002800007944 */ /* 0x007fea0003c00000 */
[----:B------:R-:W-:Y:S01]  /*15c0*/  MOV R28, R30 ;  /* 0x0000001e001c7202 */ /* 0x000fe20000000f00 */
[----:B------:R-:W-:-:S07]  /*15d0*/  IMAD.MOV.U32 R29, RZ, RZ, R31 ;  /* 0x000000ffff1d7224 */ /* 0x000fce00078e001f */
.L_x_1249:
[----:B------:R-:W-:Y:S05]  /*15e0*/  BSYNC.RECONVERGENT B0 ;  /* 0x0000000000007941 */ /* 0x000fea0003800200 */
.L_x_1247:
[----:B------:R-:W-:-:S04]  /*15f0*/  IADD3 R30, P0, PT, R28, UR36, RZ ;  /* 0x000000241c1e7c10 */ /* 0x000fc8000ff1e0ff */
[----:B------:R-:W-:Y:S02]  /*1600*/  IADD3.X R31, PT, PT, R29, UR37, RZ, P0, !PT ;  /* 0x000000251d1f7c10 */ /* 0x000fe400087fe4ff */
[----:B------:R-:W2:Y:S02]  /*1610*/  LDC.64 R28, c[0x0][0x540] ;  /* 0x00015000ff1c7b82 */ /* 0x000ea40000000a00 */
[----:B------:R-:W3:Y:S02]  /*1620*/  I2F.S64 R30, R30 ;  /* 0x0000001e001e7312 */ /* 0x000ee40000301400 */
[----:B---3--:R-:W-:-:S05]  /*1630*/  F2FP.F16.F32.PACK_AB R31, RZ, R30 ;  /* 0x0000001eff1f723e */ /* 0x008fca00000000ff */
[----:B--2---:R3:W-:Y:S01]  /*1640*/  STG.E.U16 desc[UR76][R28.64], R31 ;  /* 0x0000001f1c007986 */ /* 0x0047e2000c10154c */
[----:B------:R-:W-:Y:S05]  /*1650*/  BRA `(.L_x_1246) ;  /* 0x0000002000907947 */ /* 0x000fea0003800000 */
.L_x_1240:
        /* <DEDUP_REMOVED lines=235> */
.L_x_1252:
        /* <DEDUP_REMOVED lines=24> */
.L_x_1254:
[----:B------:R-:W-:-:S07]  /*2690*/  MOV R46, 0x26b0 ;  /* 0x000026b0002e7802 */ /* 0x000fce0000000f00 */
[----:B01----:R-:W-:Y:S05]  /*26a0*/  CALL.REL.NOINC `($__internal_93_$__cuda_sm20_rem_u64) ;  /* 0x0000001400c47944 */ /* 0x003fea0003c00000 */
[----:B------:R-:W-:Y:S02]  /*26b0*/  MOV R28, R30 ;  /* 0x0000001e001c7202 */ /* 0x000fe40000000f00 */
[----:B------:R-:W-:-:S07]  /*26c0*/  MOV R29, R31 ;  /* 0x0000001f001d7202 */ /* 0x000fce0000000f00 */
.L_x_1255:
[----:B------:R-:W-:Y:S05]  /*26d0*/  BSYNC.RECONVERGENT B1 ;  /* 0x0000000000017941 */ /* 0x000fea0003800200 */
.L_x_1253:
[----:B------:R-:W-:Y:S01]  /*26e0*/  IADD3 R28, P0, PT, R28, UR36, RZ ;  /* 0x000000241c1c7c10 */ /* 0x000fe2000ff1e0ff */
[----:B------:R-:W2:Y:S03]  /*26f0*/  LDCU.64 UR48, c[0x0][0x540] ;  /* 0x0000a800ff3077ac */ /* 0x000ea60008000a00 */
[----:B------:R-:W-:-:S04]  /*2700*/  IADD3.X R29, PT, PT, R29, UR37, RZ, P0, !PT ;  /* 0x000000251d1d7c10 */ /* 0x000fc800087fe4ff */
[----:B------:R-:W3:Y:S01]  /*2710*/  I2F.S64 R28, R28 ;  /* 0x0000001c001c7312 */ /* 0x000ee20000301400 */
[----:B--2---:R-:W-:Y:S02]  /*2720*/  IADD3 R30, P0, PT, R47, UR48, RZ ;  /* 0x000000302f1e7c10 */ /* 0x004fe4000ff1e0ff */
[----:B---3--:R-:W-:-:S03]  /*2730*/  F2FP.F16.F32.PACK_AB R29, RZ, R28 ;  /* 0x0000001cff1d723e */ /* 0x008fc600000000ff */
[----:B------:R-:W-:-:S05]  /*2740*/  IMAD.X R31, RZ, RZ, UR49, P0 ;  /* 0x00000031ff1f7e24 */ /* 0x000fca00080e06ff */
[----:B------:R2:W-:Y:S03]  /*2750*/  STG.E.U16 desc[UR76][R30.64], R29 ;  /* 0x0000001d1e007986 */ /* 0x0005e6000c10154c */
.L_x_1251:
[----:B------:R-:W-:Y:S05]  /*2760*/  BSYNC.RECONVERGENT B0 ;  /* 0x0000000000007941 */ /* 0x000fea0003800200 */
.L_x_1250:
        /* <DEDUP_REMOVED lines=236> */
.L_x_1256:
        /* <DEDUP_REMOVED lines=24> */
.L_x_1258:
[----:B------:R-:W-:Y:S02]  /*37b0*/  MOV R44, R42 ;  /* 0x0000002a002c7202 */ /* 0x000fe40000000f00 */
[----:B------:R-:W-:Y:S02]  /*37c0*/  MOV R48, R41 ;  /* 0x0000002900307202 */ /* 0x000fe40000000f00 */
[----:B------:R-:W-:-:S07]  /*37d0*/  MOV R46, 0x37f0 ;  /* 0x000037f0002e7802 */ /* 0x000fce0000000f00 */
[----:B01----:R-:W-:Y:S05]  /*37e0*/  CALL.REL.NOINC `($__internal_93_$__cuda_sm20_rem_u64) ;  /* 0x0000000400747944 */ /* 0x003fea0003c00000 */
[----:B------:R-:W-:Y:S01]  /*37f0*/  IMAD.MOV.U32 R28, RZ, RZ, R30 ;  /* 0x000000ffff1c7224 */ /* 0x000fe200078e001e */
[----:B------:R-:W-:-:S07]  /*3800*/  MOV R29, R31 ;  /* 0x0000001f001d7202 */ /* 0x000fce0000000f00 */
.L_x_1259:
[----:B------:R-:W-:Y:S05]  /*3810*/  BSYNC.RECONVERGENT B0 ;  /* 0x0000000000007941 */ /* 0x000fea0003800200 */
.L_x_1257:
[----:B------:R-:W-:Y:S01]  /*3820*/  IADD3 R28, P0, PT, R28, UR36, RZ ;  /* 0x000000241c1c7c10 */ /* 0x000fe2000ff1e0ff */
[----:B------:R-:W2:Y:S03]  /*3830*/  LDCU.64 UR48, c[0x0][0x540] ;  /* 0x0000a800ff3077ac */ /* 0x000ea60008000a00 */
[----:B------:R-:W-:-:S04]  /*3840*/  IADD3.X R29, PT, PT, R29, UR37, RZ, P0, !PT ;  /* 0x000000251d1d7c10 */ /* 0x000fc800087fe4ff */
[----:B------:R-:W3:Y:S01]  /*3850*/  I2F.S64 R28, R28 ;  /* 0x0000001c001c7312 */ /* 0x000ee20000301400 */
[----:B--2---:R-:W-:Y:S02]  /*3860*/  IADD3 R30, P0, PT, R47, UR48, RZ ;  /* 0x000000302f1e7c10 */ /* 0x004fe4000ff1e0ff */
[----:B---3--:R-:W-:Y:S02]  /*3870*/  F2FP.F16.F32.PACK_AB R29, RZ, R28 ;  /* 0x0000001cff1d723e */ /* 0x008fe400000000ff */
[----:B------:R-:W-:-:S05]  /*3880*/  IADD3.X R31, PT, PT, RZ, UR49, RZ, P0, !PT ;  /* 0x00000031ff1f7c10 */ /* 0x000fca00087fe4ff */
[----:B------:R2:W-:Y:S04]  /*3890*/  STG.E.U16 desc[UR76][R30.64], R29 ;  /* 0x0000001d1e007986 */ /* 0x0005e8000c10154c */
.L_x_1246:
        /* <DEDUP_REMOVED lines=8> */
        .weak           $__internal_92_$__cuda_sm20_div_s64
        .type           $__internal_92_$__cuda_sm20_div_s64,@function
        .size           $__internal_92_$__cuda_sm20_div_s64,($__internal_93_$__cuda_sm20_rem_u64 - $__internal_92_$__cuda_sm20_div_s64)
$__internal_92_$__cuda_sm20_div_s64:
        /* <DEDUP_REMOVED lines=73> */
[----:B------:R-:W-:Y:S06]  /*3db0*/  RET.REL.NODEC R30 `(_ZN2at6native60_GLOBAL__N__fdc43544_27_DistributionRandomKernel_cu_f88cee4443distribution_elementwise_grid_stride_kernelImLi2EZZZNS0_9templates4cuda21random_from_to_kernelIPNS_17CUDAGeneratorImplEEEvRNS_18TensorIteratorBaseEmlT_ENKUlvE_clEvENKUlvE7_clEvEUlP24curandStatePhilox4_32_10E_ZNS1_27distribution_nullary_kernelIN3c104HalfEm10ulonglong2S7_SF_ZZZS5_IS7_EvS9_mlSA_ENKSB_clEvENKSC_clEvEUlmE_EEvS9_T2_RKT3_T4_EUlimE0_EEvlNS_15PhiloxCudaStateET1_SL_) ;  /* 0xffffffc01e907950 */ /* 0x000fec0003c3ffff */
        .weak           $__internal_93_$__cuda_sm20_rem_u64
        .type           $__internal_93_$__cuda_sm20_rem_u64,@function
        .size           $__internal_93_$__cuda_sm20_rem_u64,(.L_x_2325 - $__internal_93_$__cuda_sm20_rem_u64)
$__internal_93_$__cuda_sm20_rem_u64:
        /* <DEDUP_REMOVED lines=65> */
[----:B------:R-:W-:Y:S06]  /*41d0*/  RET.REL.NODEC R28 `(_ZN2at6native60_GLOBAL__N__fdc43544_27_DistributionRandomKernel_cu_f88cee4443distribution_elementwise_grid_stride_kernelImLi2EZZZNS0_9templates4cuda21random_from_to_kernelIPNS_17CUDAGeneratorImplEEEvRNS_18TensorIteratorBaseEmlT_ENKUlvE_clEvENKUlvE7_clEvEUlP24curandStatePhilox4_32_10E_ZNS1_27distribution_nullary_kernelIN3c104HalfEm10ulonglong2S7_SF_ZZZS5_IS7_EvS9_mlSA_ENKSB_clEvENKSC_clEvEUlmE_EEvS9_T2_RKT3_T4_EUlimE0_EEvlNS_15PhiloxCudaStateET1_SL_) ;  /* 0xffffffbc1c887950 */ /* 0x000fec0003c3ffff */
.L_x_1261:
        /* <DEDUP_REMOVED lines=10> */
.L_x_2325:


//--------------------- .text._ZN2at6native60_GLOBAL__N__fdc43544_27_DistributionRandomKernel_cu_f88cee4443distribution_elementwise_grid_stride_kernelImLi2EZZZNS0_9templates4cuda21random_from_to_kernelIPNS_17CUDAGeneratorImplEEEvRNS_18TensorIteratorBaseEmlT_ENKUlvE_clEvENKUlvE7_clEvEUlP24curandStatePhilox4_32_10E_ZNS1_27distribution_nullary_kernelIN3c104HalfEm10ulonglong2S7_SF_ZZZS5_IS7_EvS9_mlSA_ENKSB_clEvENKSC_clEvEUlmE_EEvS9_T2_RKT3_T4_EUlimE_EEvlNS_15PhiloxCudaStateET1_SL_ --------------------------
	.section	.text._ZN2at6native60_GLOBAL__N__fdc43544_27_DistributionRandomKernel_cu_f88cee4443distribution_elementwise_grid_stride_kernelImLi2EZZZNS0_9templates4cuda21random_from_to_kernelIPNS_17CUDAGeneratorImplEEEvRNS_18TensorIteratorBaseEmlT_ENKUlvE_clEvENKUlvE7_clEvEUlP24curandStatePhilox4_32_10E_ZNS1_27distribution_nullary_kernelIN3c104HalfEm10ulonglong2S7_SF_ZZZS5_IS7_EvS9_mlSA_ENKSB_clEvENKSC_clEvEUlmE_EEvS9_T2_RKT3_T4_EUlimE_EEvlNS_15PhiloxCudaStateET1_SL_,"ax",@progbits
	.align	128
.text._ZN2at6native60_GLOBAL__N__fdc43544_27_DistributionRandomKernel_cu_f88cee4443distribution_elementwise_grid_stride_kernelImLi2EZZZNS0_9templates4cuda21random_from_to_kernelIPNS_17CUDAGeneratorImplEEEvRNS_18TensorIteratorBaseEmlT_ENKUlvE_clEvENKUlvE7_clEvEUlP24curandStatePhilox4_32_10E_ZNS1_27distribution_nullary_kernelIN3c104HalfEm10ulonglong2S7_SF_ZZZS5_IS7_EvS9_mlSA_ENKSB_clEvENKSC_clEvEUlmE_EEvS9_T2_RKT3_T4_EUlimE_EEvlNS_15PhiloxCudaStateET1_SL_:
        .type           _ZN2at6native60_GLOBAL__N__fdc43544_27_DistributionRandomKernel_cu_f88cee4443distribution_elementwise_grid_stride_kernelImLi2EZZZNS0_9templates4cuda21random_from_to_kernelIPNS_17CUDAGeneratorImplEEEvRNS_18TensorIteratorBaseEmlT_ENKUlvE_clEvENKUlvE7_clEvEUlP24curandStatePhilox4_32_10E_ZNS1_27distribution_nullary_kernelIN3c104HalfEm10ulonglong2S7_SF_ZZZS5_IS7_EvS9_mlSA_ENKSB_clEvENKSC_clEvEUlmE_EEvS9_T2_RKT3_T4_EUlimE_EEvlNS_15PhiloxCudaStateET1_SL_,@function
        .size           _ZN2at6native60_GLOBAL__N__fdc43544_27_DistributionRandomKernel_cu_f88cee4443distribution_elementwise_grid_stride_kernelImLi2EZZZNS0_9templates4cuda21random_from_to_kernelIPNS_17CUDAGeneratorImplEEEvRNS_18TensorIteratorBaseEmlT_ENKUlvE_clEvENKUlvE7_clEvEUlP24curandStatePhilox4_32_10E_ZNS1_27distribution_nullary_kernelIN3c104HalfEm10ulonglong2S7_SF_ZZZS5_IS7_EvS9_mlSA_ENKSB_clEvENKSC_clEvEUlmE_EEvS9_T2_RKT3_T4_EUlimE_EEvlNS_15PhiloxCudaStateET1_SL_,(.L_x_2328 - _ZN2at6native60_GLOBAL__N__fdc43544_27_DistributionRandomKernel_cu_f88cee4443distribution_elementwise_grid_stride_kernelImLi2EZZZNS0_9templates4cuda21random_from_to_kernelIPNS_17CUDAGeneratorImplEEEvRNS_18TensorIteratorBaseEmlT_ENKUlvE_clEvENKUlvE7_clEvEUlP24curandStatePhilox4_32_10E_ZNS1_27distribution_nullary_kernelIN3c104HalfEm10ulonglong2S7_SF_ZZZS5_IS7_EvS9_mlSA_ENKSB_clEvENKSC_clEvEUlmE_EEvS9_T2_RKT3_T4_EUlimE_EEvlNS_15PhiloxCudaStateET1_SL_)
        .other          _ZN2at6native60_GLOBAL__N__fdc43544_27_DistributionRandomKernel_cu_f88cee4443distribution_elementwise_grid_stride_kernelImLi2EZZZNS0_9templates4cuda21random_from_to_kernelIPNS_17CUDAGeneratorImplEEEvRNS_18TensorIteratorBaseEmlT_ENKUlvE_clEvENKUlvE7_clEvEUlP24curandStatePhilox4_32_10E_ZNS1_27distribution_nullary_kernelIN3c104HalfEm10ulonglong2S7_SF_ZZZS5_IS7_EvS9_mlSA_ENKSB_clEvENKSC_clEvEUlmE_EEvS9_T2_RKT3_T4_EUlimE_EEvlNS_15PhiloxCudaStateET1_SL_,@"STO_CUDA_ENTRY STV_DEFAULT"
_ZN2at6native60_GLOBAL__N__fdc43544_27_DistributionRandomKernel_cu_f88cee4443distribution_elementwise_grid_stride_kernelImLi2EZZZNS0_9templates4cuda21random_from_to_kernelIPNS_17CUDAGeneratorImplEEEvRNS_18TensorIteratorBaseEmlT_ENKUlvE_clEvENKUlvE7_clEvEUlP24curandStatePhilox4_32_10E_ZNS1_27distribution_nullary_kernelIN3c104HalfEm10ulonglong2S7_SF_ZZZS5_IS7_EvS9_mlSA_ENKSB_clEvENKSC_clEvEUlmE_EEvS9_T2_RKT3_T4_EUlimE_EEvlNS_15PhiloxCudaStateET1_SL_:
        /* <DEDUP_REMOVED lines=113> */
.L_x_1262:
[----:B------:R-:W-:-:S07]  /*0710*/  MOV R38, 0x730 ;  /* 0x0000073000267802 */ /* 0x000fce0000000f00 */
[----:B------:R-:W-:Y:S05]  /*0720*/  CALL.REL.NOINC `($__internal_94_$__cuda_sm20_div_s64) ;  /* 0x0000000c00007944 */ /* 0x000fea0003c00000 */
.L_x_1263:
        /* <DEDUP_REMOVED lines=19> */
.L_x_1277:
        /* <DEDUP_REMOVED lines=13> */
.L_x_1265:
[----:B01234-:R-:W-:Y:S05]  /*0930*/  BSYNC.RECONVERGENT B0 ;  /* 0x0000000000007941 */ /* 0x01ffea0003800200 */
.L_x_1264:
        /* <DEDUP_REMOVED lines=51> */
.L_x_1266:
        /* <DEDUP_REMOVED lines=9> */
.L_x_1267:
        /* <DEDUP_REMOVED lines=30> */
.L_x_1271:
[----:B------:R-:W-:-:S07]  /*0ee0*/  MOV R46, 0xf00 ;  /* 0x00000f00002e7802 */ /* 0x000fce0000000f00 */
[----:B01----:R-:W-:Y:S05]  /*0ef0*/  CALL.REL.NOINC `($__internal_95_$__cuda_sm20_rem_u64) ;  /* 0x0000000800387944 */ /* 0x003fea0003c00000 */
[----:B------:R-:W-:Y:S01]  /*0f00*/  IMAD.MOV.U32 R28, RZ, RZ, R30 ;  /* 0x000000ffff1c7224 */ /* 0x000fe200078e001e */
[----:B------:R-:W-:-:S07]  /*0f10*/  MOV R29, R31 ;  /* 0x0000001f001d7202 */ /* 0x000fce0000000f00 */
.L_x_1272:
[----:B------:R-:W-:Y:S05]  /*0f20*/  BSYNC.RECONVERGENT B1 ;  /* 0x0000000000017941 */ /* 0x000fea0003800200 */
.L_x_1270:
        /* <DEDUP_REMOVED lines=8> */
.L_x_1269:
[----:B------:R-:W-:Y:S05]  /*0fb0*/  BSYNC.RECONVERGENT B0 ;  /* 0x0000000000007941 */ /* 0x000fea0003800200 */
.L_x_1268:
        /* <DEDUP_REMOVED lines=30> */
.L_x_1275:
[----:B------:R-:W-:Y:S01]  /*11a0*/  MOV R44, R43 ;  /* 0x0000002b002c7202 */ /* 0x000fe20000000f00 */
[----:B------:R-:W-:Y:S01]  /*11b0*/  IMAD.MOV.U32 R50, RZ, RZ, R42 ;  /* 0x000000ffff327224 */ /* 0x000fe200078e002a */
[----:B------:R-:W-:-:S07]  /*11c0*/  MOV R46, 0x11e0 ;  /* 0x000011e0002e7802 */ /* 0x000fce0000000f00 */
[----:B01----:R-:W-:Y:S05]  /*11d0*/  CALL.REL.NOINC `($__internal_95_$__cuda_sm20_rem_u64) ;  /* 0x0000000400807944 */ /* 0x003fea0003c00000 */
[----:B------:R-:W-:Y:S01]  /*11e0*/  IMAD.MOV.U32 R28, RZ, RZ, R30 ;  /* 0x000000ffff1c7224 */ /* 0x000fe200078e001e */
[----:B------:R-:W-:-:S07]  /*11f0*/  MOV R29, R31 ;  /* 0x0000001f001d7202 */ /* 0x000fce0000000f00 */
.L_x_1276:
[----:B------:R-:W-:Y:S05]  /*1200*/  BSYNC.RECONVERGENT B0 ;  /* 0x0000000000007941 */ /* 0x000fea0003800200 */
.L_x_1274:
[----:B------:R-:W-:-:S04]  /*1210*/  IADD3 R28, P0, PT, R28, UR8, RZ ;  /* 0x000000081c1c7c10 */ /* 0x000fc8000ff1e0ff */
[----:B------:R-:W-:Y:S02]  /*1220*/  IADD3.X R29, PT, PT, R29, UR9, RZ, P0, !PT ;  /* 0x000000091d1d7c10 */ /* 0x000fe400087fe4ff */
[----:B------:R-:W-:Y:S02]  /*1230*/  IADD3 R48, P0, PT, R48, UR12, RZ ;  /* 0x0000000c30307c10 */ /* 0x000fe4000ff1e0ff */
[----:B------:R-:W2:Y:S02]  /*1240*/  I2F.S64 R28, R28 ;  /* 0x0000001c001c7312 */ /* 0x000ea40000301400 */
[----:B------:R-:W-:Y:S02]  /*1250*/  IADD3.X R49, PT, PT, R49, UR13, RZ, P0, !PT ;  /* 0x0000000d31317c10 */ /* 0x000fe400087fe4ff */
[----:B--2---:R-:W-:-:S05]  /*1260*/  F2FP.F16.F32.PACK_AB R29, RZ, R28 ;  /* 0x0000001cff1d723e */ /* 0x004fca00000000ff */
[----:B------:R2:W-:Y:S02]  /*1270*/  STG.E.U16 desc[UR6][R48.64], R29 ;  /* 0x0000001d30007986 */ /* 0x0005e4000c101506 */
.L_x_1273:
        /* <DEDUP_REMOVED lines=11> */
        .weak           $__internal_94_$__cuda_sm20_div_s64
        .type           $__internal_94_$__cuda_sm20_div_s64,@function
        .size           $__internal_94_$__cuda_sm20_div_s64,($__internal_95_$__cuda_sm20_rem_u64 - $__internal_94_$__cuda_sm20_div_s64)
$__internal_94_$__cuda_sm20_div_s64:
        /* <DEDUP_REMOVED lines=74> */
[----:B------:R-:W-:Y:S06]  /*17d0*/  RET.REL.NODEC R38 `(_ZN2at6native60_GLOBAL__N__fdc43544_27_DistributionRandomKernel_cu_f88cee4443distribution_elementwise_grid_stride_kernelImLi2EZZZNS0_9templates4cuda21random_from_to_kernelIPNS_17CUDAGeneratorImplEEEvRNS_18TensorIteratorBaseEmlT_ENKUlvE_clEvENKUlvE7_clEvEUlP24curandStatePhilox4_32_10E_ZNS1_27distribution_nullary_kernelIN3c104HalfEm10ulonglong2S7_SF_ZZZS5_IS7_EvS9_mlSA_ENKSB_clEvENKSC_clEvEUlmE_EEvS9_T2_RKT3_T4_EUlimE_EEvlNS_15PhiloxCudaStateET1_SL_) ;  /* 0xffffffe826087950 */ /* 0x000fec0003c3ffff */
        .weak           $__internal_95_$__cuda_sm20_rem_u64
        .type           $__internal_95_$__cuda_sm20_rem_u64,@function
        .size           $__internal_95_$__cuda_sm20_rem_u64,(.L_x_2328 - $__internal_95_$__cuda_sm20_rem_u64)
$__internal_95_$__cuda_sm20_rem_u64:
        /* <DEDUP_REMOVED lines=65> */
[----:B------:R-:W-:Y:S06]  /*1bf0*/  RET.REL.NODEC R28 `(_ZN2at6native60_GLOBAL__N__fdc43544_27_DistributionRandomKernel_cu_f88cee4443distribution_elementwise_grid_stride_kernelImLi2EZZZNS0_9templates4cuda21random_from_to_kernelIPNS_17CUDAGeneratorImplEEEvRNS_18TensorIteratorBaseEmlT_ENKUlvE_clEvENKUlvE7_clEvEUlP24curandStatePhilox4_32_10E_ZNS1_27distribution_nullary_kernelIN3c104HalfEm10ulonglong2S7_SF_ZZZS5_IS7_EvS9_mlSA_ENKSB_clEvENKSC_clEvEUlmE_EEvS9_T2_RKT3_T4_EUlimE_EEvlNS_15PhiloxCudaStateET1_SL_) ;  /* 0xffffffe41c007950 */ /* 0x000fec0003c3ffff */
.L_x_1278:
        /* <DEDUP_REMOVED lines=16> */
.L_x_2328:


//--------------------- .text._ZN2at6native60_GLOBAL__N__fdc43544_27_DistributionRandomKernel_cu_f88cee4443distribution_elementwise_grid_stride_kernelIjLi4EZZZNS0_9templates4cuda21random_from_to_kernelIPNS_17CUDAGeneratorImplEEEvRNS_18TensorIteratorBaseEmlT_ENKUlvE_clEvENKUlvE6_clEvEUlP24curandStatePhilox4_32_10E0_ZNS1_27distribution_nullary_kernelIbj5uint4S7_SF_ZZZS5_IS7_EvS9_mlSA_ENKSB_clEvENKSC_clEvEUljE_EEvS9_T2_RKT3_T4_EUlijE0_EEvlNS_15PhiloxCudaStateET1_SJ_ --------------------------
	.section	.text._ZN2at6native60_GLOBAL__N__fdc43544_27_DistributionRandomKernel_cu_f88cee4443distribution_elementwise_grid_stride_kernelIjLi4EZZZNS0_9templates4cuda21random_from_to_kernelIPNS_17CUDAGeneratorImplEEEvRNS_18TensorIteratorBaseEmlT_ENKUlvE_clEvENKUlvE6_clEvEUlP24curandStatePhilox4_32_10E0_ZNS1_27distribution_nullary_kernelIbj5uint4S7_SF_ZZZS5_IS7_EvS9_mlSA_ENKSB_clEvENKSC_clEvEUljE_EEvS9_T2_RKT3_T4_EUlijE0_EEvlNS_15PhiloxCudaStateET1_SJ_,"ax",@progbits
	.align	128
.text._ZN2at6native60_GLOBAL__N__fdc43544_27_DistributionRandomKernel_cu_f88cee4443distribution_elementwise_grid_stride_kernelIjLi4EZZZNS0_9templates4cuda21random_from_to_kernelIPNS_17CUDAGeneratorImplEEEvRNS_18TensorIteratorBaseEmlT_ENKUlvE_clEvENKUlvE6_clEvEUlP24curandStatePhilox4_32_10E0_ZNS1_27distribution_nullary_kernelIbj5uint4S7_SF_ZZZS5_IS7_EvS9_mlSA_ENKSB_clEvENKSC_clEvEUljE_EEvS9_T2_RKT3_T4_EUlijE0_EEvlNS_15PhiloxCudaStateET1_SJ_:
        .type           _ZN2at6native60_GLOBAL__N__fdc43544_27_DistributionRandomKernel_cu_f88cee4443distribution_elementwise_grid_stride_kernelIjLi4EZZZNS0_9templates4cuda21random_from_to_kernelIPNS_17CUDAGeneratorImplEEEvRNS_18TensorIteratorBaseEmlT_ENKUlvE_clEvENKUlvE6_clEvEUlP24curandStatePhilox4_32_10E0_ZNS1_27distribution_nullary_kernelIbj5uint4S7_SF_ZZZS5_IS7_EvS9_mlSA_ENKSB_clEvENKSC_clEvEUljE_EEvS9_T2_RKT3_T4_EUlijE0_EEvlNS_15PhiloxCudaStateET1_SJ_,@function
        .size           _ZN2at6native60_GLOBAL__N__fdc43544_27_DistributionRandomKernel_cu_f88cee4443distribution_elementwise_grid_stride_kernelIjLi4EZZZNS0_9templates4cuda21random_from_to_kernelIPNS_17CUDAGeneratorImplEEEvRNS_18TensorIteratorBaseEmlT_ENKUlvE_clEvENKUlvE6_clEvEUlP24curandStatePhilox4_32_10E0_ZNS1_27distribution_nullary_kernelIbj5uint4S7_SF_ZZZS5_IS7_EvS9_mlSA_ENKSB_clEvENKSC_clEvEUljE_EEvS9_T2_RKT3_T4_EUlijE0_EEvlNS_15PhiloxCudaStateET1_SJ_,(.L_x_2331 - _ZN2at6native60_GLOBAL__N__fdc43544_27_DistributionRandomKernel_cu_f88cee4443distribution_elementwise_grid_stride_kernelIjLi4EZZZNS0_9templates4cuda21random_from_to_kernelIPNS_17CUDAGeneratorImplEEEvRNS_18TensorIteratorBaseEmlT_ENKUlvE_clEvENKUlvE6_clEvEUlP24curandStatePhilox4_32_10E0_ZNS1_27distribution_nullary_kernelIbj5uint4S7_SF_ZZZS5_IS7_EvS9_mlSA_ENKSB_clEvENKSC_clEvEUljE_EEvS9_T2_RKT3_T4_EUlijE0_EEvlNS_15PhiloxCudaStateET1_SJ_)
        .other          _ZN2at6native60_GLOBAL__N__fdc43544_27_DistributionRandomKernel_cu_f88cee4443distribution_elementwise_grid_stride_kernelIjLi4EZZZNS0_9templates4cuda21random_from_to_kernelIPNS_17CUDAGeneratorImplEEEvRNS_18TensorIteratorBaseEmlT_ENKUlvE_clEvENKUlvE6_clEvEUlP24curandStatePhilox4_32_10E0_ZNS1_27distribution_nullary_kernelIbj5uint4S7_SF_ZZZS5_IS7_EvS9_mlSA_ENKSB_clEvENKSC_clEvEUljE_EEvS9_T2_RKT3_T4_EUlijE0_EEvlNS_15PhiloxCudaStateET1_SJ_,@"STO_CUDA_ENTRY STV_DEFAULT"
_ZN2at6native60_GLOBAL__N__fdc43544_27_DistributionRandomKernel_cu_f88cee4443distribution_elementwise_grid_stride_kernelIjLi4EZZZNS0_9templates4cuda21random_from_to_kernelIPNS_17CUDAGeneratorImplEEEvRNS_18TensorIteratorBaseEmlT_ENKUlvE_clEvENKUlvE6_clEvEUlP24curandStatePhilox4_32_10E0_ZNS1_27distribution_nullary_kernelIbj5uint4S7_SF_ZZZS5_IS7_EvS9_mlSA_ENKSB_clEvENKSC_clEvEUljE_EEvS9_T2_RKT3_T4_EUlijE0_EEvlNS_15PhiloxCudaStateET1_SJ_:
        /* <DEDUP_REMOVED lines=112> */
.L_x_1279:
[----:B------:R-:W-:-:S07]  /*0700*/  MOV R32, 0x720 ;  /* 0x0000072000207802 */ /* 0x000fce0000000f00 */
[----:B------:R-:W-:Y:S05]  /*0710*/  CALL.REL.NOINC `($__internal_96_$__cuda_sm20_div_s64) ;  /* 0x0000005800307944 */ /* 0x000fea0003c00000 */
.L_x_1280:
        /* <DEDUP_REMOVED lines=81> */
.L_x_1319:
        /* <DEDUP_REMOVED lines=13> */
.L_x_1282:
[----:B0-----:R-:W-:Y:S05]  /*0d00*/  BSYNC.RECONVERGENT B0 ;  /* 0x0000000000007941 */ /* 0x001fea0003800200 */
.L_x_1281:
        /* <DEDUP_REMOVED lines=62> */
.L_x_1283:
        /* <DEDUP_REMOVED lines=9> */
.L_x_1284:
[----:B------:R-:W0:Y:S01]  /*1180*/  LDC R36, c[0x0][0x548] ;  /* 0x00015200ff247b82 */ /* 0x000e220000000800 */
[----:B------:R-:W-:Y:S01]  /*1190*/  UISETP.NE.AND UP0, UPT, UR32, URZ, UPT ;  /* 0x000000ff2000728c */ /* 0x000fe2000bf05270 */
[----:B------:R-:W-:-:S06]  /*11a0*/  IMAD.MOV.U32 R38, RZ, RZ, RZ ;  /* 0x000000ffff267224 */ /* 0x000fcc00078e00ff */
        /* <DEDUP_REMOVED lines=27> */
.L_x_1288:
[----:B------:R-:W-:-:S07]  /*1360*/  MOV R40, 0x1380 ;  /* 0x0000138000287802 */ /* 0x000fce0000000f00 */
[----:B01----:R-:W-:Y:S05]  /*1370*/  CALL.REL.NOINC `($__internal_97_$__cuda_sm20_rem_u64) ;  /* 0x0000005000447944 */ /* 0x003fea0003c00000 */
[----:B------:R-:W-:Y:S01]  /*1380*/  MOV R40, R24 ;  /* 0x0000001800287202 */ /* 0x000fe20000000f00 */
[----:B------:R-:W-:-:S07]  /*1390*/  IMAD.MOV.U32 R41, RZ, RZ, R25 ;  /* 0x000000ffff297224 */ /* 0x000fce00078e0019 */
.L_x_1289:
[----:B------:R-:W2:Y:S01]  /*13a0*/  LDC.64 R24, c[0x0][0x540] ;  /* 0x00015000ff187b82 */ /* 0x000ea20000000a00 */
[----:B------:R-:W-:-:S04]  /*13b0*/  UIADD3 UR48, UP0, UPT, URZ, -UR36, URZ ;  /* 0x80000024ff307290 */ /* 0x000fc8000ff1e0ff */
[----:B------:R-:W-:Y:S02]  /*13c0*/  UIADD3.X UR49, UPT, UPT, URZ, ~UR37, URZ, UP0, !UPT ;  /* 0x80000025ff317290 */ /* 0x000fe400087fe4ff */
[----:B------:R-:W-:-:S04]  /*13d0*/  ISETP.NE.U32.AND P0, PT, R40, UR48, PT ;  /* 0x0000003028007c0c */ /* 0x000fc8000bf05070 */
[----:B------:R-:W-:-:S04]  /*13e0*/  ISETP.NE.AND.EX P0, PT, R41, UR49, PT, P0 ;  /* 0x0000003129007c0c */ /* 0x000fc8000bf05300 */
[----:B------:R-:W-:-:S05]  /*13f0*/  SEL R39, RZ, 0x1, !P0 ;  /* 0x00000001ff277807 */ /* 0x000fca0004000000 */
[----:B--2---:R2:W-:Y:S04]  /*1400*/  STG.E.U8 desc[UR76][R24.64], R39 ;  /* 0x0000002718007986 */ /* 0x0045e8000c10114c */
.L_x_1287:
[----:B------:R-:W-:Y:S05]  /*1410*/  BSYNC.RECONVERGENT B0 ;  /* 0x0000000000007941 */ /* 0x000fea0003800200 */
.L_x_1286:
        /* <DEDUP_REMOVED lines=27> */
.L_x_1292:
[----:B------:R-:W-:Y:S01]  /*15d0*/  IMAD.MOV.U32 R39, RZ, RZ, R33 ;  /* 0x000000ffff277224 */ /* 0x000fe200078e0021 */
[----:B------:R-:W-:-:S07]  /*15e0*/  MOV R40, 0x1600 ;  /* 0x0000160000287802 */ /* 0x000fce0000000f00 */
[----:B01----:R-:W-:Y:S05]  /*15f0*/  CALL.REL.NOINC `($__internal_97_$__cuda_sm20_rem_u64) ;  /* 0x0000004c00a47944 */ /* 0x003fea0003c00000 */
[----:B------:R-:W-:Y:S02]  /*1600*/  MOV R40, R24 ;  /* 0x0000001800287202 */ /* 0x000fe40000000f00 */
[----:B------:R-:W-:-:S07]  /*1610*/  MOV R41, R25 ;  /* 0x0000001900297202 */ /* 0x000fce0000000f00 */
.L_x_1293:
[----:B------:R-:W2:Y:S01]  /*1620*/  LDC.64 R24, c[0x0][0x540] ;  /* 0x00015000ff187b82 */ /* 0x000ea20000000a00 */
[----:B------:R-:W-:-:S04]  /*1630*/  UIADD3 UR48, UP0, UPT, URZ, -UR36, URZ ;  /* 0x80000024ff307290 */ /* 0x000fc8000ff1e0ff */
[----:B------:R-:W-:Y:S02]  /*1640*/  UIADD3.X UR49, UPT, UPT, URZ, ~UR37, URZ, UP0, !UPT ;  /* 0x80000025ff317290 */ /* 0x000fe400087fe4ff */
[----:B------:R-:W-:-:S04]  /*1650*/  ISETP.NE.U32.AND P0, PT, R40, UR48, PT ;  /* 0x0000003028007c0c */ /* 0x000fc8000bf05070 */
[----:B------:R-:W-:-:S04]  /*1660*/  ISETP.NE.AND.EX P0, PT, R41, UR49, PT, P0 ;  /* 0x0000003129007c0c */ /* 0x000fc8000bf05300 */
[----:B------:R-:W-:-:S05]  /*1670*/  SEL R33, RZ, 0x1, !P0 ;  /* 0x00000001ff217807 */ /* 0x000fca0004000000 */
[----:B--2---:R2:W-:Y:S04]  /*1680*/  STG.E.U8 desc[UR76][R24.64], R33 ;  /* 0x0000002118007986 */ /* 0x0045e8000c10114c */
.L_x_1291:
[----:B------:R-:W-:Y:S05]  /*1690*/  BSYNC.RECONVERGENT B0 ;  /* 0x0000000000007941 */ /* 0x000fea0003800200 */
.L_x_1290:
        /* <DEDUP_REMOVED lines=27> */
.L_x_1296:
[----:B------:R-:W-:Y:S02]  /*1850*/  MOV R39, R34 ;  /* 0x0000002200277202 */ /* 0x000fe40000000f00 */
[----:B------:R-:W-:-:S07]  /*1860*/  MOV R40, 0x1880 ;  /* 0x0000188000287802 */ /* 0x000fce0000000f00 */
[----:B01----:R-:W-:Y:S05]  /*1870*/  CALL.REL.NOINC `($__internal_97_$__cuda_sm20_rem_u64) ;  /* 0x0000004c00047944 */ /* 0x003fea0003c00000 */
[----:B------:R-:W-:Y:S01]  /*1880*/  IMAD.MOV.U32 R40, RZ, RZ, R24 ;  /* 0x000000ffff287224 */ /* 0x000fe200078e0018 */
[----:B------:R-:W-:-:S07]  /*1890*/  MOV R41, R25 ;  /* 0x0000001900297202 */ /* 0x000fce0000000f00 */
.L_x_1297:
[----:B------:R-:W2:Y:S01]  /*18a0*/  LDC.64 R24, c[0x0][0x540] ;  /* 0x00015000ff187b82 */ /* 0x000ea20000000a00 */
[----:B------:R-:W-:-:S04]  /*18b0*/  UIADD3 UR48, UP0, UPT, URZ, -UR36, URZ ;  /* 0x80000024ff307290 */ /* 0x000fc8000ff1e0ff */
[----:B------:R-:W-:Y:S02]  /*18c0*/  UIADD3.X UR49, UPT, UPT, URZ, ~UR37, URZ, UP0, !UPT ;  /* 0x80000025ff317290 */ /* 0x000fe400087fe4ff */
[----:B------:R-:W-:-:S04]  /*18d0*/  ISETP.NE.U32.AND P0, PT, R40, UR48, PT ;  /* 0x0000003028007c0c */ /* 0x000fc8000bf05070 */
[----:B------:R-:W-:-:S04]  /*18e0*/  ISETP.NE.AND.EX P0, PT, R41, UR49, PT, P0 ;  /* 0x0000003129007c0c */ /* 0x000fc8000bf05300 */
[----:B------:R-:W-:-:S05]  /*18f0*/  SEL R33, RZ, 0x1, !P0 ;  /* 0x00000001ff217807 */ /* 0x000fca0004000000 */
[----:B--2---:R2:W-:Y:S04]  /*1900*/  STG.E.U8 desc[UR76][R24.64], R33 ;  /* 0x0000002118007986 */ /* 0x0045e8000c10114c */
.L_x_1295:
[----:B------:R-:W-:Y:S05]  /*1910*/  BSYNC.RECONVERGENT B0 ;  /* 0x0000000000007941 */ /* 0x000fea0003800200 */
.L_x_1294:
        /* <DEDUP_REMOVED lines=26> */
.L_x_1299:
[----:B------:R-:W-:Y:S02]  /*1ac0*/  MOV R39, R35 ;  /* 0x0000002300277202 */ /* 0x000fe40000000f00 */
[----:B------:R-:W-:-:S07]  /*1ad0*/  MOV R40, 0x1af0 ;  /* 0x00001af000287802 */ /* 0x000fce0000000f00 */
[----:B01----:R-:W-:Y:S05]  /*1ae0*/  CALL.REL.NOINC `($__internal_97_$__cuda_sm20_rem_u64) ;  /* 0x0000004800687944 */ /* 0x003fea0003c00000 */
[----:B------:R-:W-:Y:S01]  /*1af0*/  MOV R34, R24 ;  /* 0x0000001800227202 */ /* 0x000fe20000000f00 */
[----:B------:R-:W-:-:S07]  /*1b00*/  IMAD.MOV.U32 R35, RZ, RZ, R25 ;  /* 0x000000ffff237224 */ /* 0x000fce00078e0019 */
.L_x_1300:
[----:B------:R-:W1:Y:S01]  /*1b10*/  LDC.64 R24, c[0x0][0x540] ;  /* 0x00015000ff187b82 */ /* 0x000e620000000a00 */
[----:B------:R-:W-:-:S04]  /*1b20*/  UIADD3 UR48, UP0, UPT, URZ, -UR36, URZ ;  /* 0x80000024ff307290 */ /* 0x000fc8000ff1e0ff */
[----:B------:R-:W-:Y:S02]  /*1b30*/  UIADD3.X UR49, UPT, UPT, URZ, ~UR37, URZ, UP0, !UPT ;  /* 0x80000025ff317290 */ /* 0x000fe400087fe4ff */
[----:B------:R-:W-:-:S04]  /*1b40*/  ISETP.NE.U32.AND P0, PT, R34, UR48, PT ;  /* 0x0000003022007c0c */ /* 0x000fc8000bf05070 */
[----:B------:R-:W-:-:S04]  /*1b50*/  ISETP.NE.AND.EX P0, PT, R35, UR49, PT, P0 ;  /* 0x0000003123007c0c */ /* 0x000fc8000bf05300 */
[----:B------:R-:W-:-:S05]  /*1b60*/  SEL R33, RZ, 0x1, !P0 ;  /* 0x00000001ff217807 */ /* 0x000fca0004000000 */
[----:B-1----:R2:W-:Y:S01]  /*1b70*/  STG.E.U8 desc[UR76][R24.64], R33 ;  /* 0x0000002118007986 */ /* 0x0025e2000c10114c */
[----:B------:R-:W-:Y:S05]  /*1b80*/  BRA `(.L_x_1298) ;  /* 0x0000004000e87947 */ /* 0x000fea0003800000 */
.L_x_1285:
        /* <DEDUP_REMOVED lines=235> */
.L_x_1303:
        /* <DEDUP_REMOVED lines=22> */
.L_x_1304:
[----:B------:R-:W-:-:S07]  /*2ba0*/  MOV R40, 0x2bc0 ;  /* 0x00002bc000287802 */ /* 0x000fce0000000f00 */
[----:B01----:R-:W-:Y:S05]  /*2bb0*/  CALL.REL.NOINC `($__internal_97_$__cuda_sm20_rem_u64) ;  /* 0x0000003800347944 */ /* 0x003fea0003c00000 */
.L_x_1305:
[----:B------:R-:W2:Y:S01]  /*2bc0*/  LDCU.64 UR48, c[0x0][0x540] ;  /* 0x0000a800ff3077ac */ /* 0x000ea20008000a00 */
[----:B------:R-:W-:-:S06]  /*2bd0*/  UIADD3 UR75, UP0, UPT, URZ, -UR36, URZ ;  /* 0x80000024ff4b7290 */ /* 0x000fcc000ff1e0ff */
[----:B------:R-:W-:Y:S01]  /*2be0*/  ISETP.NE.U32.AND P0, PT, R24, UR75, PT ;  /* 0x0000004b18007c0c */ /* 0x000fe2000bf05070 */
[----:B------:R-:W-:-:S06]  /*2bf0*/  UIADD3.X UR75, UPT, UPT, URZ, ~UR37, URZ, UP0, !UPT ;  /* 0x80000025ff4b7290 */ /* 0x000fcc00087fe4ff */
[----:B------:R-:W-:Y:S02]  /*2c00*/  ISETP.NE.AND.EX P0, PT, R25, UR75, PT, P0 ;  /* 0x0000004b19007c0c */ /* 0x000fe4000bf05300 */
[----:B--2---:R-:W-:Y:S02]  /*2c10*/  IADD3 R24, P1, PT, R43, UR48, RZ ;  /* 0x000000302b187c10 */ /* 0x004fe4000ff3e0ff */
[----:B------:R-:W-:-:S03]  /*2c20*/  SEL R39, RZ, 0x1, !P0 ;  /* 0x00000001ff277807 */ /* 0x000fc60004000000 */
[----:B------:R-:W-:-:S05]  /*2c30*/  IMAD.X R25, RZ, RZ, UR49, P1 ;  /* 0x00000031ff197e24 */ /* 0x000fca00088e06ff */
[----:B------:R2:W-:Y:S03]  /*2c40*/  STG.E.U8 desc[UR76][R24.64], R39 ;  /* 0x0000002718007986 */ /* 0x0005e6000c10114c */
.L_x_1302:
[----:B------:R-:W-:Y:S05]  /*2c50*/  BSYNC.RECONVERGENT B0 ;  /* 0x0000000000007941 */ /* 0x000fea0003800200 */
.L_x_1301:
        /* <DEDUP_REMOVED lines=236> */
.L_x_1308:
        /* <DEDUP_REMOVED lines=22> */
.L_x_1309:
[----:B------:R-:W-:Y:S01]  /*3c80*/  IMAD.MOV.U32 R39, RZ, RZ, R33 ;  /* 0x000000ffff277224 */ /* 0x000fe200078e0021 */
[----:B------:R-:W-:-:S07]  /*3c90*/  MOV R40, 0x3cb0 ;  /* 0x00003cb000287802 */ /* 0x000fce0000000f00 */
[----:B01----:R-:W-:Y:S05]  /*3ca0*/  CALL.REL.NOINC `($__internal_97_$__cuda_sm20_rem_u64) ;  /* 0x0000002400f87944 */ /* 0x003fea0003c00000 */
.L_x_1310:
[----:B------:R-:W2:Y:S01]  /*3cb0*/  LDCU.64 UR48, c[0x0][0x540] ;  /* 0x0000a800ff3077ac */ /* 0x000ea20008000a00 */
[----:B------:R-:W-:-:S06]  /*3cc0*/  UIADD3 UR75, UP0, UPT, URZ, -UR36, URZ ;  /* 0x80000024ff4b7290 */ /* 0x000fcc000ff1e0ff */
[----:B------:R-:W-:Y:S01]  /*3cd0*/  ISETP.NE.U32.AND P0, PT, R24, UR75, PT ;  /* 0x0000004b18007c0c */ /* 0x000fe2000bf05070 */
[----:B------:R-:W-:-:S06]  /*3ce0*/  UIADD3.X UR75, UPT, UPT, URZ, ~UR37, URZ, UP0, !UPT ;  /* 0x80000025ff4b7290 */ /* 0x000fcc00087fe4ff */
[----:B------:R-:W-:Y:S02]  /*3cf0*/  ISETP.NE.AND.EX P0, PT, R25, UR75, PT, P0 ;  /* 0x0000004b19007c0c */ /* 0x000fe4000bf05300 */
[----:B--2---:R-:W-:Y:S02]  /*3d00*/  IADD3 R24, P1, PT, R43, UR48, RZ ;  /* 0x000000302b187c10 */ /* 0x004fe4000ff3e0ff */
[----:B------:R-:W-:Y:S02]  /*3d10*/  SEL R33, RZ, 0x1, !P0 ;  /* 0x00000001ff217807 */ /* 0x000fe40004000000 */
[----:B------:R-:W-:-:S05]  /*3d20*/  IADD3.X R25, PT, PT, RZ, UR49, RZ, P1, !PT ;  /* 0x00000031ff197c10 */ /* 0x000fca0008ffe4ff */
[----:B------:R2:W-:Y:S04]  /*3d30*/  STG.E.U8 desc[UR76][R24.64], R33 ;  /* 0x0000002118007986 */ /* 0x0005e8000c10114c */
.L_x_1307:
[----:B------:R-:W-:Y:S05]  /*3d40*/  BSYNC.RECONVERGENT B0 ;  /* 0x0000000000007941 */ /* 0x000fea0003800200 */
.L_x_1306:
        /* <DEDUP_REMOVED lines=237> */
.L_x_1313:
        /* <DEDUP_REMOVED lines=22> */
.L_x_1314:
[----:B------:R-:W-:Y:S02]  /*4d80*/  MOV R39, R34 ;  /* 0x0000002200277202 */ /* 0x000fe40000000f00 */
[----:B------:R-:W-:-:S07]  /*4d90*/  MOV R40, 0x4db0 ;  /* 0x00004db000287802 */ /* 0x000fce0000000f00 */
[----:B01----:R-:W-:Y:S05]  /*4da0*/  CALL.REL.NOINC `($__internal_97_$__cuda_sm20_rem_u64) ;  /* 0x0000001400b87944 */ /* 0x003fea0003c00000 */
.L_x_1315:
        /* <DEDUP_REMOVED lines=9> */
.L_x_1312:
[----:B------:R-:W-:Y:S05]  /*4e40*/  BSYNC.RECONVERGENT B0 ;  /* 0x0000000000007941 */ /* 0x000fea0003800200 */
.L_x_1311:
        /* <DEDUP_REMOVED lines=236> */
.L_x_1316:
        /* <DEDUP_REMOVED lines=22> */
.L_x_1317:
[----:B------:R-:W-:Y:S02]  /*5e70*/  MOV R39, R35 ;  /* 0x0000002300277202 */ /* 0x000fe40000000f00 */
[----:B------:R-:W-:-:S07]  /*5e80*/  MOV R40, 0x5ea0 ;  /* 0x00005ea000287802 */ /* 0x000fce0000000f00 */
[----:B01----:R-:W-:Y:S05]  /*5e90*/  CALL.REL.NOINC `($__internal_97_$__cuda_sm20_rem_u64) ;  /* 0x00000004007c7944 */ /* 0x003fea0003c00000 */
.L_x_1318:
[----:B------:R-:W0:Y:S01]  /*5ea0*/  LDCU.64 UR48, c[0x0][0x540] ;  /* 0x0000a800ff3077ac */ /* 0x000e220008000a00 */
[----:B------:R-:W-:-:S06]  /*5eb0*/  UIADD3 UR75, UP0, UPT, URZ, -UR36, URZ ;  /* 0x80000024ff4b7290 */ /* 0x000fcc000ff1e0ff */
[----:B------:R-:W-:Y:S01]  /*5ec0*/  ISETP.NE.U32.AND P0, PT, R24, UR75, PT ;  /* 0x0000004b18007c0c */ /* 0x000fe2000bf05070 */
[----:B------:R-:W-:-:S06]  /*5ed0*/  UIADD3.X UR75, UPT, UPT, URZ, ~UR37, URZ, UP0, !UPT ;  /* 0x80000025ff4b7290 */ /* 0x000fcc00087fe4ff */
[----:B------:R-:W-:Y:S02]  /*5ee0*/  ISETP.NE.AND.EX P0, PT, R25, UR75, PT, P0 ;  /* 0x0000004b19007c0c */ /* 0x000fe4000bf05300 */
[----:B0-----:R-:W-:Y:S02]  /*5ef0*/  IADD3 R24, P1, PT, R33, UR48, RZ ;  /* 0x0000003021187c10 */ /* 0x001fe4000ff3e0ff */
[----:B------:R-:W-:Y:S02]  /*5f00*/  SEL R33, RZ, 0x1, !P0 ;  /* 0x00000001ff217807 */ /* 0x000fe40004000000 */
[----:B------:R-:W-:-:S05]  /*5f10*/  IADD3.X R25, PT, PT, RZ, UR49, RZ, P1, !PT ;  /* 0x00000031ff197c10 */ /* 0x000fca0008ffe4ff */
[----:B------:R3:W-:Y:S04]  /*5f20*/  STG.E.U8 desc[UR76][R24.64], R33 ;  /* 0x0000002118007986 */ /* 0x0007e8000c10114c */
.L_x_1298:
        /* <DEDUP_REMOVED lines=11> */
        .weak           $__internal_96_$__cuda_sm20_div_s64
        .type           $__internal_96_$__cuda_sm20_div_s64,@function
        .size           $__internal_96_$__cuda_sm20_div_s64,($__internal_97_$__cuda_sm20_rem_u64 - $__internal_96_$__cuda_sm20_div_s64)
$__internal_96_$__cuda_sm20_div_s64:
        /* <DEDUP_REMOVED lines=74> */
[----:B------:R-:W-:Y:S06]  /*6480*/  RET.REL.NODEC R32 `(_ZN2at6native60_GLOBAL__N__fdc43544_27_DistributionRandomKernel_cu_f88cee4443distribution_elementwise_grid_stride_kernelIjLi4EZZZNS0_9templates4cuda21random_from_to_kernelIPNS_17CUDAGeneratorImplEEEvRNS_18TensorIteratorBaseEmlT_ENKUlvE_clEvENKUlvE6_clEvEUlP24curandStatePhilox4_32_10E0_ZNS1_27distribution_nullary_kernelIbj5uint4S7_SF_ZZZS5_IS7_EvS9_mlSA_ENKSB_clEvENKSC_clEvEUljE_EEvS9_T2_RKT3_T4_EUlijE0_EEvlNS_15PhiloxCudaStateET1_SJ_) ;  /* 0xffffff9820dc7950 */ /* 0x000fec0003c3ffff */
        .weak           $__internal_97_$__cuda_sm20_rem_u64
        .type           $__internal_97_$__cuda_sm20_rem_u64,@function
        .size           $__internal_97_$__cuda_sm20_rem_u64,(.L_x_2331 - $__internal_97_$__cuda_sm20_rem_u64)
$__internal_97_$__cuda_sm20_rem_u64:
        /* <DEDUP_REMOVED lines=64> */
[----:B------:R-:W-:Y:S06]  /*6890*/  RET.REL.NODEC R40 `(_ZN2at6native60_GLOBAL__N__fdc43544_27_DistributionRandomKernel_cu_f88cee4443distribution_elementwise_grid_stride_kernelIjLi4EZZZNS0_9templates4cuda21random_from_to_kernelIPNS_17CUDAGeneratorImplEEEvRNS_18TensorIteratorBaseEmlT_ENKUlvE_clEvENKUlvE6_clEvEUlP24curandStatePhilox4_32_10E0_ZNS1_27distribution_nullary_kernelIbj5uint4S7_SF_ZZZS5_IS7_EvS9_mlSA_ENKSB_clEvENKSC_clEvEUljE_EEvS9_T2_RKT3_T4_EUlijE0_EEvlNS_15PhiloxCudaStateET1_SJ_) ;  /* 0xffffff9428d87950 */ /* 0x000fec0003c3ffff */
.L_x_1320:
        /* <DEDUP_REMOVED lines=14> */
.L_x_2331:


//--------------------- .text._ZN2at6native60_GLOBAL__N__fdc43544_27_DistributionRandomKernel_cu_f88cee4443distribution_elementwise_grid_stride_kernelIjLi4EZZZNS0_9templates4cuda21random_from_to_kernelIPNS_17CUDAGeneratorImplEEEvRNS_18TensorIteratorBaseEmlT_ENKUlvE_clEvENKUlvE6_clEvEUlP24curandStatePhilox4_32_10E0_ZNS1_27distribution_nullary_kernelIbj5uint4S7_SF_ZZZS5_IS7_EvS9_mlSA_ENKSB_clEvENKSC_clEvEUljE_EEvS9_T2_RKT3_T4_EUlijE_EEvlNS_15PhiloxCudaStateET1_SJ_ --------------------------
	.section	.text._ZN2at6native60_GLOBAL__N__fdc43544_27_DistributionRandomKernel_cu_f88cee4443distribution_elementwise_grid_stride_kernelIjLi4EZZZNS0_9templates4cuda21random_from_to_kernelIPNS_17CUDAGeneratorImplEEEvRNS_18TensorIteratorBaseEmlT_ENKUlvE_clEvENKUlvE6_clEvEUlP24curandStatePhilox4_32_10E0_ZNS1_27distribution_nullary_kernelIbj5uint4S7_SF_ZZZS5_IS7_EvS9_mlSA_ENKSB_clEvENKSC_clEvEUljE_EEvS9_T2_RKT3_T4_EUlijE_EEvlNS_15PhiloxCudaStateET1_SJ_,"ax",@progbits
	.align	128
.text._ZN2at6native60_GLOBAL__N__fdc43544_27_DistributionRandomKernel_cu_f88cee4443distribution_elementwise_grid_stride_kernelIjLi4EZZZNS0_9templates4cuda21random_from_to_kernelIPNS_17CUDAGeneratorImplEEEvRNS_18TensorIteratorBaseEmlT_ENKUlvE_clEvENKUlvE6_clEvEUlP24curandStatePhilox4_32_10E0_ZNS1_27distribution_nullary_kernelIbj5uint4S7_SF_ZZZS5_IS7_EvS9_mlSA_ENKSB_clEvENKSC_clEvEUljE_EEvS9_T2_RKT3_T4_EUlijE_EEvlNS_15PhiloxCudaStateET1_SJ_:
        .type           _ZN2at6native60_GLOBAL__N__fdc43544_27_DistributionRandomKernel_cu_f88cee4443distribution_elementwise_grid_stride_kernelIjLi4EZZZNS0_9templates4cuda21random_from_to_kernelIPNS_17CUDAGeneratorImplEEEvRNS_18TensorIteratorBaseEmlT_ENKUlvE_clEvENKUlvE6_clEvEUlP24curandStatePhilox4_32_10E0_ZNS1_27distribution_nullary_kernelIbj5uint4S7_SF_ZZZS5_IS7_EvS9_mlSA_ENKSB_clEvENKSC_clEvEUljE_EEvS9_T2_RKT3_T4_EUlijE_EEvlNS_15PhiloxCudaStateET1_SJ_,@function
        .size           _ZN2at6native60_GLOBAL__N__fdc43544_27_DistributionRandomKernel_cu_f88cee4443distribution_elementwise_grid_stride_kernelIjLi4EZZZNS0_9templates4cuda21random_from_to_kernelIPNS_17CUDAGeneratorImplEEEvRNS_18TensorIteratorBaseEmlT_ENKUlvE_clEvENKUlvE6_clEvEUlP24curandStatePhilox4_32_10E0_ZNS1_27distribution_nullary_kernelIbj5uint4S7_SF_ZZZS5_IS7_EvS9_mlSA_ENKSB_clEvENKSC_clEvEUljE_EEvS9_T2_RKT3_T4_EUlijE_EEvlNS_15PhiloxCudaStateET1_SJ_,(.L_x_2334 - _ZN2at6native60_GLOBAL__N__fdc43544_27_DistributionRandomKernel_cu_f88cee4443distribution_elementwise_grid_stride_kernelIjLi4EZZZNS0_9templates4cuda21random_from_to_kernelIPNS_17CUDAGeneratorImplEEEvRNS_18TensorIteratorBaseEmlT_ENKUlvE_clEvENKUlvE6_clEvEUlP24curandStatePhilox4_32_10E0_ZNS1_27distribution_nullary_kernelIbj5uint4S7_SF_ZZZS5_IS7_EvS9_mlSA_ENKSB_clEvENKSC_clEvEUljE_EEvS9_T2_RKT3_T4_EUlijE_EEvlNS_15PhiloxCudaStateET1_SJ_)
        .other          _ZN2at6native60_GLOBAL__N__fdc43544_27_DistributionRandomKernel_cu_f88cee4443distribution_elementwise_grid_stride_kernelIjLi4EZZZNS0_9templates4cuda21random_from_to_kernelIPNS_17CUDAGeneratorImplEEEvRNS_18TensorIteratorBaseEmlT_ENKUlvE_clEvENKUlvE6_clEvEUlP24curandStatePhilox4_32_10E0_ZNS1_27distribution_nullary_kernelIbj5uint4S7_SF_ZZZS5_IS7_EvS9_mlSA_ENKSB_clEvENKSC_clEvEUljE_EEvS9_T2_RKT3_T4_EUlijE_EEvlNS_15PhiloxCudaStateET1_SJ_,@"STO_CUDA_ENTRY STV_DEFAULT"
_ZN2at6native60_GLOBAL__N__fdc43544_27_DistributionRandomKernel_cu_f88cee4443distribution_elementwise_grid_stride_kernelIjLi4EZZZNS0_9templates4cuda21random_from_to_kernelIPNS_17CUDAGeneratorImplEEEvRNS_18TensorIteratorBaseEmlT_ENKUlvE_clEvENKUlvE6_clEvEUlP24curandStatePhilox4_32_10E0_ZNS1_27distribution_nullary_kernelIbj5uint4S7_SF_ZZZS5_IS7_EvS9_mlSA_ENKSB_clEvENKSC_clEvEUljE_EEvS9_T2_RKT3_T4_EUlijE_EEvlNS_15PhiloxCudaStateET1_SJ_:
        /* <DEDUP_REMOVED lines=114> */
.L_x_1321:
[----:B------:R-:W-:-:S07]  /*0720*/  MOV R10, 0x740 ;  /* 0x00000740000a7802 */ /* 0x000fce0000000f00 */
[----:B------:R-:W-:Y:S05]  /*0730*/  CALL.REL.NOINC `($__internal_98_$__cuda_sm20_div_s64) ;  /* 0x00000010003c7944 */ /* 0x000fea0003c00000 */
.L_x_1322:
        /* <DEDUP_REMOVED lines=19> */
.L_x_1342:
[----:B------:R-:W-:Y:S01]  /*0870*/  VIADD R42, R42, 0x1 ;  /* 0x000000012a2a7836 */ /* 0x000fe20000000000 */
[----:B------:R-:W-:Y:S03]  /*0880*/  BSSY.RECONVERGENT B0, `(.L_x_1323) ;  /* 0x000000c000007945 */ /* 0x000fe60003800200 */
[C---:B0-----:R-:W-:Y:S01]  /*0890*/  IMAD.WIDE.U32 R4, R42.reuse, -0x2daee0ad, RZ ;  /* 0xd2511f532a047825 */ /* 0x041fe200078e00ff */
[----:B------:R-:W-:-:S13]  /*08a0*/  ISETP.NE.AND P0, PT, R42, RZ, PT ;  /* 0x000000ff2a00720c */ /* 0x000fda0003f05270 */
[----:B-1-3--:R-:W-:Y:S05]  /*08b0*/  @P0 BRA `(.L_x_1324) ;  /* 0x0000000000200947 */ /* 0x00afea0003800000 */
        /* <DEDUP_REMOVED lines=8> */
.L_x_1324:
[----:B01234-:R-:W-:Y:S05]  /*0940*/  BSYNC.RECONVERGENT B0 ;  /* 0x0000000000007941 */ /* 0x01ffea0003800200 */
.L_x_1323:
        /* <DEDUP_REMOVED lines=51> */
.L_x_1325:
        /* <DEDUP_REMOVED lines=9> */
.L_x_1326:
        /* <DEDUP_REMOVED lines=29> */
.L_x_1329:
[----:B------:R-:W-:-:S07]  /*0ee0*/  MOV R44, 0xf00 ;  /* 0x00000f00002c7802 */ /* 0x000fce0000000f00 */
[----:B01----:R-:W-:Y:S05]  /*0ef0*/  CALL.REL.NOINC `($__internal_99_$__cuda_sm20_rem_u64) ;  /* 0x0000000c007c7944 */ /* 0x003fea0003c00000 */
[----:B------:R-:W-:-:S07]  /*0f00*/  IMAD.MOV.U32 R44, RZ, RZ, R0 ;  /* 0x000000ffff2c7224 */ /* 0x000fce00078e0000 */
.L_x_1330:
[----:B------:R-:W-:Y:S01]  /*0f10*/  UIADD3 UR4, UP0, UPT, URZ, -UR10, URZ ;  /* 0x8000000aff047290 */ /* 0x000fe2000ff1e0ff */
[----:B------:R-:W-:-:S03]  /*0f20*/  IMAD R0, R17, UR12, RZ ;  /* 0x0000000c11007c24 */ /* 0x000fc6000f8e02ff */
[----:B------:R-:W-:Y:S02]  /*0f30*/  UIADD3.X UR5, UPT, UPT, URZ, ~UR11, URZ, UP0, !UPT ;  /* 0x8000000bff057290 */ /* 0x000fe400087fe4ff */
[----:B------:R-:W-:Y:S02]  /*0f40*/  ISETP.NE.U32.AND P0, PT, R44, UR4, PT ;  /* 0x000000042c007c0c */ /* 0x000fe4000bf05070 */
[C---:B------:R-:W-:Y:S02]  /*0f50*/  IADD3 R44, P1, PT, R0.reuse, UR14, RZ ;  /* 0x0000000e002c7c10 */ /* 0x040fe4000ff3e0ff */
[----:B------:R-:W-:Y:S02]  /*0f60*/  ISETP.NE.AND.EX P0, PT, R45, UR5, PT, P0 ;  /* 0x000000052d007c0c */ /* 0x000fe4000bf05300 */
[----:B------:R-:W-:Y:S02]  /*0f70*/  LEA.HI.X.SX32 R45, R0, UR15, 0x1, P1 ;  /* 0x0000000f002d7c11 */ /* 0x000fe400088f0eff */
[----:B------:R-:W-:-:S05]  /*0f80*/  SEL R47, RZ, 0x1, !P0 ;  /* 0x00000001ff2f7807 */ /* 0x000fca0004000000 */
[----:B------:R2:W-:Y:S04]  /*0f90*/  STG.E.U8 desc[UR6][R44.64], R47 ;  /* 0x0000002f2c007986 */ /* 0x0005e8000c101106 */
.L_x_1328:
[----:B------:R-:W-:Y:S05]  /*0fa0*/  BSYNC.RECONVERGENT B0 ;  /* 0x0000000000007941 */ /* 0x000fea0003800200 */
.L_x_1327:
        /* <DEDUP_REMOVED lines=11> */
[----:B--2---:R-:W-:Y:S01]  /*1060*/  HFMA2 R44, -RZ, RZ, 0, 0 ;  /* 0x00000000ff2c7431 */ /* 0x004fe200000001ff */
[----:B------:R-:W-:-:S06]  /*1070*/  ISETP.NE.U32.AND P1, PT, RZ, UR9, PT ;  /* 0x00000009ff007c0c */ /* 0x000fcc000bf25070 */
[----:B---3--:R-:W2:Y:S02]  /*1080*/  MUFU.RCP R46, R46 ;  /* 0x0000002e002e7308 */ /* 0x008ea40000001000 */
        /* <DEDUP_REMOVED lines=15> */
.L_x_1333:
[----:B------:R-:W-:Y:S01]  /*1180*/  IMAD.MOV.U32 R0, RZ, RZ, R49 ;  /* 0x000000ffff007224 */ /* 0x000fe200078e0031 */
[----:B--2---:R-:W-:-:S07]  /*1190*/  MOV R44, 0x11b0 ;  /* 0x000011b0002c7802 */ /* 0x004fce0000000f00 */
[----:B01----:R-:W-:Y:S05]  /*11a0*/  CALL.REL.NOINC `($__internal_99_$__cuda_sm20_rem_u64) ;  /* 0x0000000800d07944 */ /* 0x003fea0003c00000 */
[----:B------:R-:W-:-:S07]  /*11b0*/  MOV R44, R0 ;  /* 0x00000000002c7202 */ /* 0x000fce0000000f00 */
.L_x_1334:
[----:B------:R-:W-:Y:S01]  /*11c0*/  UIADD3 UR4, UP0, UPT, URZ, -UR10, URZ ;  /* 0x8000000aff047290 */ /* 0x000fe2000ff1e0ff */
[----:B------:R-:W-:-:S03]  /*11d0*/  IADD3 R50, P1, PT, R50, UR14, RZ ;  /* 0x0000000e32327c10 */ /* 0x000fc6000ff3e0ff */
[----:B------:R-:W-:Y:S01]  /*11e0*/  UIADD3.X UR5, UPT, UPT, URZ, ~UR11, URZ, UP0, !UPT ;  /* 0x8000000bff057290 */ /* 0x000fe200087fe4ff */
[----:B------:R-:W-:Y:S02]  /*11f0*/  IADD3.X R51, PT, PT, R51, UR15, RZ, P1, !PT ;  /* 0x0000000f33337c10 */ /* 0x000fe40008ffe4ff */
[----:B------:R-:W-:-:S04]  /*1200*/  ISETP.NE.U32.AND P0, PT, R44, UR4, PT ;  /* 0x000000042c007c0c */ /* 0x000fc8000bf05070 */
[----:B------:R-:W-:-:S04]  /*1210*/  ISETP.NE.AND.EX P0, PT, R45, UR5, PT, P0 ;  /* 0x000000052d007c0c */ /* 0x000fc8000bf05300 */
[----:B------:R-:W-:-:S05]  /*1220*/  SEL R45, RZ, 0x1, !P0 ;  /* 0x00000001ff2d7807 */ /* 0x000fca0004000000 */
[----:B------:R3:W-:Y:S04]  /*1230*/  STG.E.U8 desc[UR6][R50.64], R45 ;  /* 0x0000002d32007986 */ /* 0x0007e8000c101106 */
.L_x_1332:
[----:B------:R-:W-:Y:S05]  /*1240*/  BSYNC.RECONVERGENT B0 ;  /* 0x0000000000007941 */ /* 0x000fea0003800200 */
.L_x_1331:
        /* <DEDUP_REMOVED lines=10> */
[----:B------:R-:W3:Y:S01]  /*12f0*/  I2F.U32.RP R46, UR9 ;  /* 0x00000009002e7d06 */ /* 0x000ee20008209000 */
[----:B--2---:R-:W-:Y:S01]  /*1300*/  IMAD.MOV.U32 R44, RZ, RZ, RZ ;  /* 0x000000ffff2c7224 */ /* 0x004fe200078e00ff */
[----:B------:R-:W-:-:S06]  /*1310*/  ISETP.NE.U32.AND P1, PT, RZ, UR9, PT ;  /* 0x00000009ff007c0c */ /* 0x000fcc000bf25070 */
[----:B---3--:R-:W2:Y:S02]  /*1320*/  MUFU.RCP R46, R46 ;  /* 0x0000002e002e7308 */ /* 0x008ea40000001000 */
        /* <DEDUP_REMOVED lines=15> */
.L_x_1337:
[----:B------:R-:W-:Y:S02]  /*1420*/  MOV R0, R6 ;  /* 0x0000000600007202 */ /* 0x000fe40000000f00 */
[----:B--2---:R-:W-:-:S07]  /*1430*/  MOV R44, 0x1450 ;  /* 0x00001450002c7802 */ /* 0x004fce0000000f00 */
[----:B01----:R-:W-:Y:S05]  /*1440*/  CALL.REL.NOINC `($__internal_99_$__cuda_sm20_rem_u64) ;  /* 0x0000000800287944 */ /* 0x003fea0003c00000 */
[----:B------:R-:W-:-:S07]  /*1450*/  IMAD.MOV.U32 R44, RZ, RZ, R0 ;  /* 0x000000ffff2c7224 */ /* 0x000fce00078e0000 */
.L_x_1338:
[----:B------:R-:W-:-:S04]  /*1460*/  UIADD3 UR4, UP0, UPT, URZ, -UR10, URZ ;  /* 0x8000000aff047290 */ /* 0x000fc8000ff1e0ff */
[----:B------:R-:W-:Y:S02]  /*1470*/  UIADD3.X UR5, UPT, UPT, URZ, ~UR11, URZ, UP0, !UPT ;  /* 0x8000000bff057290 */ /* 0x000fe400087fe4ff */
[----:B------:R-:W-:Y:S02]  /*1480*/  ISETP.NE.U32.AND P0, PT, R44, UR4, PT ;  /* 0x000000042c007c0c */ /* 0x000fe4000bf05070 */
[----:B------:R-:W-:Y:S02]  /*1490*/  IADD3 R44, P1, PT, R49, UR14, RZ ;  /* 0x0000000e312c7c10 */ /* 0x000fe4000ff3e0ff */
[----:B------:R-:W-:Y:S02]  /*14a0*/  ISETP.NE.AND.EX P0, PT, R45, UR5, PT, P0 ;  /* 0x000000052d007c0c */ /* 0x000fe4000bf05300 */
[----:B------:R-:W-:Y:S02]  /*14b0*/  IADD3.X R45, PT, PT, R50, UR15, RZ, P1, !PT ;  /* 0x0000000f322d7c10 */ /* 0x000fe40008ffe4ff */
[----:B------:R-:W-:-:S05]  /*14c0*/  SEL R47, RZ, 0x1, !P0 ;  /* 0x00000001ff2f7807 */ /* 0x000fca0004000000 */
[----:B------:R4:W-:Y:S04]  /*14d0*/  STG.E.U8 desc[UR6][R44.64], R47 ;  /* 0x0000002f2c007986 */ /* 0x0009e8000c101106 */
.L_x_1336:
[----:B------:R-:W-:Y:S05]  /*14e0*/  BSYNC.RECONVERGENT B0 ;  /* 0x0000000000007941 */ /* 0x000fea0003800200 */
.L_x_1335:
        /* <DEDUP_REMOVED lines=29> */
.L_x_1340:
[----:B------:R-:W-:Y:S01]  /*16c0*/  IMAD.MOV.U32 R0, RZ, RZ, R5 ;  /* 0x000000ffff007224 */ /* 0x000fe200078e0005 */
[----:B--2-4-:R-:W-:-:S07]  /*16d0*/  MOV R44, 0x16f0 ;  /* 0x000016f0002c7802 */ /* 0x014fce0000000f00 */
[----:B01-3--:R-:W-:Y:S05]  /*16e0*/  CALL.REL.NOINC `($__internal_99_$__cuda_sm20_rem_u64) ;  /* 0x0000000400807944 */ /* 0x00bfea0003c00000 */
[----:B------:R-:W-:-:S07]  /*16f0*/  IMAD.MOV.U32 R44, RZ, RZ, R0 ;  /* 0x000000ffff2c7224 */ /* 0x000fce00078e0000 */
.L_x_1341:
        /* <DEDUP_REMOVED lines=8> */
.L_x_1339:
        /* <DEDUP_REMOVED lines=11> */
        .weak           $__internal_98_$__cuda_sm20_div_s64
        .type           $__internal_98_$__cuda_sm20_div_s64,@function
        .size           $__internal_98_$__cuda_sm20_div_s64,($__internal_99_$__cuda_sm20_rem_u64 - $__internal_98_$__cuda_sm20_div_s64)
$__internal_98_$__cuda_sm20_div_s64:
        /* <DEDUP_REMOVED lines=75> */
[----:B------:R-:W-:Y:S06]  /*1ce0*/  RET.REL.NODEC R2 `(_ZN2at6native60_GLOBAL__N__fdc43544_27_DistributionRandomKernel_cu_f88cee4443distribution_elementwise_grid_stride_kernelIjLi4EZZZNS0_9templates4cuda21random_from_to_kernelIPNS_17CUDAGeneratorImplEEEvRNS_18TensorIteratorBaseEmlT_ENKUlvE_clEvENKUlvE6_clEvEUlP24curandStatePhilox4_32_10E0_ZNS1_27distribution_nullary_kernelIbj5uint4S7_SF_ZZZS5_IS7_EvS9_mlSA_ENKSB_clEvENKSC_clEvEUljE_EEvS9_T2_RKT3_T4_EUlijE_EEvlNS_15PhiloxCudaStateET1_SJ_) ;  /* 0xffffffe002c47950 */ /* 0x000fec0003c3ffff */
        .weak           $__internal_99_$__cuda_sm20_rem_u64
        .type           $__internal_99_$__cuda_sm20_rem_u64,@function
        .size           $__internal_99_$__cuda_sm20_rem_u64,(.L_x_2334 - $__internal_99_$__cuda_sm20_rem_u64)
$__internal_99_$__cuda_sm20_rem_u64:
        /* <DEDUP_REMOVED lines=65> */
[----:B------:R-:W-:Y:S05]  /*2100*/  RET.REL.NODEC R46 `(_ZN2at6native60_GLOBAL__N__fdc43544_27_DistributionRandomKernel_cu_f88cee4443distribution_elementwise_grid_stride_kernelIjLi4EZZZNS0_9templates4cuda21random_from_to_kernelIPNS_17CUDAGeneratorImplEEEvRNS_18TensorIteratorBaseEmlT_ENKUlvE_clEvENKUlvE6_clEvEUlP24curandStatePhilox4_32_10E0_ZNS1_27distribution_nullary_kernelIbj5uint4S7_SF_ZZZS5_IS7_EvS9_mlSA_ENKSB_clEvENKSC_clEvEUljE_EEvS9_T2_RKT3_T4_EUlijE_EEvlNS_15PhiloxCudaStateET1_SJ_) ;  /* 0xffffffdc2ebc7950 */ /* 0x000fea0003c3ffff */
.L_x_1343:
        /* <DEDUP_REMOVED lines=15> */
.L_x_2334:


//--------------------- .text._ZN2at6native60_GLOBAL__N__fdc43544_27_DistributionRandomKernel_cu_f88cee4443distribution_elementwise_grid_stride_kernelImLi2EZZZNS0_9templates4cuda21random_from_to_kernelIPNS_17CUDAGeneratorImplEEEvRNS_18TensorIteratorBaseEmlT_ENKUlvE_clEvENKUlvE6_clEvEUlP24curandStatePhilox4_32_10E_ZNS1_27distribution_nullary_kernelIbm10ulonglong2S7_SF_ZZZS5_IS7_EvS9_mlSA_ENKSB_clEvENKSC_clEvEUlmE_EEvS9_T2_RKT3_T4_EUlimE0_EEvlNS_15PhiloxCudaStateET1_SJ_ --------------------------
	.section	.text._ZN2at6native60_GLOBAL__N__fdc43544_27_DistributionRandomKernel_cu_f88cee4443distribution_elementwise_grid_stride_kernelImLi2EZZZNS0_9templates4cuda21random_from_to_kernelIPNS_17CUDAGeneratorImplEEEvRNS_18TensorIteratorBaseEmlT_ENKUlvE_clEvENKUlvE6_clEvEUlP24curandStatePhilox4_32_10E_ZNS1_27distribution_nullary_kernelIbm10ulonglong2S7_SF_ZZZS5_IS7_EvS9_mlSA_ENKSB_clEvENKSC_clEvEUlmE_EEvS9_T2_RKT3_T4_EUlimE0_EEvlNS_15PhiloxCudaStateET1_SJ_,"ax",@progbits
	.align	128
.text._ZN2at6native60_GLOBAL__N__fdc43544_27_DistributionRandomKernel_cu_f88cee4443distribution_elementwise_grid_stride_kernelImLi2EZZZNS0_9templates4cuda21random_from_to_kernelIPNS_17CUDAGeneratorImplEEEvRNS_18TensorIteratorBaseEmlT_ENKUlvE_clEvENKUlvE6_clEvEUlP24curandStatePhilox4_32_10E_ZNS1_27distribution_nullary_kernelIbm10ulonglong2S7_SF_ZZZS5_IS7_EvS9_mlSA_ENKSB_clEvENKSC_clEvEUlmE_EEvS9_T2_RKT3_T4_EUlimE0_EEvlNS_15PhiloxCudaStateET1_SJ_:
        .type           _ZN2at6native60_GLOBAL__N__fdc43544_27_DistributionRandomKernel_cu_f88cee4443distribution_elementwise_grid_stride_kernelImLi2EZZZNS0_9templates4cuda21random_from_to_kernelIPNS_17CUDAGeneratorImplEEEvRNS_18TensorIteratorBaseEmlT_ENKUlvE_clEvENKUlvE6_clEvEUlP24curandStatePhilox4_32_10E_ZNS1_27distribution_nullary_kernelIbm10ulonglong2S7_SF_ZZZS5_IS7_EvS9_mlSA_ENKSB_clEvENKSC_clEvEUlmE_EEvS9_T2_RKT3_T4_EUlimE0_EEvlNS_15PhiloxCudaStateET1_SJ_,@function
        .size           _ZN2at6native60_GLOBAL__N__fdc43544_27_DistributionRandomKernel_cu_f88cee4443distribution_elementwise_grid_stride_kernelImLi2EZZZNS0_9templates4cuda21random_from_to_kernelIPNS_17CUDAGeneratorImplEEEvRNS_18TensorIteratorBaseEmlT_ENKUlvE_clEvENKUlvE6_clEvEUlP24curandStatePhilox4_32_10E_ZNS1_27distribution_nullary_kernelIbm10ulonglong2S7_SF_ZZZS5_IS7_EvS9_mlSA_ENKSB_clEvENKSC_clEvEUlmE_EEvS9_T2_RKT3_T4_EUlimE0_EEvlNS_15PhiloxCudaStateET1_SJ_,(.L_x_2337 - _ZN2at6native60_GLOBAL__N__fdc43544_27_DistributionRandomKernel_cu_f88cee4443distribution_elementwise_grid_stride_kernelImLi2EZZZNS0_9templates4cuda21random_from_to_kernelIPNS_17CUDAGeneratorImplEEEvRNS_18TensorIteratorBaseEmlT_ENKUlvE_clEvENKUlvE6_clEvEUlP24curandStatePhilox4_32_10E_ZNS1_27distribution_nullary_kernelIbm10ulonglong2S7_SF_ZZZS5_IS7_EvS9_mlSA_ENKSB_clEvENKSC_clEvEUlmE_EEvS9_T2_RKT3_T4_EUlimE0_EEvlNS_15PhiloxCudaStateET1_SJ_)
        .other          _ZN2at6native60_GLOBAL__N__fdc43544_27_DistributionRandomKernel_cu_f88cee4443distribution_elementwise_grid_stride_kernelImLi2EZZZNS0_9templates4cuda21random_from_to_kernelIPNS_17CUDAGeneratorImplEEEvRNS_18TensorIteratorBaseEmlT_ENKUlvE_clEvENKUlvE6_clEvEUlP24curandStatePhilox4_32_10E_ZNS1_27distribution_nullary_kernelIbm10ulonglong2S7_SF_ZZZS5_IS7_EvS9_mlSA_ENKSB_clEvENKSC_clEvEUlmE_EEvS9_T2_RKT3_T4_EUlimE0_EEvlNS_15PhiloxCudaStateET1_SJ_,@"STO_CUDA_ENTRY STV_DEFAULT"
_ZN2at6native60_GLOBAL__N__fdc43544_27_DistributionRandomKernel_cu_f88cee4443distribution_elementwise_grid_stride_kernelImLi2EZZZNS0_9templates4cuda21random_from_to_kernelIPNS_17CUDAGeneratorImplEEEvRNS_18TensorIteratorBaseEmlT_ENKUlvE_clEvENKUlvE6_clEvEUlP24curandStatePhilox4_32_10E_ZNS1_27distribution_nullary_kernelIbm10ulonglong2S7_SF_ZZZS5_IS7_EvS9_mlSA_ENKSB_clEvENKSC_clEvEUlmE_EEvS9_T2_RKT3_T4_EUlimE0_EEvlNS_15PhiloxCudaStateET1_SJ_:
        /* <DEDUP_REMOVED lines=111> */
.L_x_1344:
[----:B------:R-:W-:-:S07]  /*06f0*/  MOV R30, 0x710 ;  /* 0x00000710001e7802 */ /* 0x000fce0000000f00 */
[----:B------:R-:W-:Y:S05]  /*0700*/  CALL.REL.NOINC `($__internal_100_$__cuda_sm20_div_s64) ;  /* 0x0000003000807944 */ /* 0x000fea0003c00000 */
[----:B------:R-:W-:Y:S01]  /*0710*/  MOV R30, R28 ;  /* 0x0000001c001e7202 */ /* 0x000fe20000000f00 */
[----:B------:R-:W-:-:S07]  /*0720*/  IMAD.MOV.U32 R31, RZ, RZ, R29 ;  /* 0x000000ffff1f7224 */ /* 0x000fce00078e001d */
.L_x_1345:
        /* <DEDUP_REMOVED lines=79> */
.L_x_1370:
        /* <DEDUP_REMOVED lines=13> */
.L_x_1347:
[----:B0-----:R-:W-:Y:S05]  /*0cf0*/  BSYNC.RECONVERGENT B0 ;  /* 0x0000000000007941 */ /* 0x001fea0003800200 */
.L_x_1346:
        /* <DEDUP_REMOVED lines=55> */
.L_x_1348:
        /* <DEDUP_REMOVED lines=9> */
.L_x_1349:
        /* <DEDUP_REMOVED lines=31> */
.L_x_1354:
[----:B------:R-:W-:-:S07]  /*12f0*/  MOV R46, 0x1310 ;  /* 0x00001310002e7802 */ /* 0x000fce0000000f00 */
[----:B01----:R-:W-:Y:S05]  /*1300*/  CALL.REL.NOINC `($__internal_101_$__cuda_sm20_rem_u64) ;  /* 0x0000002800a87944 */ /* 0x003fea0003c00000 */
.L_x_1355:
[----:B------:R-:W-:Y:S05]  /*1310*/  BSYNC.RECONVERGENT B1 ;  /* 0x0000000000017941 */ /* 0x000fea0003800200 */
.L_x_1353:
[----:B------:R-:W2:Y:S01]  /*1320*/  LDC.64 R28, c[0x0][0x540] ;  /* 0x00015000ff1c7b82 */ /* 0x000ea20000000a00 */
[----:B------:R-:W-:-:S04]  /*1330*/  UIADD3 UR48, UP0, UPT, URZ, -UR36, URZ ;  /* 0x80000024ff307290 */ /* 0x000fc8000ff1e0ff */
[----:B------:R-:W-:Y:S02]  /*1340*/  UIADD3.X UR49, UPT, UPT, URZ, ~UR37, URZ, UP0, !UPT ;  /* 0x80000025ff317290 */ /* 0x000fe400087fe4ff */
[----:B------:R-:W-:-:S04]  /*1350*/  ISETP.NE.U32.AND P0, PT, R30, UR48, PT ;  /* 0x000000301e007c0c */ /* 0x000fc8000bf05070 */
[----:B------:R-:W-:-:S04]  /*1360*/  ISETP.NE.AND.EX P0, PT, R31, UR49, PT, P0 ;  /* 0x000000311f007c0c */ /* 0x000fc8000bf05300 */
[----:B------:R-:W-:-:S05]  /*1370*/  SEL R31, RZ, 0x1, !P0 ;  /* 0x00000001ff1f7807 */ /* 0x000fca0004000000 */
[----:B--2---:R2:W-:Y:S04]  /*1380*/  STG.E.U8 desc[UR76][R28.64], R31 ;  /* 0x0000001f1c007986 */ /* 0x0045e8000c10114c */
.L_x_1352:
[----:B------:R-:W-:Y:S05]  /*1390*/  BSYNC.RECONVERGENT B0 ;  /* 0x0000000000007941 */ /* 0x000fea0003800200 */
.L_x_1351:
[----:B--2---:R-:W-:-:S04]  /*13a0*/  IADD3 R28, P1, PT, R20, R21, RZ ;  /* 0x00000015141c7210 */ /* 0x004fc80007f3e0ff */
[----:B------:R-:W-:Y:S01]  /*13b0*/  ISETP.GE.U32.AND P0, PT, R28, UR34, PT ;  /* 0x000000221c007c0c */ /* 0x000fe2000bf06070 */
[----:B------:R-:W-:-:S05]  /*13c0*/  IMAD.X R28, RZ, RZ, R23, P1 ;  /* 0x000000ffff1c7224 */ /* 0x000fca00008e0617 */
[----:B------:R-:W-:-:S13]  /*13d0*/  ISETP.GE.AND.EX P0, PT, R28, UR35, PT, P0 ;  /* 0x000000231c007c0c */ /* 0x000fda000bf06300 */
[----:B------:R-:W-:Y:S05]  /*13e0*/  @P0 BRA `(.L_x_1356) ;  /* 0x0000002400280947 */ /* 0x000fea0003800000 */
[----:B------:R-:W-:Y:S01]  /*13f0*/  LOP3.LUT R28, R41, UR72, RZ, 0xfc, !PT ;  /* 0x00000048291c7c12 */ /* 0x000fe2000f8efcff */
[----:B------:R-:W-:Y:S03]  /*1400*/  BSSY.RECONVERGENT B0, `(.L_x_1357) ;  /* 0x000001a000007945 */ /* 0x000fe60003800200 */
[----:B------:R-:W-:-:S13]  /*1410*/  ISETP.NE.U32.AND P0, PT, R28, RZ, PT ;  /* 0x000000ff1c00720c */ /* 0x000fda0003f05070 */
[----:B------:R-:W-:Y:S05]  /*1420*/  @P0 BRA `(.L_x_1358) ;  /* 0x00000000004c0947 */ /* 0x000fea0003800000 */
[----:B------:R-:W2:Y:S01]  /*1430*/  I2F.U32.RP R31, UR71 ;  /* 0x00000047001f7d06 */ /* 0x000ea20008209000 */
[----:B------:R-:W-:Y:S01]  /*1440*/  HFMA2 R28, -RZ, RZ, 0, 0 ;  /* 0x00000000ff1c7431 */ /* 0x000fe200000001ff */
[----:B------:R-:W-:-:S06]  /*1450*/  ISETP.NE.U32.AND P1, PT, RZ, UR71, PT ;  /* 0x00000047ff007c0c */ /* 0x000fcc000bf25070 */
[----:B--2---:R-:W2:Y:S02]  /*1460*/  MUFU.RCP R31, R31 ;  /* 0x0000001f001f7308 */ /* 0x004ea40000001000 */
[----:B--2---:R-:W-:Y:S02]  /*1470*/  IADD3 R41, PT, PT, R31, 0xffffffe, RZ ;  /* 0x0ffffffe1f297810 */ /* 0x004fe40007ffe0ff */
[----:B------:R-:W-:-:S04]  /*1480*/  MOV R31, RZ ;  /* 0x000000ff001f7202 */ /* 0x000fc80000000f00 */
[----:B------:R-:W0:Y:S02]  /*1490*/  F2I.FTZ.U32.TRUNC.NTZ R29, R41 ;  /* 0x00000029001d7305 */ /* 0x000e24000021f000 */
[----:B0-----:R-:W-:-:S04]  /*14a0*/  IMAD.MOV R43, RZ, RZ, -R29 ;  /* 0x000000ffff2b7224 */ /* 0x001fc800078e0a1d */
        /* <DEDUP_REMOVED lines=11> */
.L_x_1358:
[----:B------:R-:W-:Y:S01]  /*1560*/  IMAD.MOV.U32 R44, RZ, RZ, R42 ;  /* 0x000000ffff2c7224 */ /* 0x000fe200078e002a */
[----:B------:R-:W-:Y:S02]  /*1570*/  MOV R48, R41 ;  /* 0x0000002900307202 */ /* 0x000fe40000000f00 */
[----:B------:R-:W-:-:S07]  /*1580*/  MOV R46, 0x15a0 ;  /* 0x000015a0002e7802 */ /* 0x000fce0000000f00 */
[----:B01----:R-:W-:Y:S05]  /*1590*/  CALL.REL.NOINC `($__internal_101_$__cuda_sm20_rem_u64) ;  /* 0x0000002800047944 */ /* 0x003fea0003c00000 */
.L_x_1359:
[----:B------:R-:W-:Y:S05]  /*15a0*/  BSYNC.RECONVERGENT B0 ;  /* 0x0000000000007941 */ /* 0x000fea0003800200 */
.L_x_1357:
[----:B------:R-:W0:Y:S01]  /*15b0*/  LDC.64 R28, c[0x0][0x540] ;  /* 0x00015000ff1c7b82 */ /* 0x000e220000000a00 */
[----:B------:R-:W-:-:S04]  /*15c0*/  UIADD3 UR48, UP0, UPT, URZ, -UR36, URZ ;  /* 0x80000024ff307290 */ /* 0x000fc8000ff1e0ff */
[----:B------:R-:W-:Y:S02]  /*15d0*/  UIADD3.X UR49, UPT, UPT, URZ, ~UR37, URZ, UP0, !UPT ;  /* 0x80000025ff317290 */ /* 0x000fe400087fe4ff */
[----:B------:R-:W-:-:S04]  /*15e0*/  ISETP.NE.U32.AND P0, PT, R30, UR48, PT ;  /* 0x000000301e007c0c */ /* 0x000fc8000bf05070 */
[----:B------:R-:W-:-:S04]  /*15f0*/  ISETP.NE.AND.EX P0, PT, R31, UR49, PT, P0 ;  /* 0x000000311f007c0c */ /* 0x000fc8000bf05300 */
[----:B------:R-:W-:-:S05]  /*1600*/  SEL R31, RZ, 0x1, !P0 ;  /* 0x00000001ff1f7807 */ /* 0x000fca0004000000 */
[----:B0-----:R3:W-:Y:S01]  /*1610*/  STG.E.U8 desc[UR76][R28.64], R31 ;  /* 0x0000001f1c007986 */ /* 0x0017e2000c10114c */
[----:B------:R-:W-:Y:S05]  /*1620*/  BRA `(.L_x_1356) ;  /* 0x0000002000987947 */ /* 0x000fea0003800000 */
.L_x_1350:
        /* <DEDUP_REMOVED lines=229> */
[----:B------:R-:W-:-:S04]  /*2480*/  IMAD.MOV.U32 R29, RZ, RZ, R31 ;  /* 0x000000ffff1d7224 */ /* 0x000fc800078e001f */
[----:B--2---:R-:W-:-:S05]  /*2490*/  IMAD.HI.U32 R28, R31, UR48, R28 ;  /* 0x000000301f1c7c27 */ /* 0x004fca000f8e001c */
[----:B------:R-:W-:-:S04]  /*24a0*/  SHF.R.U32.HI R28, RZ, UR49, R28 ;  /* 0x00000031ff1c7c19 */ /* 0x000fc8000801161c */
[----:B------:R-:W-:-:S05]  /*24b0*/  IADD3 R28, PT, PT, -R28, RZ, RZ ;  /* 0x000000ff1c1c7210 */ /* 0x000fca0007ffe1ff */
[----:B------:R-:W-:-:S04]  /*24c0*/  IMAD R28, R28, UR31, R31 ;  /* 0x0000001f1c1c7c24 */ /* 0x000fc8000f8e021f */
[----:B------:R-:W-:-:S07]  /*24d0*/  IMAD R47, R28, UR32, R47 ;  /* 0x000000201c2f7c24 */ /* 0x000fce000f8e022f */
.L_x_1362:
        /* <DEDUP_REMOVED lines=24> */
.L_x_1364:
[----:B------:R-:W-:-:S07]  /*2660*/  MOV R46, 0x2680 ;  /* 0x00002680002e7802 */ /* 0x000fce0000000f00 */
[----:B01----:R-:W-:Y:S05]  /*2670*/  CALL.REL.NOINC `($__internal_101_$__cuda_sm20_rem_u64) ;  /* 0x0000001400cc7944 */ /* 0x003fea0003c00000 */
[----:B------:R-:W-:Y:S02]  /*2680*/  MOV R28, R30 ;  /* 0x0000001e001c7202 */ /* 0x000fe40000000f00 */
[----:B------:R-:W-:-:S07]  /*2690*/  MOV R29, R31 ;  /* 0x0000001f001d7202 */ /* 0x000fce0000000f00 */
.L_x_1365:
[----:B------:R-:W-:Y:S05]  /*26a0*/  BSYNC.RECONVERGENT B1 ;  /* 0x0000000000017941 */ /* 0x000fea0003800200 */
.L_x_1363:
        /* <DEDUP_REMOVED lines=9> */
.L_x_1361:
[----:B------:R-:W-:Y:S05]  /*2740*/  BSYNC.RECONVERGENT B0 ;  /* 0x0000000000007941 */ /* 0x000fea0003800200 */
.L_x_1360:
        /* <DEDUP_REMOVED lines=236> */
.L_x_1366:
        /* <DEDUP_REMOVED lines=24> */
.L_x_1368:
[----:B------:R-:W-:Y:S02]  /*3790*/  MOV R44, R42 ;  /* 0x0000002a002c7202 */ /* 0x000fe40000000f00 */
[----:B------:R-:W-:Y:S02]  /*37a0*/  MOV R48, R41 ;  /* 0x0000002900307202 */ /* 0x000fe40000000f00 */
[----:B------:R-:W-:-:S07]  /*37b0*/  MOV R46, 0x37d0 ;  /* 0x000037d0002e7802 */ /* 0x000fce0000000f00 */
[----:B01----:R-:W-:Y:S05]  /*37c0*/  CALL.REL.NOINC `($__internal_101_$__cuda_sm20_rem_u64) ;  /* 0x0000000400787944 */ /* 0x003fea0003c00000 */
[----:B------:R-:W-:Y:S01]  /*37d0*/  IMAD.MOV.U32 R28, RZ, RZ, R30 ;  /* 0x000000ffff1c7224 */ /* 0x000fe200078e001e */
[----:B------:R-:W-:-:S07]  /*37e0*/  MOV R29, R31 ;  /* 0x0000001f001d7202 */ /* 0x000fce0000000f00 */
.L_x_1369:
[----:B------:R-:W-:Y:S05]  /*37f0*/  BSYNC.RECONVERGENT B0 ;  /* 0x0000000000007941 */ /* 0x000fea0003800200 */
.L_x_1367:
        /* <DEDUP_REMOVED lines=9> */
.L_x_1356:
        /* <DEDUP_REMOVED lines=8> */
        .weak           $__internal_100_$__cuda_sm20_div_s64
        .type           $__internal_100_$__cuda_sm20_div_s64,@function
        .size           $__internal_100_$__cuda_sm20_div_s64,($__internal_101_$__cuda_sm20_rem_u64 - $__internal_100_$__cuda_sm20_div_s64)
$__internal_100_$__cuda_sm20_div_s64:
        /* <DEDUP_REMOVED lines=73> */
[----:B------:R-:W-:Y:S06]  /*3da0*/  RET.REL.NODEC R30 `(_ZN2at6native60_GLOBAL__N__fdc43544_27_DistributionRandomKernel_cu_f88cee4443distribution_elementwise_grid_stride_kernelImLi2EZZZNS0_9templates4cuda21random_from_to_kernelIPNS_17CUDAGeneratorImplEEEvRNS_18TensorIteratorBaseEmlT_ENKUlvE_clEvENKUlvE6_clEvEUlP24curandStatePhilox4_32_10E_ZNS1_27distribution_nullary_kernelIbm10ulonglong2S7_SF_ZZZS5_IS7_EvS9_mlSA_ENKSB_clEvENKSC_clEvEUlmE_EEvS9_T2_RKT3_T4_EUlimE0_EEvlNS_15PhiloxCudaStateET1_SJ_) ;  /* 0xffffffc01e947950 */ /* 0x000fec0003c3ffff */
        .weak           $__internal_101_$__cuda_sm20_rem_u64
        .type           $__internal_101_$__cuda_sm20_rem_u64,@function
        .size           $__internal_101_$__cuda_sm20_rem_u64,(.L_x_2337 - $__internal_101_$__cuda_sm20_rem_u64)
$__internal_101_$__cuda_sm20_rem_u64:
        /* <DEDUP_REMOVED lines=65> */
[----:B------:R-:W-:Y:S06]  /*41c0*/  RET.REL.NODEC R28 `(_ZN2at6native60_GLOBAL__N__fdc43544_27_DistributionRandomKernel_cu_f88cee4443distribution_elementwise_grid_stride_kernelImLi2EZZZNS0_9templates4cuda21random_from_to_kernelIPNS_17CUDAGeneratorImplEEEvRNS_18TensorIteratorBaseEmlT_ENKUlvE_clEvENKUlvE6_clEvEUlP24curandStatePhilox4_32_10E_ZNS1_27distribution_nullary_kernelIbm10ulonglong2S7_SF_ZZZS5_IS7_EvS9_mlSA_ENKSB_clEvENKSC_clEvEUlmE_EEvS9_T2_RKT3_T4_EUlimE0_EEvlNS_15PhiloxCudaStateET1_SJ_) ;  /* 0xffffffbc1c8c7950 */ /* 0x000fec0003c3ffff */
.L_x_1371:
        /* <DEDUP_REMOVED lines=11> */
.L_x_2337:


//--------------------- .text._ZN2at6native60_GLOBAL__N__fdc43544_27_DistributionRandomKernel_cu_f88cee4443distribution_elementwise_grid_stride_kernelImLi2EZZZNS0_9templates4cuda21random_from_to_kernelIPNS_17CUDAGeneratorImplEEEvRNS_18TensorIteratorBaseEmlT_ENKUlvE_clEvENKUlvE6_clEvEUlP24curandStatePhilox4_32_10E_ZNS1_27distribution_nullary_kernelIbm10ulonglong2S7_SF_ZZZS5_IS7_EvS9_mlSA_ENKSB_clEvENKSC_clEvEUlmE_EEvS9_T2_RKT3_T4_EUlimE_EEvlNS_15PhiloxCudaStateET1_SJ_ --------------------------
	.section	.text._ZN2at6native60_GLOBAL__N__fdc43544_27_DistributionRandomKernel_cu_f88cee4443distribution_elementwise_grid_stride_kernelImLi2EZZZNS0_9templates4cuda21random_from_to_kernelIPNS_17CUDAGeneratorImplEEEvRNS_18TensorIteratorBaseEmlT_ENKUlvE_clEvENKUlvE6_clEvEUlP24curandStatePhilox4_32_10E_ZNS1_27distribution_nullary_kernelIbm10ulonglong2S7_SF_ZZZS5_IS7_EvS9_mlSA_ENKSB_clEvENKSC_clEvEUlmE_EEvS9_T2_RKT3_T4_EUlimE_EEvlNS_15PhiloxCudaStateET1_SJ_,"ax",@progbits
	.align	128
.text._ZN2at6native60_GLOBAL__N__fdc43544_27_DistributionRandomKernel_cu_f88cee4443distribution_elementwise_grid_stride_kernelImLi2EZZZNS0_9templates4cuda21random_from_to_kernelIPNS_17CUDAGeneratorImplEEEvRNS_18TensorIteratorBaseEmlT_ENKUlvE_clEvENKUlvE6_clEvEUlP24curandStatePhilox4_32_10E_ZNS1_27distribution_nullary_kernelIbm10ulonglong2S7_SF_ZZZS5_IS7_EvS9_mlSA_ENKSB_clEvENKSC_clEvEUlmE_EEvS9_T2_RKT3_T4_EUlimE_EEvlNS_15PhiloxCudaStateET1_SJ_:
        .type           _ZN2at6native60_GLOBAL__N__fdc43544_27_DistributionRandomKernel_cu_f88cee4443distribution_elementwise_grid_stride_kernelImLi2EZZZNS0_9templates4cuda21random_from_to_kernelIPNS_17CUDAGeneratorImplEEEvRNS_18TensorIteratorBaseEmlT_ENKUlvE_clEvENKUlvE6_clEvEUlP24curandStatePhilox4_32_10E_ZNS1_27distribution_nullary_kernelIbm10ulonglong2S7_SF_ZZZS5_IS7_EvS9_mlSA_ENKSB_clEvENKSC_clEvEUlmE_EEvS9_T2_RKT3_T4_EUlimE_EEvlNS_15PhiloxCudaStateET1_SJ_,@function
        .size           _ZN2at6native60_GLOBAL__N__fdc43544_27_DistributionRandomKernel_cu_f88cee4443distribution_elementwise_grid_stride_kernelImLi2EZZZNS0_9templates4cuda21random_from_to_kernelIPNS_17CUDAGeneratorImplEEEvRNS_18TensorIteratorBaseEmlT_ENKUlvE_clEvENKUlvE6_clEvEUlP24curandStatePhilox4_32_10E_ZNS1_27distribution_nullary_kernelIbm10ulonglong2S7_SF_ZZZS5_IS7_EvS9_mlSA_ENKSB_clEvENKSC_clEvEUlmE_EEvS9_T2_RKT3_T4_EUlimE_EEvlNS_15PhiloxCudaStateET1_SJ_,(.L_x_2340 - _ZN2at6native60_GLOBAL__N__fdc43544_27_DistributionRandomKernel_cu_f88cee4443distribution_elementwise_grid_stride_kernelImLi2EZZZNS0_9templates4cuda21random_from_to_kernelIPNS_17CUDAGeneratorImplEEEvRNS_18TensorIteratorBaseEmlT_ENKUlvE_clEvENKUlvE6_clEvEUlP24curandStatePhilox4_32_10E_ZNS1_27distribution_nullary_kernelIbm10ulonglong2S7_SF_ZZZS5_IS7_EvS9_mlSA_ENKSB_clEvENKSC_clEvEUlmE_EEvS9_T2_RKT3_T4_EUlimE_EEvlNS_15PhiloxCudaStateET1_SJ_)
        .other          _ZN2at6native60_GLOBAL__N__fdc43544_27_DistributionRandomKernel_cu_f88cee4443distribution_elementwise_grid_stride_kernelImLi2EZZZNS0_9templates4cuda21random_from_to_kernelIPNS_17CUDAGeneratorImplEEEvRNS_18TensorIteratorBaseEmlT_ENKUlvE_clEvENKUlvE6_clEvEUlP24curandStatePhilox4_32_10E_ZNS1_27distribution_nullary_kernelIbm10ulonglong2S7_SF_ZZZS5_IS7_EvS9_mlSA_ENKSB_clEvENKSC_clEvEUlmE_EEvS9_T2_RKT3_T4_EUlimE_EEvlNS_15PhiloxCudaStateET1_SJ_,@"STO_CUDA_ENTRY STV_DEFAULT"
_ZN2at6native60_GLOBAL__N__fdc43544_27_DistributionRandomKernel_cu_f88cee4443distribution_elementwise_grid_stride_kernelImLi2EZZZNS0_9templates4cuda21random_from_to_kernelIPNS_17CUDAGeneratorImplEEEvRNS_18TensorIteratorBaseEmlT_ENKUlvE_clEvENKUlvE6_clEvEUlP24curandStatePhilox4_32_10E_ZNS1_27distribution_nullary_kernelIbm10ulonglong2S7_SF_ZZZS5_IS7_EvS9_mlSA_ENKSB_clEvENKSC_clEvEUlmE_EEvS9_T2_RKT3_T4_EUlimE_EEvlNS_15PhiloxCudaStateET1_SJ_:
        /* <DEDUP_REMOVED lines=113> */
.L_x_1372:
[----:B------:R-:W-:-:S07]  /*0710*/  MOV R38, 0x730 ;  /* 0x0000073000267802 */ /* 0x000fce0000000f00 */
[----:B------:R-:W-:Y:S05]  /*0720*/  CALL.REL.NOINC `($__internal_102_$__cuda_sm20_div_s64) ;  /* 0x0000000c00087944 */ /* 0x000fea0003c00000 */
.L_x_1373:
        /* <DEDUP_REMOVED lines=19> */
.L_x_1387:
        /* <DEDUP_REMOVED lines=13> */
.L_x_1375:
[----:B01234-:R-:W-:Y:S05]  /*0930*/  BSYNC.RECONVERGENT B0 ;  /* 0x0000000000007941 */ /* 0x01ffea0003800200 */
.L_x_1374:
        /* <DEDUP_REMOVED lines=51> */
.L_x_1376:
        /* <DEDUP_REMOVED lines=9> */
.L_x_1377:
        /* <DEDUP_REMOVED lines=30> */
.L_x_1381:
[----:B------:R-:W-:-:S07]  /*0ee0*/  MOV R46, 0xf00 ;  /* 0x00000f00002e7802 */ /* 0x000fce0000000f00 */
[----:B01----:R-:W-:Y:S05]  /*0ef0*/  CALL.REL.NOINC `($__internal_103_$__cuda_sm20_rem_u64) ;  /* 0x0000000800407944 */ /* 0x003fea0003c00000 */
[----:B------:R-:W-:Y:S01]  /*0f00*/  IMAD.MOV.U32 R28, RZ, RZ, R30 ;  /* 0x000000ffff1c7224 */ /* 0x000fe200078e001e */
[----:B------:R-:W-:-:S07]  /*0f10*/  MOV R29, R31 ;  /* 0x0000001f001d7202 */ /* 0x000fce0000000f00 */
.L_x_1382:
[----:B------:R-:W-:Y:S05]  /*0f20*/  BSYNC.RECONVERGENT B1 ;  /* 0x0000000000017941 */ /* 0x000fea0003800200 */
.L_x_1380:
        /* <DEDUP_REMOVED lines=9> */
.L_x_1379:
[----:B------:R-:W-:Y:S05]  /*0fc0*/  BSYNC.RECONVERGENT B0 ;  /* 0x0000000000007941 */ /* 0x000fea0003800200 */
.L_x_1378:
        /* <DEDUP_REMOVED lines=30> */
.L_x_1385:
[----:B------:R-:W-:Y:S01]  /*11b0*/  MOV R44, R43 ;  /* 0x0000002b002c7202 */ /* 0x000fe20000000f00 */
[----:B------:R-:W-:Y:S01]  /*11c0*/  IMAD.MOV.U32 R50, RZ, RZ, R42 ;  /* 0x000000ffff327224 */ /* 0x000fe200078e002a */
[----:B------:R-:W-:-:S07]  /*11d0*/  MOV R46, 0x11f0 ;  /* 0x000011f0002e7802 */ /* 0x000fce0000000f00 */
[----:B01----:R-:W-:Y:S05]  /*11e0*/  CALL.REL.NOINC `($__internal_103_$__cuda_sm20_rem_u64) ;  /* 0x0000000400847944 */ /* 0x003fea0003c00000 */
[----:B------:R-:W-:Y:S01]  /*11f0*/  IMAD.MOV.U32 R28, RZ, RZ, R30 ;  /* 0x000000ffff1c7224 */ /* 0x000fe200078e001e */
[----:B------:R-:W-:-:S07]  /*1200*/  MOV R29, R31 ;  /* 0x0000001f001d7202 */ /* 0x000fce0000000f00 */
.L_x_1386:
[----:B------:R-:W-:Y:S05]  /*1210*/  BSYNC.RECONVERGENT B0 ;  /* 0x0000000000007941 */ /* 0x000fea0003800200 */
.L_x_1384:
        /* <DEDUP_REMOVED lines=8> */
.L_x_1383:
        /* <DEDUP_REMOVED lines=11> */
        .weak           $__internal_102_$__cuda_sm20_div_s64
        .type           $__internal_102_$__cuda_sm20_div_s64,@function
        .size           $__internal_102_$__cuda_sm20_div_s64,($__internal_103_$__cuda_sm20_rem_u64 - $__internal_102_$__cuda_sm20_div_s64)
$__internal_102_$__cuda_sm20_div_s64:
        /* <DEDUP_REMOVED lines=74> */
[----:B------:R-:W-:Y:S06]  /*17f0*/  RET.REL.NODEC R38 `(_ZN2at6native60_GLOBAL__N__fdc43544_27_DistributionRandomKernel_cu_f88cee4443distribution_elementwise_grid_stride_kernelImLi2EZZZNS0_9templates4cuda21random_from_to_kernelIPNS_17CUDAGeneratorImplEEEvRNS_18TensorIteratorBaseEmlT_ENKUlvE_clEvENKUlvE6_clEvEUlP24curandStatePhilox4_32_10E_ZNS1_27distribution_nullary_kernelIbm10ulonglong2S7_SF_ZZZS5_IS7_EvS9_mlSA_ENKSB_clEvENKSC_clEvEUlmE_EEvS9_T2_RKT3_T4_EUlimE_EEvlNS_15PhiloxCudaStateET1_SJ_) ;  /* 0xffffffe826007950 */ /* 0x000fec0003c3ffff */
        .weak           $__internal_103_$__cuda_sm20_rem_u64
        .type           $__internal_103_$__cuda_sm20_rem_u64,@function
        .size           $__internal_103_$__cuda_sm20_rem_u64,(.L_x_2340 - $__internal_103_$__cuda_sm20_rem_u64)
$__internal_103_$__cuda_sm20_rem_u64:
        /* <DEDUP_REMOVED lines=65> */
[----:B------:R-:W-:Y:S06]  /*1c10*/  RET.REL.NODEC R28 `(_ZN2at6native60_GLOBAL__N__fdc43544_27_DistributionRandomKernel_cu_f88cee4443distribution_elementwise_grid_stride_kernelImLi2EZZZNS0_9templates4cuda21random_from_to_kernelIPNS_17CUDAGeneratorImplEEEvRNS_18TensorIteratorBaseEmlT_ENKUlvE_clEvENKUlvE6_clEvEUlP24curandStatePhilox4_32_10E_ZNS1_27distribution_nullary_kernelIbm10ulonglong2S7_SF_ZZZS5_IS7_EvS9_mlSA_ENKSB_clEvENKSC_clEvEUlmE_EEvS9_T2_RKT3_T4_EUlimE_EEvlNS_15PhiloxCudaStateET1_SJ_) ;  /* 0xffffffe01cf87950 */ /* 0x000fec0003c3ffff */
.L_x_1388:
        /* <DEDUP_REMOVED lines=14> */
.L_x_2340:


//--------------------- .text._ZN2at6native60_GLOBAL__N__fdc43544_27_DistributionRandomKernel_cu_f88cee4443distribution_elementwise_grid_stride_kernelIjLi4EZZZNS0_9templates4cuda21random_from_to_kernelIPNS_17CUDAGeneratorImplEEEvRNS_18TensorIteratorBaseEmlT_ENKUlvE_clEvENKUlvE5_clEvEUlP24curandStatePhilox4_32_10E0_ZNS1_27distribution_nullary_kernelIfj5uint4S7_SF_ZZZS5_IS7_EvS9_mlSA_ENKSB_clEvENKSC_clEvEUljE_EEvS9_T2_RKT3_T4_EUlijE0_EEvlNS_15PhiloxCudaStateET1_SJ_ --------------------------
	.section	.text._ZN2at6native60_GLOBAL__N__fdc43544_27_DistributionRandomKernel_cu_f88cee4443distribution_elementwise_grid_stride_kernelIjLi4EZZZNS0_9templates4cuda21random_from_to_kernelIPNS_17CUDAGeneratorImplEEEvRNS_18TensorIteratorBaseEmlT_ENKUlvE_clEvENKUlvE5_clEvEUlP24curandStatePhilox4_32_10E0_ZNS1_27distribution_nullary_kernelIfj5uint4S7_SF_ZZZS5_IS7_EvS9_mlSA_ENKSB_clEvENKSC_clEvEUljE_EEvS9_T2_RKT3_T4_EUlijE0_EEvlNS_15PhiloxCudaStateET1_SJ_,"ax",@progbits
	.align	128
.text._ZN2at6native60_GLOBAL__N__fdc43544_27_DistributionRandomKernel_cu_f88cee4443distribution_elementwise_grid_stride_kernelIjLi4EZZZNS0_9templates4cuda21random_from_to_kernelIPNS_17CUDAGeneratorImplEEEvRNS_18TensorIteratorBaseEmlT_ENKUlvE_clEvENKUlvE5_clEvEUlP24curandStatePhilox4_32_10E0_ZNS1_27distribution_nullary_kernelIfj5uint4S7_SF_ZZZS5_IS7_EvS9_mlSA_ENKSB_clEvENKSC_clEvEUljE_EEvS9_T2_RKT3_T4_EUlijE0_EEvlNS_15PhiloxCudaStateET1_SJ_:
        .type           _ZN2at6native60_GLOBAL__N__fdc43544_27_DistributionRandomKernel_cu_f88cee4443distribution_elementwise_grid_stride_kernelIjLi4EZZZNS0_9templates4cuda21random_from_to_kernelIPNS_17CUDAGeneratorImplEEEvRNS_18TensorIteratorBaseEmlT_ENKUlvE_clEvENKUlvE5_clEvEUlP24curandStatePhilox4_32_10E0_ZNS1_27distribution_nullary_kernelIfj5uint4S7_SF_ZZZS5_IS7_EvS9_mlSA_ENKSB_clEvENKSC_clEvEUljE_EEvS9_T2_RKT3_T4_EUlijE0_EEvlNS_15PhiloxCudaStateET1_SJ_,@function
        .size           _ZN2at6native60_GLOBAL__N__fdc43544_27_DistributionRandomKernel_cu_f88cee4443distribution_elementwise_grid_stride_kernelIjLi4EZZZNS0_9templates4cuda21random_from_to_kernelIPNS_17CUDAGeneratorImplEEEvRNS_18TensorIteratorBaseEmlT_ENKUlvE_clEvENKUlvE5_clEvEUlP24curandStatePhilox4_32_10E0_ZNS1_27distribution_nullary_kernelIfj5uint4S7_SF_ZZZS5_IS7_EvS9_mlSA_ENKSB_clEvENKSC_clEvEUljE_EEvS9_T2_RKT3_T4_EUlijE0_EEvlNS_15PhiloxCudaStateET1_SJ_,(.L_x_2343 - _ZN2at6native60_GLOBAL__N__fdc43544_27_DistributionRandomKernel_cu_f88cee4443distribution_elementwise_grid_stride_kernelIjLi4EZZZNS0_9templates4cuda21random_from_to_kernelIPNS_17CUDAGeneratorImplEEEvRNS_18TensorIteratorBaseEmlT_ENKUlvE_clEvENKUlvE5_clEvEUlP24curandStatePhilox4_32_10E0_ZNS1_27distribution_nullary_kernelIfj5uint4S7_SF_ZZZS5_IS7_EvS9_mlSA_ENKSB_clEvENKSC_clEvEUljE_EEvS9_T2_RKT3_T4_EUlijE0_EEvlNS_15PhiloxCudaStateET1_SJ_)
        .other          _ZN2at6native60_GLOBAL__N__fdc43544_27_DistributionRandomKernel_cu_f88cee4443distribution_elementwise_grid_stride_kernelIjLi4EZZZNS0_9templates4cuda21random_from_to_kernelIPNS_17CUDAGeneratorImplEEEvRNS_18TensorIteratorBaseEmlT_ENKUlvE_clEvENKUlvE5_clEvEUlP24curandStatePhilox4_32_10E0_ZNS1_27distribution_nullary_kernelIfj5uint4S7_SF_ZZZS5_IS7_EvS9_mlSA_ENKSB_clEvENKSC_clEvEUljE_EEvS9_T2_RKT3_T4_EUlijE0_EEvlNS_15PhiloxCudaStateET1_SJ_,@"STO_CUDA_ENTRY STV_DEFAULT"
_ZN2at6native60_GLOBAL__N__fdc43544_27_DistributionRandomKernel_cu_f88cee4443distribution_elementwise_grid_stride_kernelIjLi4EZZZNS0_9templates4cuda21random_from_to_kernelIPNS_17CUDAGeneratorImplEEEvRNS_18TensorIteratorBaseEmlT_ENKUlvE_clEvENKUlvE5_clEvEUlP24curandStatePhilox4_32_10E0_ZNS1_27distribution_nullary_kernelIfj5uint4S7_SF_ZZZS5_IS7_EvS9_mlSA_ENKSB_clEvENKSC_clEvEUljE_EEvS9_T2_RKT3_T4_EUlijE0_EEvlNS_15PhiloxCudaStateET1_SJ_:
        /* <DEDUP_REMOVED lines=112> */
.L_x_1389:
[----:B------:R-:W-:-:S07]  /*0700*/  MOV R32, 0x720 ;  /* 0x0000072000207802 */ /* 0x000fce0000000f00 */
[----:B------:R-:W-:Y:S05]  /*0710*/  CALL.REL.NOINC `($__internal_104_$__cuda_sm20_div_s64) ;  /* 0x0000005400ec7944 */ /* 0x000fea0003c00000 */
.L_x_1390:
        /* <DEDUP_REMOVED lines=81> */
.L_x_1429:
        /* <DEDUP_REMOVED lines=13> */
.L_x_1392:
[----:B0-----:R-:W-:Y:S05]  /*0d00*/  BSYNC.RECONVERGENT B0 ;  /* 0x0000000000007941 */ /* 0x001fea0003800200 */
.L_x_1391:
        /* <DEDUP_REMOVED lines=62> */
.L_x_1393:
        /* <DEDUP_REMOVED lines=9> */
.L_x_1394:
        /* <DEDUP_REMOVED lines=31> */
.L_x_1398:
[----:B------:R-:W-:-:S07]  /*1370*/  MOV R40, 0x1390 ;  /* 0x0000139000287802 */ /* 0x000fce0000000f00 */
[----:B01----:R-:W-:Y:S05]  /*1380*/  CALL.REL.NOINC `($__internal_105_$__cuda_sm20_rem_u64) ;  /* 0x0000004c00fc7944 */ /* 0x003fea0003c00000 */
.L_x_1399:
[----:B------:R-:W-:Y:S01]  /*1390*/  IADD3 R24, P0, PT, R24, UR36, RZ ;  /* 0x0000002418187c10 */ /* 0x000fe2000ff1e0ff */
[----:B------:R-:W2:Y:S03]  /*13a0*/  LDC.64 R40, c[0x0][0x540] ;  /* 0x00015000ff287b82 */ /* 0x000ea60000000a00 */
[----:B------:R-:W-:-:S06]  /*13b0*/  IADD3.X R25, PT, PT, R25, UR37, RZ, P0, !PT ;  /* 0x0000002519197c10 */ /* 0x000fcc00087fe4ff */
[----:B------:R-:W2:Y:S02]  /*13c0*/  I2F.S64 R25, R24 ;  /* 0x0000001800197312 */ /* 0x000ea40000301400 */
[----:B--2---:R2:W-:Y:S02]  /*13d0*/  STG.E desc[UR76][R40.64], R25 ;  /* 0x0000001928007986 */ /* 0x0045e4000c10194c */
.L_x_1397:
[----:B------:R-:W-:Y:S05]  /*13e0*/  BSYNC.RECONVERGENT B0 ;  /* 0x0000000000007941 */ /* 0x000fea0003800200 */
.L_x_1396:
        /* <DEDUP_REMOVED lines=27> */
.L_x_1402:
[----:B------:R-:W-:Y:S01]  /*15a0*/  IMAD.MOV.U32 R39, RZ, RZ, R33 ;  /* 0x000000ffff277224 */ /* 0x000fe200078e0021 */
[----:B--2---:R-:W-:-:S07]  /*15b0*/  MOV R40, 0x15d0 ;  /* 0x000015d000287802 */ /* 0x004fce0000000f00 */
[----:B01----:R-:W-:Y:S05]  /*15c0*/  CALL.REL.NOINC `($__internal_105_$__cuda_sm20_rem_u64) ;  /* 0x0000004c006c7944 */ /* 0x003fea0003c00000 */
[----:B------:R-:W-:Y:S02]  /*15d0*/  MOV R40, R24 ;  /* 0x0000001800287202 */ /* 0x000fe40000000f00 */
[----:B------:R-:W-:-:S07]  /*15e0*/  MOV R41, R25 ;  /* 0x0000001900297202 */ /* 0x000fce0000000f00 */
.L_x_1403:
[----:B------:R-:W-:Y:S01]  /*15f0*/  IADD3 R40, P0, PT, R40, UR36, RZ ;  /* 0x0000002428287c10 */ /* 0x000fe2000ff1e0ff */
[----:B------:R-:W2:Y:S03]  /*1600*/  LDC.64 R24, c[0x0][0x540] ;  /* 0x00015000ff187b82 */ /* 0x000ea60000000a00 */
[----:B------:R-:W-:-:S06]  /*1610*/  IADD3.X R41, PT, PT, R41, UR37, RZ, P0, !PT ;  /* 0x0000002529297c10 */ /* 0x000fcc00087fe4ff */
[----:B------:R-:W2:Y:S02]  /*1620*/  I2F.S64 R41, R40 ;  /* 0x0000002800297312 */ /* 0x000ea40000301400 */
[----:B--2---:R3:W-:Y:S02]  /*1630*/  STG.E desc[UR76][R24.64], R41 ;  /* 0x0000002918007986 */ /* 0x0047e4000c10194c */
.L_x_1401:
[----:B------:R-:W-:Y:S05]  /*1640*/  BSYNC.RECONVERGENT B0 ;  /* 0x0000000000007941 */ /* 0x000fea0003800200 */
.L_x_1400:
[----:B---3--:R-:W-:Y:S01]  /*1650*/  IADD3 R24, P1, PT, R31, R16, RZ ;  /* 0x000000101f187210 */ /* 0x008fe20007f3e0ff */
[----:B------:R-:W-:Y:S03]  /*1660*/  BSSY.RECONVERGENT B0, `(.L_x_1404) ;  /* 0x0000024000007945 */ /* 0x000fe60003800200 */
[----:B------:R-:W-:Y:S01]  /*1670*/  ISETP.GE.U32.AND P0, PT, R24, UR34, PT ;  /* 0x0000002218007c0c */ /* 0x000fe2000bf06070 */
[----:B------:R-:W-:-:S05]  /*1680*/  IMAD.X R24, RZ, RZ, R17, P1 ;  /* 0x000000ffff187224 */ /* 0x000fca00008e0611 */
[----:B------:R-:W-:-:S13]  /*1690*/  ISETP.GE.AND.EX P0, PT, R24, UR35, PT, P0 ;  /* 0x0000002318007c0c */ /* 0x000fda000bf06300 */
[----:B------:R-:W-:Y:S05]  /*16a0*/  @P0 BRA `(.L_x_1405) ;  /* 0x00000000007c0947 */ /* 0x000fea0003800000 */
[----:B------:R-:W-:-:S09]  /*16b0*/  UISETP.NE.U32.AND UP0, UPT, UR72, URZ, UPT ;  /* 0x000000ff4800728c */ /* 0x000fd2000bf05070 */
[----:B------:R-:W-:Y:S05]  /*16c0*/  BRA.U UP0, `(.L_x_1406) ;  /* 0x00000001004c7547 */ /* 0x000fea000b800000 */
[----:B------:R-:W3:Y:S01]  /*16d0*/  I2F.U32.RP R33, UR71 ;  /* 0x0000004700217d06 */ /* 0x000ee20008209000 */
[----:B------:R-:W-:Y:S01]  /*16e0*/  IMAD.MOV.U32 R24, RZ, RZ, RZ ;  /* 0x000000ffff187224 */ /* 0x000fe200078e00ff */
[----:B------:R-:W-:-:S06]  /*16f0*/  ISETP.NE.U32.AND P1, PT, RZ, UR71, PT ;  /* 0x00000047ff007c0c */ /* 0x000fcc000bf25070 */
[----:B---3--:R-:W3:Y:S02]  /*1700*/  MUFU.RCP R33, R33 ;  /* 0x0000002100217308 */ /* 0x008ee40000001000 */
[----:B---3--:R-:W-:-:S06]  /*1710*/  IADD3 R39, PT, PT, R33, 0xffffffe, RZ ;  /* 0x0ffffffe21277810 */ /* 0x008fcc0007ffe0ff */
[----:B--2---:R-:W2:Y:S02]  /*1720*/  F2I.FTZ.U32.TRUNC.NTZ R25, R39 ;  /* 0x0000002700197305 */ /* 0x004ea4000021f000 */
        /* <DEDUP_REMOVED lines=13> */
.L_x_1406:
[----:B------:R-:W-:Y:S02]  /*1800*/  MOV R39, R34 ;  /* 0x0000002200277202 */ /* 0x000fe40000000f00 */
[----:B--2---:R-:W-:-:S07]  /*1810*/  MOV R40, 0x1830 ;  /* 0x0000183000287802 */ /* 0x004fce0000000f00 */
[----:B01----:R-:W-:Y:S05]  /*1820*/  CALL.REL.NOINC `($__internal_105_$__cuda_sm20_rem_u64) ;  /* 0x0000004800d47944 */ /* 0x003fea0003c00000 */
[----:B------:R-:W-:Y:S01]  /*1830*/  IMAD.MOV.U32 R40, RZ, RZ, R24 ;  /* 0x000000ffff287224 */ /* 0x000fe200078e0018 */
[----:B------:R-:W-:-:S07]  /*1840*/  MOV R41, R25 ;  /* 0x0000001900297202 */ /* 0x000fce0000000f00 */
.L_x_1407:
[----:B------:R-:W-:Y:S01]  /*1850*/  IADD3 R40, P0, PT, R40, UR36, RZ ;  /* 0x0000002428287c10 */ /* 0x000fe2000ff1e0ff */
[----:B------:R-:W2:Y:S03]  /*1860*/  LDC.64 R24, c[0x0][0x540] ;  /* 0x00015000ff187b82 */ /* 0x000ea60000000a00 */
[----:B------:R-:W-:-:S06]  /*1870*/  IADD3.X R41, PT, PT, R41, UR37, RZ, P0, !PT ;  /* 0x0000002529297c10 */ /* 0x000fcc00087fe4ff */
[----:B------:R-:W2:Y:S02]  /*1880*/  I2F.S64 R41, R40 ;  /* 0x0000002800297312 */ /* 0x000ea40000301400 */
[----:B--2---:R3:W-:Y:S02]  /*1890*/  STG.E desc[UR76][R24.64], R41 ;  /* 0x0000002918007986 */ /* 0x0047e4000c10194c */
.L_x_1405:
[----:B------:R-:W-:Y:S05]  /*18a0*/  BSYNC.RECONVERGENT B0 ;  /* 0x0000000000007941 */ /* 0x000fea0003800200 */
.L_x_1404:
        /* <DEDUP_REMOVED lines=26> */
.L_x_1409:
[----:B------:R-:W-:Y:S02]  /*1a50*/  MOV R39, R35 ;  /* 0x0000002300277202 */ /* 0x000fe40000000f00 */
[----:B--2---:R-:W-:-:S07]  /*1a60*/  MOV R40, 0x1a80 ;  /* 0x00001a8000287802 */ /* 0x004fce0000000f00 */
[----:B01----:R-:W-:Y:S05]  /*1a70*/  CALL.REL.NOINC `($__internal_105_$__cuda_sm20_rem_u64) ;  /* 0x0000004800407944 */ /* 0x003fea0003c00000 */
[----:B------:R-:W-:Y:S01]  /*1a80*/  MOV R34, R24 ;  /* 0x0000001800227202 */ /* 0x000fe20000000f00 */
[----:B------:R-:W-:-:S07]  /*1a90*/  IMAD.MOV.U32 R35, RZ, RZ, R25 ;  /* 0x000000ffff237224 */ /* 0x000fce00078e0019 */
.L_x_1410:
[----:B------:R-:W-:Y:S01]  /*1aa0*/  IADD3 R34, P0, PT, R34, UR36, RZ ;  /* 0x0000002422227c10 */ /* 0x000fe2000ff1e0ff */
[----:B------:R-:W1:Y:S03]  /*1ab0*/  LDC.64 R24, c[0x0][0x540] ;  /* 0x00015000ff187b82 */ /* 0x000e660000000a00 */
[----:B------:R-:W-:-:S06]  /*1ac0*/  IADD3.X R35, PT, PT, R35, UR37, RZ, P0, !PT ;  /* 0x0000002523237c10 */ /* 0x000fcc00087fe4ff */
[----:B------:R-:W1:Y:S02]  /*1ad0*/  I2F.S64 R35, R34 ;  /* 0x0000002200237312 */ /* 0x000e640000301400 */
[----:B-1----:R3:W-:Y:S01]  /*1ae0*/  STG.E desc[UR76][R24.64], R35 ;  /* 0x0000002318007986 */ /* 0x0027e2000c10194c */
[----:B------:R-:W-:Y:S05]  /*1af0*/  BRA `(.L_x_1408) ;  /* 0x0000004000c87947 */ /* 0x000fea0003800000 */
.L_x_1395:
        /* <DEDUP_REMOVED lines=235> */
.L_x_1413:
        /* <DEDUP_REMOVED lines=22> */
.L_x_1414:
[----:B------:R-:W-:-:S07]  /*2b10*/  MOV R40, 0x2b30 ;  /* 0x00002b3000287802 */ /* 0x000fce0000000f00 */
[----:B01----:R-:W-:Y:S05]  /*2b20*/  CALL.REL.NOINC `($__internal_105_$__cuda_sm20_rem_u64) ;  /* 0x0000003800147944 */ /* 0x003fea0003c00000 */
.L_x_1415:
[----:B------:R-:W2:Y:S01]  /*2b30*/  LDCU.64 UR48, c[0x0][0x540] ;  /* 0x0000a800ff3077ac */ /* 0x000ea20008000a00 */
[----:B------:R-:W-:-:S04]  /*2b40*/  IADD3 R24, P0, PT, R24, UR36, RZ ;  /* 0x0000002418187c10 */ /* 0x000fc8000ff1e0ff */
[----:B------:R-:W-:-:S04]  /*2b50*/  IADD3.X R25, PT, PT, R25, UR37, RZ, P0, !PT ;  /* 0x0000002519197c10 */ /* 0x000fc800087fe4ff */
[----:B------:R2:W3:Y:S02]  /*2b60*/  I2F.S64 R39, R24 ;  /* 0x0000001800277312 */ /* 0x0004e40000301400 */
[----:B--2---:R-:W-:-:S05]  /*2b70*/  IADD3 R24, P0, PT, R43, UR48, RZ ;  /* 0x000000302b187c10 */ /* 0x004fca000ff1e0ff */
[----:B------:R-:W-:-:S05]  /*2b80*/  IMAD.X R25, RZ, RZ, UR49, P0 ;  /* 0x00000031ff197e24 */ /* 0x000fca00080e06ff */
[----:B---3--:R2:W-:Y:S03]  /*2b90*/  STG.E desc[UR76][R24.64], R39 ;  /* 0x0000002718007986 */ /* 0x0085e6000c10194c */
.L_x_1412:
[----:B------:R-:W-:Y:S05]  /*2ba0*/  BSYNC.RECONVERGENT B0 ;  /* 0x0000000000007941 */ /* 0x000fea0003800200 */
.L_x_1411:
        /* <DEDUP_REMOVED lines=236> */
.L_x_1418:
        /* <DEDUP_REMOVED lines=22> */
.L_x_1419:
[----:B------:R-:W-:Y:S01]  /*3bd0*/  IMAD.MOV.U32 R39, RZ, RZ, R33 ;  /* 0x000000ffff277224 */ /* 0x000fe200078e0021 */
[----:B------:R-:W-:-:S07]  /*3be0*/  MOV R40, 0x3c00 ;  /* 0x00003c0000287802 */ /* 0x000fce0000000f00 */
[----:B01----:R-:W-:Y:S05]  /*3bf0*/  CALL.REL.NOINC `($__internal_105_$__cuda_sm20_rem_u64) ;  /* 0x0000002400e07944 */ /* 0x003fea0003c00000 */
.L_x_1420:
[----:B------:R-:W2:Y:S01]  /*3c00*/  LDCU.64 UR48, c[0x0][0x540] ;  /* 0x0000a800ff3077ac */ /* 0x000ea20008000a00 */
[----:B------:R-:W-:-:S04]  /*3c10*/  IADD3 R24, P0, PT, R24, UR36, RZ ;  /* 0x0000002418187c10 */ /* 0x000fc8000ff1e0ff */
[----:B------:R-:W-:-:S04]  /*3c20*/  IADD3.X R25, PT, PT, R25, UR37, RZ, P0, !PT ;  /* 0x0000002519197c10 */ /* 0x000fc800087fe4ff */
[----:B------:R2:W3:Y:S02]  /*3c30*/  I2F.S64 R33, R24 ;  /* 0x0000001800217312 */ /* 0x0004e40000301400 */
[----:B--2---:R-:W-:-:S04]  /*3c40*/  IADD3 R24, P0, PT, R43, UR48, RZ ;  /* 0x000000302b187c10 */ /* 0x004fc8000ff1e0ff */
[----:B------:R-:W-:-:S05]  /*3c50*/  IADD3.X R25, PT, PT, RZ, UR49, RZ, P0, !PT ;  /* 0x00000031ff197c10 */ /* 0x000fca00087fe4ff */
[----:B---3--:R2:W-:Y:S04]  /*3c60*/  STG.E desc[UR76][R24.64], R33 ;  /* 0x0000002118007986 */ /* 0x0085e8000c10194c */
.L_x_1417:
[----:B------:R-:W-:Y:S05]  /*3c70*/  BSYNC.RECONVERGENT B0 ;  /* 0x0000000000007941 */ /* 0x000fea0003800200 */
.L_x_1416:
        /* <DEDUP_REMOVED lines=237> */
.L_x_1423:
        /* <DEDUP_REMOVED lines=22> */
.L_x_1424:
[----:B------:R-:W-:Y:S02]  /*4cb0*/  MOV R39, R34 ;  /* 0x0000002200277202 */ /* 0x000fe40000000f00 */
[----:B------:R-:W-:-:S07]  /*4cc0*/  MOV R40, 0x4ce0 ;  /* 0x00004ce000287802 */ /* 0x000fce0000000f00 */
[----:B01----:R-:W-:Y:S05]  /*4cd0*/  CALL.REL.NOINC `($__internal_105_$__cuda_sm20_rem_u64) ;  /* 0x0000001400a87944 */ /* 0x003fea0003c00000 */
.L_x_1425:
[----:B------:R-:W2:Y:S01]  /*4ce0*/  LDCU.64 UR48, c[0x0][0x540] ;  /* 0x0000a800ff3077ac */ /* 0x000ea20008000a00 */
[----:B------:R-:W-:-:S04]  /*4cf0*/  IADD3 R24, P0, PT, R24, UR36, RZ ;  /* 0x0000002418187c10 */ /* 0x000fc8000ff1e0ff */
[----:B------:R-:W-:-:S04]  /*4d00*/  IADD3.X R25, PT, PT, R25, UR37, RZ, P0, !PT ;  /* 0x0000002519197c10 */ /* 0x000fc800087fe4ff */
[----:B------:R2:W3:Y:S02]  /*4d10*/  I2F.S64 R39, R24 ;  /* 0x0000001800277312 */ /* 0x0004e40000301400 */
[----:B--2---:R-:W-:-:S05]  /*4d20*/  IADD3 R24, P0, PT, R33, UR48, RZ ;  /* 0x0000003021187c10 */ /* 0x004fca000ff1e0ff */
[----:B------:R-:W-:-:S05]  /*4d30*/  IMAD.X R25, RZ, RZ, UR49, P0 ;  /* 0x00000031ff197e24 */ /* 0x000fca00080e06ff */
[----:B---3--:R2:W-:Y:S03]  /*4d40*/  STG.E desc[UR76][R24.64], R39 ;  /* 0x0000002718007986 */ /* 0x0085e6000c10194c */
.L_x_1422:
[----:B------:R-:W-:Y:S05]  /*4d50*/  BSYNC.RECONVERGENT B0 ;  /* 0x0000000000007941 */ /* 0x000fea0003800200 */
.L_x_1421:
        /* <DEDUP_REMOVED lines=236> */
.L_x_1426:
        /* <DEDUP_REMOVED lines=22> */
.L_x_1427:
[----:B------:R-:W-:Y:S02]  /*5d80*/  MOV R39, R35 ;  /* 0x0000002300277202 */ /* 0x000fe40000000f00 */
[----:B------:R-:W-:-:S07]  /*5d90*/  MOV R40, 0x5db0 ;  /* 0x00005db000287802 */ /* 0x000fce0000000f00 */
[----:B01----:R-:W-:Y:S05]  /*5da0*/  CALL.REL.NOINC `($__internal_105_$__cuda_sm20_rem_u64) ;  /* 0x0000000400747944 */ /* 0x003fea0003c00000 */
.L_x_1428:
[----:B------:R-:W0:Y:S01]  /*5db0*/  LDCU.64 UR48, c[0x0][0x540] ;  /* 0x0000a800ff3077ac */ /* 0x000e220008000a00 */
[----:B------:R-:W-:-:S04]  /*5dc0*/  IADD3 R24, P0, PT, R24, UR36, RZ ;  /* 0x0000002418187c10 */ /* 0x000fc8000ff1e0ff */
[----:B------:R-:W-:-:S04]  /*5dd0*/  IADD3.X R25, PT, PT, R25, UR37, RZ, P0, !PT ;  /* 0x0000002519197c10 */ /* 0x000fc800087fe4ff */
[----:B------:R0:W1:Y:S02]  /*5de0*/  I2F.S64 R35, R24 ;  /* 0x0000001800237312 */ /* 0x0000640000301400 */
[----:B0-----:R-:W-:-:S04]  /*5df0*/  IADD3 R24, P0, PT, R33, UR48, RZ ;  /* 0x0000003021187c10 */ /* 0x001fc8000ff1e0ff */
[----:B------:R-:W-:-:S05]  /*5e00*/  IADD3.X R25, PT, PT, RZ, UR49, RZ, P0, !PT ;  /* 0x00000031ff197c10 */ /* 0x000fca00087fe4ff */
[----:B-1----:R4:W-:Y:S04]  /*5e10*/  STG.E desc[UR76][R24.64], R35 ;  /* 0x0000002318007986 */ /* 0x0029e8000c10194c */
.L_x_1408:
[----:B------:R-:W-:Y:S05]  /*5e20*/  WARPSYNC.ALL ;  /* 0x0000000000007948 */ /* 0x000fea0003800000 */
[----:B------:R-:W5:Y:S01]  /*5e30*/  LDCU UR48, c[0x0][0x360] ;  /* 0x00006c00ff3077ac */ /* 0x000f620008000800 */
[----:B--234-:R-:W5:Y:S08]  /*5e40*/  LDC R25, c[0x0][0x370] ;  /* 0x0000dc00ff197b82 */ /* 0x01cf700000000800 */
[----:B------:R-:W-:Y:S01]  /*5e50*/  BAR.SYNC.DEFER_BLOCKING 0x0 ;  /* 0x0000000000007b1d */ /* 0x000fe20000010000 */
[----:B-----5:R-:W-:-:S05]  /*5e60*/  IMAD R25, R25, UR48, RZ ;  /* 0x0000003019197c24 */ /* 0x020fca000f8e02ff */
[----:B------:R-:W-:-:S05]  /*5e70*/  LEA R16, P0, R25, R16, 0x2 ;  /* 0x0000001019107211 */ /* 0x000fca00078010ff */
[----:B------:R-:W-:Y:S01]  /*5e80*/  IMAD.X R17, RZ, RZ, R17, P0 ;  /* 0x000000ffff117224 */ /* 0x000fe200000e0611 */
[----:B------:R-:W-:-:S04]  /*5e90*/  ISETP.GE.U32.AND P0, PT, R16, R22, PT ;  /* 0x000000161000720c */ /* 0x000fc80003f06070 */
[----:B------:R-:W-:-:S13]  /*5ea0*/  ISETP.GE.AND.EX P0, PT, R17, R27, PT, P0 ;  /* 0x0000001b1100720c */ /* 0x000fda0003f06300 */
[----:B------:R-:W-:Y:S05]  /*5eb0*/  @!P0 BRA `(.L_x_1429) ;  /* 0xffffffac005c8947 */ /* 0x000fea000383ffff */
[----:B------:R-:W-:Y:S05]  /*5ec0*/  EXIT ;  /* 0x000000000000794d */ /* 0x000fea0003800000 */
        .weak           $__internal_104_$__cuda_sm20_div_s64
        .type           $__internal_104_$__cuda_sm20_div_s64,@function
        .size           $__internal_104_$__cuda_sm20_div_s64,($__internal_105_$__cuda_sm20_rem_u64 - $__internal_104_$__cuda_sm20_div_s64)
$__internal_104_$__cuda_sm20_div_s64:
        /* <DEDUP_REMOVED lines=74> */
[----:B------:R-:W-:Y:S06]  /*6370*/  RET.REL.NODEC R32 `(_ZN2at6native60_GLOBAL__N__fdc43544_27_DistributionRandomKernel_cu_f88cee4443distribution_elementwise_grid_stride_kernelIjLi4EZZZNS0_9templates4cuda21random_from_to_kernelIPNS_17CUDAGeneratorImplEEEvRNS_18TensorIteratorBaseEmlT_ENKUlvE_clEvENKUlvE5_clEvEUlP24curandStatePhilox4_32_10E0_ZNS1_27distribution_nullary_kernelIfj5uint4S7_SF_ZZZS5_IS7_EvS9_mlSA_ENKSB_clEvENKSC_clEvEUljE_EEvS9_T2_RKT3_T4_EUlijE0_EEvlNS_15PhiloxCudaStateET1_SJ_) ;  /* 0xffffff9c20207950 */ /* 0x000fec0003c3ffff */
        .weak           $__internal_105_$__cuda_sm20_rem_u64
        .type           $__internal_105_$__cuda_sm20_rem_u64,@function
        .size           $__internal_105_$__cuda_sm20_rem_u64,(.L_x_2343 - $__internal_105_$__cuda_sm20_rem_u64)
$__internal_105_$__cuda_sm20_rem_u64:
        /* <DEDUP_REMOVED lines=64> */
[----:B------:R-:W-:Y:S06]  /*6780*/  RET.REL.NODEC R40 `(_ZN2at6native60_GLOBAL__N__fdc43544_27_DistributionRandomKernel_cu_f88cee4443distribution_elementwise_grid_stride_kernelIjLi4EZZZNS0_9templates4cuda21random_from_to_kernelIPNS_17CUDAGeneratorImplEEEvRNS_18TensorIteratorBaseEmlT_ENKUlvE_clEvENKUlvE5_clEvEUlP24curandStatePhilox4_32_10E0_ZNS1_27distribution_nullary_kernelIfj5uint4S7_SF_ZZZS5_IS7_EvS9_mlSA_ENKSB_clEvENKSC_clEvEUljE_EEvS9_T2_RKT3_T4_EUlijE0_EEvlNS_15PhiloxCudaStateET1_SJ_) ;  /* 0xffffff98281c7950 */ /* 0x000fec0003c3ffff */
.L_x_1430:
        /* <DEDUP_REMOVED lines=15> */
.L_x_2343:


//--------------------- .text._ZN2at6native60_GLOBAL__N__fdc43544_27_DistributionRandomKernel_cu_f88cee4443distribution_elementwise_grid_stride_kernelIjLi4EZZZNS0_9templates4cuda21random_from_to_kernelIPNS_17CUDAGeneratorImplEEEvRNS_18TensorIteratorBaseEmlT_ENKUlvE_clEvENKUlvE5_clEvEUlP24curandStatePhilox4_32_10E0_ZNS1_27distribution_nullary_kernelIfj5uint4S7_SF_ZZZS5_IS7_EvS9_mlSA_ENKSB_clEvENKSC_clEvEUljE_EEvS9_T2_RKT3_T4_EUlijE_EEvlNS_15PhiloxCudaStateET1_SJ_ --------------------------
	.section	.text._ZN2at6native60_GLOBAL__N__fdc43544_27_DistributionRandomKernel_cu_f88cee4443distribution_elementwise_grid_stride_kernelIjLi4EZZZNS0_9templates4cuda21random_from_to_kernelIPNS_17CUDAGeneratorImplEEEvRNS_18TensorIteratorBaseEmlT_ENKUlvE_clEvENKUlvE5_clEvEUlP24curandStatePhilox4_32_10E0_ZNS1_27distribution_nullary_kernelIfj5uint4S7_SF_ZZZS5_IS7_EvS9_mlSA_ENKSB_clEvENKSC_clEvEUljE_EEvS9_T2_RKT3_T4_EUlijE_EEvlNS_15PhiloxCudaStateET1_SJ_,"ax",@progbits
	.align	128
.text._ZN2at6native60_GLOBAL__N__fdc43544_27_DistributionRandomKernel_cu_f88cee4443distribution_elementwise_grid_stride_kernelIjLi4EZZZNS0_9templates4cuda21random_from_to_kernelIPNS_17CUDAGeneratorImplEEEvRNS_18TensorIteratorBaseEmlT_ENKUlvE_clEvENKUlvE5_clEvEUlP24curandStatePhilox4_32_10E0_ZNS1_27distribution_nullary_kernelIfj5uint4S7_SF_ZZZS5_IS7_EvS9_mlSA_ENKSB_clEvENKSC_clEvEUljE_EEvS9_T2_RKT3_T4_EUlijE_EEvlNS_15PhiloxCudaStateET1_SJ_:
        .type           _ZN2at6native60_GLOBAL__N__fdc43544_27_DistributionRandomKernel_cu_f88cee4443distribution_elementwise_grid_stride_kernelIjLi4EZZZNS0_9templates4cuda21random_from_to_kernelIPNS_17CUDAGeneratorImplEEEvRNS_18TensorIteratorBaseEmlT_ENKUlvE_clEvENKUlvE5_clEvEUlP24curandStatePhilox4_32_10E0_ZNS1_27distribution_nullary_kernelIfj5uint4S7_SF_ZZZS5_IS7_EvS9_mlSA_ENKSB_clEvENKSC_clEvEUljE_EEvS9_T2_RKT3_T4_EUlijE_EEvlNS_15PhiloxCudaStateET1_SJ_,@function
        .size           _ZN2at6native60_GLOBAL__N__fdc43544_27_DistributionRandomKernel_cu_f88cee4443distribution_elementwise_grid_stride_kernelIjLi4EZZZNS0_9templates4cuda21random_from_to_kernelIPNS_17CUDAGeneratorImplEEEvRNS_18TensorIteratorBaseEmlT_ENKUlvE_clEvENKUlvE5_clEvEUlP24curandStatePhilox4_32_10E0_ZNS1_27distribution_nullary_kernelIfj5uint4S7_SF_ZZZS5_IS7_EvS9_mlSA_ENKSB_clEvENKSC_clEvEUljE_EEvS9_T2_RKT3_T4_EUlijE_EEvlNS_15PhiloxCudaStateET1_SJ_,(.L_x_2346 - _ZN2at6native60_GLOBAL__N__fdc43544_27_DistributionRandomKernel_cu_f88cee4443distribution_elementwise_grid_stride_kernelIjLi4EZZZNS0_9templates4cuda21random_from_to_kernelIPNS_17CUDAGeneratorImplEEEvRNS_18TensorIteratorBaseEmlT_ENKUlvE_clEvENKUlvE5_clEvEUlP24curandStatePhilox4_32_10E0_ZNS1_27distribution_nullary_kernelIfj5uint4S7_SF_ZZZS5_IS7_EvS9_mlSA_ENKSB_clEvENKSC_clEvEUljE_EEvS9_T2_RKT3_T4_EUlijE_EEvlNS_15PhiloxCudaStateET1_SJ_)
        .other          _ZN2at6native60_GLOBAL__N__fdc43544_27_DistributionRandomKernel_cu_f88cee4443distribution_elementwise_grid_stride_kernelIjLi4EZZZNS0_9templates4cuda21random_from_to_kernelIPNS_17CUDAGeneratorImplEEEvRNS_18TensorIteratorBaseEmlT_ENKUlvE_clEvENKUlvE5_clEvEUlP24curandStatePhilox4_32_10E0_ZNS1_27distribution_nullary_kernelIfj5uint4S7_SF_ZZZS5_IS7_EvS9_mlSA_ENKSB_clEvENKSC_clEvEUljE_EEvS9_T2_RKT3_T4_EUlijE_EEvlNS_15PhiloxCudaStateET1_SJ_,@"STO_CUDA_ENTRY STV_DEFAULT"
_ZN2at6native60_GLOBAL__N__fdc43544_27_DistributionRandomKernel_cu_f88cee4443distribution_elementwise_grid_stride_kernelIjLi4EZZZNS0_9templates4cuda21random_from_to_kernelIPNS_17CUDAGeneratorImplEEEvRNS_18TensorIteratorBaseEmlT_ENKUlvE_clEvENKUlvE5_clEvEUlP24curandStatePhilox4_32_10E0_ZNS1_27distribution_nullary_kernelIfj5uint4S7_SF_ZZZS5_IS7_EvS9_mlSA_ENKSB_clEvENKSC_clEvEUljE_EEvS9_T2_RKT3_T4_EUlijE_EEvlNS_15PhiloxCudaStateET1_SJ_:
        /* <DEDUP_REMOVED lines=114> */
.L_x_1431:
[----:B------:R-:W-:-:S07]  /*0720*/  MOV R10, 0x740 ;  /* 0x00000740000a7802 */ /* 0x000fce0000000f00 */
[----:B------:R-:W-:Y:S05]  /*0730*/  CALL.REL.NOINC `($__internal_106_$__cuda_sm20_div_s64) ;  /* 0x00000010001c7944 */ /* 0x000fea0003c00000 */
.L_x_1432:
        /* <DEDUP_REMOVED lines=19> */
.L_x_1452:
[----:B------:R-:W-:Y:S01]  /*0870*/  VIADD R42, R42, 0x1 ;  /* 0x000000012a2a7836 */ /* 0x000fe20000000000 */
[----:B------:R-:W-:Y:S03]  /*0880*/  BSSY.RECONVERGENT B0, `(.L_x_1433) ;  /* 0x000000c000007945 */ /* 0x000fe60003800200 */
[C---:B0-----:R-:W-:Y:S01]  /*0890*/  IMAD.WIDE.U32 R4, R42.reuse, -0x2daee0ad, RZ ;  /* 0xd2511f532a047825 */ /* 0x041fe200078e00ff */
[----:B------:R-:W-:-:S13]  /*08a0*/  ISETP.NE.AND P0, PT, R42, RZ, PT ;  /* 0x000000ff2a00720c */ /* 0x000fda0003f05270 */
[----:B-1-34-:R-:W-:Y:S05]  /*08b0*/  @P0 BRA `(.L_x_1434) ;  /* 0x0000000000200947 */ /* 0x01afea0003800000 */
        /* <DEDUP_REMOVED lines=8> */
.L_x_1434:
[----:B01234-:R-:W-:Y:S05]  /*0940*/  BSYNC.RECONVERGENT B0 ;  /* 0x0000000000007941 */ /* 0x01ffea0003800200 */
.L_x_1433:
        /* <DEDUP_REMOVED lines=51> */
.L_x_1435:
        /* <DEDUP_REMOVED lines=9> */
.L_x_1436:
        /* <DEDUP_REMOVED lines=29> */
.L_x_1439:
[----:B------:R-:W-:-:S07]  /*0ee0*/  MOV R44, 0xf00 ;  /* 0x00000f00002c7802 */ /* 0x000fce0000000f00 */
[----:B01----:R-:W-:Y:S05]  /*0ef0*/  CALL.REL.NOINC `($__internal_107_$__cuda_sm20_rem_u64) ;  /* 0x0000000c005c7944 */ /* 0x003fea0003c00000 */
[----:B------:R-:W-:-:S07]  /*0f00*/  IMAD.MOV.U32 R44, RZ, RZ, R0 ;  /* 0x000000ffff2c7224 */ /* 0x000fce00078e0000 */
.L_x_1440:
[----:B------:R-:W-:Y:S01]  /*0f10*/  IADD3 R46, P0, PT, R44, UR8, RZ ;  /* 0x000000082c2e7c10 */ /* 0x000fe2000ff1e0ff */
[----:B------:R-:W-:-:S03]  /*0f20*/  IMAD R0, R17, UR10, RZ ;  /* 0x0000000a11007c24 */ /* 0x000fc6000f8e02ff */
[----:B------:R-:W-:Y:S02]  /*0f30*/  IADD3.X R47, PT, PT, R45, UR9, RZ, P0, !PT ;  /* 0x000000092d2f7c10 */ /* 0x000fe400087fe4ff */
[----:B------:R-:W-:-:S04]  /*0f40*/  IADD3 R44, P0, PT, R0, UR12, RZ ;  /* 0x0000000c002c7c10 */ /* 0x000fc8000ff1e0ff */
[----:B------:R-:W2:Y:S01]  /*0f50*/  I2F.S64 R47, R46 ;  /* 0x0000002e002f7312 */ /* 0x000ea20000301400 */
[----:B------:R-:W-:-:S05]  /*0f60*/  LEA.HI.X.SX32 R45, R0, UR13, 0x1, P0 ;  /* 0x0000000d002d7c11 */ /* 0x000fca00080f0eff */
[----:B--2---:R2:W-:Y:S03]  /*0f70*/  STG.E desc[UR6][R44.64], R47 ;  /* 0x0000002f2c007986 */ /* 0x0045e6000c101906 */
.L_x_1438:
[----:B------:R-:W-:Y:S05]  /*0f80*/  BSYNC.RECONVERGENT B0 ;  /* 0x0000000000007941 */ /* 0x000fea0003800200 */
.L_x_1437:
        /* <DEDUP_REMOVED lines=29> */
.L_x_1443:
[----:B------:R-:W-:Y:S01]  /*1160*/  IMAD.MOV.U32 R0, RZ, RZ, R49 ;  /* 0x000000ffff007224 */ /* 0x000fe200078e0031 */
[----:B--2---:R-:W-:-:S07]  /*1170*/  MOV R44, 0x1190 ;  /* 0x00001190002c7802 */ /* 0x004fce0000000f00 */
[----:B01----:R-:W-:Y:S05]  /*1180*/  CALL.REL.NOINC `($__internal_107_$__cuda_sm20_rem_u64) ;  /* 0x0000000800b87944 */ /* 0x003fea0003c00000 */
[----:B------:R-:W-:-:S07]  /*1190*/  MOV R44, R0 ;  /* 0x00000000002c7202 */ /* 0x000fce0000000f00 */
.L_x_1444:
[----:B------:R-:W-:-:S04]  /*11a0*/  IADD3 R44, P0, PT, R44, UR8, RZ ;  /* 0x000000082c2c7c10 */ /* 0x000fc8000ff1e0ff */
[----:B------:R-:W-:Y:S02]  /*11b0*/  IADD3.X R45, PT, PT, R45, UR9, RZ, P0, !PT ;  /* 0x000000092d2d7c10 */ /* 0x000fe400087fe4ff */
[----:B------:R-:W-:-:S04]  /*11c0*/  IADD3 R50, P0, PT, R50, UR12, RZ ;  /* 0x0000000c32327c10 */ /* 0x000fc8000ff1e0ff */
[----:B------:R-:W2:Y:S01]  /*11d0*/  I2F.S64 R45, R44 ;  /* 0x0000002c002d7312 */ /* 0x000ea20000301400 */
[----:B------:R-:W-:-:S05]  /*11e0*/  IADD3.X R51, PT, PT, R51, UR13, RZ, P0, !PT ;  /* 0x0000000d33337c10 */ /* 0x000fca00087fe4ff */
[----:B--2---:R3:W-:Y:S03]  /*11f0*/  STG.E desc[UR6][R50.64], R45 ;  /* 0x0000002d32007986 */ /* 0x0047e6000c101906 */
.L_x_1442:
[----:B------:R-:W-:Y:S05]  /*1200*/  BSYNC.RECONVERGENT B0 ;  /* 0x0000000000007941 */ /* 0x000fea0003800200 */
.L_x_1441:
        /* <DEDUP_REMOVED lines=29> */
.L_x_1447:
[----:B------:R-:W-:Y:S02]  /*13e0*/  MOV R0, R6 ;  /* 0x0000000600007202 */ /* 0x000fe40000000f00 */
[----:B--2---:R-:W-:-:S07]  /*13f0*/  MOV R44, 0x1410 ;  /* 0x00001410002c7802 */ /* 0x004fce0000000f00 */
[----:B01----:R-:W-:Y:S05]  /*1400*/  CALL.REL.NOINC `($__internal_107_$__cuda_sm20_rem_u64) ;  /* 0x0000000800187944 */ /* 0x003fea0003c00000 */
[----:B------:R-:W-:-:S07]  /*1410*/  IMAD.MOV.U32 R44, RZ, RZ, R0 ;  /* 0x000000ffff2c7224 */ /* 0x000fce00078e0000 */
.L_x_1448:
[----:B------:R-:W-:-:S04]  /*1420*/  IADD3 R44, P0, PT, R44, UR8, RZ ;  /* 0x000000082c2c7c10 */ /* 0x000fc8000ff1e0ff */
[----:B------:R-:W-:Y:S02]  /*1430*/  IADD3.X R45, PT, PT, R45, UR9, RZ, P0, !PT ;  /* 0x000000092d2d7c10 */ /* 0x000fe400087fe4ff */
[----:B------:R-:W-:-:S04]  /*1440*/  IADD3 R46, P0, PT, R49, UR12, RZ ;  /* 0x0000000c312e7c10 */ /* 0x000fc8000ff1e0ff */
[----:B------:R-:W2:Y:S01]  /*1450*/  I2F.S64 R45, R44 ;  /* 0x0000002c002d7312 */ /* 0x000ea20000301400 */
[----:B------:R-:W-:-:S05]  /*1460*/  IADD3.X R47, PT, PT, R50, UR13, RZ, P0, !PT ;  /* 0x0000000d322f7c10 */ /* 0x000fca00087fe4ff */
[----:B--2---:R4:W-:Y:S03]  /*1470*/  STG.E desc[UR6][R46.64], R45 ;  /* 0x0000002d2e007986 */ /* 0x0049e6000c101906 */
.L_x_1446:
[----:B------:R-:W-:Y:S05]  /*1480*/  BSYNC.RECONVERGENT B0 ;  /* 0x0000000000007941 */ /* 0x000fea0003800200 */
.L_x_1445:
        /* <DEDUP_REMOVED lines=29> */
.L_x_1450:
[----:B------:R-:W-:Y:S01]  /*1660*/  IMAD.MOV.U32 R0, RZ, RZ, R5 ;  /* 0x000000ffff007224 */ /* 0x000fe200078e0005 */
[----:B--2---:R-:W-:-:S07]  /*1670*/  MOV R44, 0x1690 ;  /* 0x00001690002c7802 */ /* 0x004fce0000000f00 */
[----:B01-34-:R-:W-:Y:S05]  /*1680*/  CALL.REL.NOINC `($__internal_107_$__cuda_sm20_rem_u64) ;  /* 0x0000000400787944 */ /* 0x01bfea0003c00000 */
[----:B------:R-:W-:-:S07]  /*1690*/  IMAD.MOV.U32 R44, RZ, RZ, R0 ;  /* 0x000000ffff2c7224 */ /* 0x000fce00078e0000 */
.L_x_1451:
[----:B------:R-:W-:-:S04]  /*16a0*/  IADD3 R2, P0, PT, R44, UR8, RZ ;  /* 0x000000082c027c10 */ /* 0x000fc8000ff1e0ff */
[----:B------:R-:W-:Y:S02]  /*16b0*/  IADD3.X R3, PT, PT, R45, UR9, RZ, P0, !PT ;  /* 0x000000092d037c10 */ /* 0x000fe400087fe4ff */
[----:B------:R-:W-:-:S04]  /*16c0*/  IADD3 R4, P0, PT, R6, UR12, RZ ;  /* 0x0000000c06047c10 */ /* 0x000fc8000ff1e0ff */
[----:B------:R-:W0:Y:S01]  /*16d0*/  I2F.S64 R3, R2 ;  /* 0x0000000200037312 */ /* 0x000e220000301400 */
[----:B------:R-:W-:-:S05]  /*16e0*/  IADD3.X R5, PT, PT, R49, UR13, RZ, P0, !PT ;  /* 0x0000000d31057c10 */ /* 0x000fca00087fe4ff */
[----:B0-----:R0:W-:Y:S03]  /*16f0*/  STG.E desc[UR6][R4.64], R3 ;  /* 0x0000000304007986 */ /* 0x0011e6000c101906 */
.L_x_1449:
[----:B------:R-:W-:Y:S01]  /*1700*/  IADD3 R17, P0, PT, R12, R17, RZ ;  /* 0x000000110c117210 */ /* 0x000fe20007f1e0ff */
[----:B------:R-:W-:Y:S05]  /*1710*/  WARPSYNC.ALL ;  /* 0x0000000000007948 */ /* 0x000fea0003800000 */
[----:B------:R-:W-:Y:S01]  /*1720*/  IADD3.X R15, PT, PT, RZ, R15, RZ, P0, !PT ;  /* 0x0000000fff0f7210 */ /* 0x000fe200007fe4ff */
[----:B------:R-:W-:Y:S01]  /*1730*/  BAR.SYNC.DEFER_BLOCKING 0x0 ;  /* 0x0000000000007b1d */ /* 0x000fe20000010000 */
[----:B------:R-:W-:Y:S01]  /*1740*/  ISETP.GE.U32.AND P0, PT, R17, R26, PT ;  /* 0x0000001a1100720c */ /* 0x000fe20003f06070 */
[----:B------:R-:W-:Y:S01]  /*1750*/  IMAD.MOV.U32 R49, RZ, RZ, R28 ;  /* 0x000000ffff317224 */ /* 0x000fe200078e001c */
[----:B--2---:R-:W-:Y:S01]  /*1760*/  MOV R44, R7 ;  /* 0x00000007002c7202 */ /* 0x004fe20000000f00 */
[----:B------:R-:W-:Y:S01]  /*1770*/  IMAD.MOV.U32 R0, RZ, RZ, R8 ;  /* 0x000000ffff007224 */ /* 0x000fe200078e0008 */
[----:B------:R-:W-:-:S13]  /*1780*/  ISETP.GE.AND.EX P0, PT, R15, R10, PT, P0 ;  /* 0x0000000a0f00720c */ /* 0x000fda0003f06300 */
[----:B------:R-:W-:Y:S05]  /*1790*/  @!P0 BRA `(.L_x_1452) ;  /* 0xfffffff000348947 */ /* 0x000fea000383ffff */
[----:B------:R-:W-:Y:S05]  /*17a0*/  EXIT ;  /* 0x000000000000794d */ /* 0x000fea0003800000 */
        .weak           $__internal_106_$__cuda_sm20_div_s64
        .type           $__internal_106_$__cuda_sm20_div_s64,@function
        .size           $__internal_106_$__cuda_sm20_div_s64,($__internal_107_$__cuda_sm20_rem_u64 - $__internal_106_$__cuda_sm20_div_s64)
$__internal_106_$__cuda_sm20_div_s64:
        /* <DEDUP_REMOVED lines=75> */
[----:B------:R-:W-:Y:S06]  /*1c60*/  RET.REL.NODEC R2 `(_ZN2at6native60_GLOBAL__N__fdc43544_27_DistributionRandomKernel_cu_f88cee4443distribution_elementwise_grid_stride_kernelIjLi4EZZZNS0_9templates4cuda21random_from_to_kernelIPNS_17CUDAGeneratorImplEEEvRNS_18TensorIteratorBaseEmlT_ENKUlvE_clEvENKUlvE5_clEvEUlP24curandStatePhilox4_32_10E0_ZNS1_27distribution_nullary_kernelIfj5uint4S7_SF_ZZZS5_IS7_EvS9_mlSA_ENKSB_clEvENKSC_clEvEUljE_EEvS9_T2_RKT3_T4_EUlijE_EEvlNS_15PhiloxCudaStateET1_SJ_) ;  /* 0xffffffe002e47950 */ /* 0x000fec0003c3ffff */
        .weak           $__internal_107_$__cuda_sm20_rem_u64
        .type           $__internal_107_$__cuda_sm20_rem_u64,@function
        .size           $__internal_107_$__cuda_sm20_rem_u64,(.L_x_2346 - $__internal_107_$__cuda_sm20_rem_u64)
$__internal_107_$__cuda_sm20_rem_u64:
        /* <DEDUP_REMOVED lines=65> */
[----:B------:R-:W-:Y:S05]  /*2080*/  RET.REL.NODEC R46 `(_ZN2at6native60_GLOBAL__N__fdc43544_27_DistributionRandomKernel_cu_f88cee4443distribution_elementwise_grid_stride_kernelIjLi4EZZZNS0_9templates4cuda21random_from_to_kernelIPNS_17CUDAGeneratorImplEEEvRNS_18TensorIteratorBaseEmlT_ENKUlvE_clEvENKUlvE5_clEvEUlP24curandStatePhilox4_32_10E0_ZNS1_27distribution_nullary_kernelIfj5uint4S7_SF_ZZZS5_IS7_EvS9_mlSA_ENKSB_clEvENKSC_clEvEUljE_EEvS9_T2_RKT3_T4_EUlijE_EEvlNS_15PhiloxCudaStateET1_SJ_) ;  /* 0xffffffdc2edc7950 */ /* 0x000fea0003c3ffff */
.L_x_1453:
        /* <DEDUP_REMOVED lines=15> */
.L_x_2346:


//--------------------- .text._ZN2at6native60_GLOBAL__N__fdc43544_27_DistributionRandomKernel_cu_f88cee4443distribution_elementwise_grid_stride_kernelImLi2EZZZNS0_9templates4cuda21random_from_to_kernelIPNS_17CUDAGeneratorImplEEEvRNS_18TensorIteratorBaseEmlT_ENKUlvE_clEvENKUlvE5_clEvEUlP24curandStatePhilox4_32_10E_ZNS1_27distribution_nullary_kernelIfm10ulonglong2S7_SF_ZZZS5_IS7_EvS9_mlSA_ENKSB_clEvENKSC_clEvEUlmE_EEvS9_T2_RKT3_T4_EUlimE0_EEvlNS_15PhiloxCudaStateET1_SJ_ --------------------------
	.section	.text._ZN2at6native60_GLOBAL__N__fdc43544_27_DistributionRandomKernel_cu_f88cee4443distribution_elementwise_grid_stride_kernelImLi2EZZZNS0_9templates4cuda21random_from_to_kernelIPNS_17CUDAGeneratorImplEEEvRNS_18TensorIteratorBaseEmlT_ENKUlvE_clEvENKUlvE5_clEvEUlP24curandStatePhilox4_32_10E_ZNS1_27distribution_nullary_kernelIfm10ulonglong2S7_SF_ZZZS5_IS7_EvS9_mlSA_ENKSB_clEvENKSC_clEvEUlmE_EEvS9_T2_RKT3_T4_EUlimE0_EEvlNS_15PhiloxCudaStateET1_SJ_,"ax",@progbits
	.align	128
.text._ZN2at6native60_GLOBAL__N__fdc43544_27_DistributionRandomKernel_cu_f88cee4443distribution_elementwise_grid_stride_kernelImLi2EZZZNS0_9templates4cuda21random_from_to_kernelIPNS_17CUDAGeneratorImplEEEvRNS_18TensorIteratorBaseEmlT_ENKUlvE_clEvENKUlvE5_clEvEUlP24curandStatePhilox4_32_10E_ZNS1_27distribution_nullary_kernelIfm10ulonglong2S7_SF_ZZZS5_IS7_EvS9_mlSA_ENKSB_clEvENKSC_clEvEUlmE_EEvS9_T2_RKT3_T4_EUlimE0_EEvlNS_15PhiloxCudaStateET1_SJ_:
        .type           _ZN2at6native60_GLOBAL__N__fdc43544_27_DistributionRandomKernel_cu_f88cee4443distribution_elementwise_grid_stride_kernelImLi2EZZZNS0_9templates4cuda21random_from_to_kernelIPNS_17CUDAGeneratorImplEEEvRNS_18TensorIteratorBaseEmlT_ENKUlvE_clEvENKUlvE5_clEvEUlP24curandStatePhilox4_32_10E_ZNS1_27distribution_nullary_kernelIfm10ulonglong2S7_SF_ZZZS5_IS7_EvS9_mlSA_ENKSB_clEvENKSC_clEvEUlmE_EEvS9_T2_RKT3_T4_EUlimE0_EEvlNS_15PhiloxCudaStateET1_SJ_,@function
        .size           _ZN2at6native60_GLOBAL__N__fdc43544_27_DistributionRandomKernel_cu_f88cee4443distribution_elementwise_grid_stride_kernelImLi2EZZZNS0_9templates4cuda21random_from_to_kernelIPNS_17CUDAGeneratorImplEEEvRNS_18TensorIteratorBaseEmlT_ENKUlvE_clEvENKUlvE5_clEvEUlP24curandStatePhilox4_32_10E_ZNS1_27distribution_nullary_kernelIfm10ulonglong2S7_SF_ZZZS5_IS7_EvS9_mlSA_ENKSB_clEvENKSC_clEvEUlmE_EEvS9_T2_RKT3_T4_EUlimE0_EEvlNS_15PhiloxCudaStateET1_SJ_,(.L_x_2349 - _ZN2at6native60_GLOBAL__N__fdc43544_27_DistributionRandomKernel_cu_f88cee4443distribution_elementwise_grid_stride_kernelImLi2EZZZNS0_9templates4cuda21random_from_to_kernelIPNS_17CUDAGeneratorImplEEEvRNS_18TensorIteratorBaseEmlT_ENKUlvE_clEvENKUlvE5_clEvEUlP24curandStatePhilox4_32_10E_ZNS1_27distribution_nullary_kernelIfm10ulonglong2S7_SF_ZZZS5_IS7_EvS9_mlSA_ENKSB_clEvENKSC_clEvEUlmE_EEvS9_T2_RKT3_T4_EUlimE0_EEvlNS_15PhiloxCudaStateET1_SJ_)
        .other          _ZN2at6native60_GLOBAL__N__fdc43544_27_DistributionRandomKernel_cu_f88cee4443distribution_elementwise_grid_stride_kernelImLi2EZZZNS0_9templates4cuda21random_from_to_kernelIPNS_17CUDAGeneratorImplEEEvRNS_18TensorIteratorBaseEmlT_ENKUlvE_clEvENKUlvE5_clEvEUlP24curandStatePhilox4_32_10E_ZNS1_27distribution_nullary_kernelIfm10ulonglong2S7_SF_ZZZS5_IS7_EvS9_mlSA_ENKSB_clEvENKSC_clEvEUlmE_EEvS9_T2_RKT3_T4_EUlimE0_EEvlNS_15PhiloxCudaStateET1_SJ_,@"STO_CUDA_ENTRY STV_DEFAULT"
_ZN2at6native60_GLOBAL__N__fdc43544_27_DistributionRandomKernel_cu_f88cee4443distribution_elementwise_grid_stride_kernelImLi2EZZZNS0_9templates4cuda21random_from_to_kernelIPNS_17CUDAGeneratorImplEEEvRNS_18TensorIteratorBaseEmlT_ENKUlvE_clEvENKUlvE5_clEvEUlP24curandStatePhilox4_32_10E_ZNS1_27distribution_nullary_kernelIfm10ulonglong2S7_SF_ZZZS5_IS7_EvS9_mlSA_ENKSB_clEvENKSC_clEvEUlmE_EEvS9_T2_RKT3_T4_EUlimE0_EEvlNS_15PhiloxCudaStateET1_SJ_:
        /* <DEDUP_REMOVED lines=111> */
.L_x_1454:
[----:B------:R-:W-:-:S07]  /*06f0*/  MOV R30, 0x710 ;  /* 0x00000710001e7802 */ /* 0x000fce0000000f00 */
[----:B------:R-:W-:Y:S05]  /*0700*/  CALL.REL.NOINC `($__internal_108_$__cuda_sm20_div_s64) ;  /* 0x00000030006c7944 */ /* 0x000fea0003c00000 */
[----:B------:R-:W-:Y:S01]  /*0710*/  MOV R30, R28 ;  /* 0x0000001c001e7202 */ /* 0x000fe20000000f00 */
[----:B------:R-:W-:-:S07]  /*0720*/  IMAD.MOV.U32 R31, RZ, RZ, R29 ;  /* 0x000000ffff1f7224 */ /* 0x000fce00078e001d */
.L_x_1455:
        /* <DEDUP_REMOVED lines=79> */
.L_x_1480:
        /* <DEDUP_REMOVED lines=13> */
.L_x_1457:
[----:B0-----:R-:W-:Y:S05]  /*0cf0*/  BSYNC.RECONVERGENT B0 ;  /* 0x0000000000007941 */ /* 0x001fea0003800200 */
.L_x_1456:
        /* <DEDUP_REMOVED lines=55> */
.L_x_1458:
        /* <DEDUP_REMOVED lines=9> */
.L_x_1459:
        /* <DEDUP_REMOVED lines=32> */
.L_x_1464:
[----:B------:R-:W-:-:S07]  /*1300*/  MOV R46, 0x1320 ;  /* 0x00001320002e7802 */ /* 0x000fce0000000f00 */
[----:B01----:R-:W-:Y:S05]  /*1310*/  CALL.REL.NOINC `($__internal_109_$__cuda_sm20_rem_u64) ;  /* 0x0000002800907944 */ /* 0x003fea0003c00000 */
[----:B------:R-:W-:Y:S01]  /*1320*/  MOV R28, R30 ;  /* 0x0000001e001c7202 */ /* 0x000fe20000000f00 */
[----:B------:R-:W-:-:S07]  /*1330*/  IMAD.MOV.U32 R29, RZ, RZ, R31 ;  /* 0x000000ffff1d7224 */ /* 0x000fce00078e001f */
.L_x_1465:
[----:B------:R-:W-:Y:S05]  /*1340*/  BSYNC.RECONVERGENT B1 ;  /* 0x0000000000017941 */ /* 0x000fea0003800200 */
.L_x_1463:
[----:B------:R-:W-:Y:S01]  /*1350*/  IADD3 R28, P0, PT, R28, UR36, RZ ;  /* 0x000000241c1c7c10 */ /* 0x000fe2000ff1e0ff */
[----:B------:R-:W2:Y:S03]  /*1360*/  LDC.64 R30, c[0x0][0x540] ;  /* 0x00015000ff1e7b82 */ /* 0x000ea60000000a00 */
[----:B------:R-:W-:-:S06]  /*1370*/  IADD3.X R29, PT, PT, R29, UR37, RZ, P0, !PT ;  /* 0x000000251d1d7c10 */ /* 0x000fcc00087fe4ff */
[----:B------:R-:W2:Y:S02]  /*1380*/  I2F.S64 R29, R28 ;  /* 0x0000001c001d7312 */ /* 0x000ea40000301400 */
[----:B--2---:R2:W-:Y:S02]  /*1390*/  STG.E desc[UR76][R30.64], R29 ;  /* 0x0000001d1e007986 */ /* 0x0045e4000c10194c */
.L_x_1462:
[----:B------:R-:W-:Y:S05]  /*13a0*/  BSYNC.RECONVERGENT B0 ;  /* 0x0000000000007941 */ /* 0x000fea0003800200 */
.L_x_1461:
        /* <DEDUP_REMOVED lines=28> */
.L_x_1468:
[----:B------:R-:W-:Y:S01]  /*1570*/  MOV R44, R42 ;  /* 0x0000002a002c7202 */ /* 0x000fe20000000f00 */
[----:B------:R-:W-:Y:S01]  /*1580*/  IMAD.MOV.U32 R48, RZ, RZ, R41 ;  /* 0x000000ffff307224 */ /* 0x000fe200078e0029 */
[----:B------:R-:W-:-:S07]  /*1590*/  MOV R46, 0x15b0 ;  /* 0x000015b0002e7802 */ /* 0x000fce0000000f00 */
[----:B012---:R-:W-:Y:S05]  /*15a0*/  CALL.REL.NOINC `($__internal_109_$__cuda_sm20_rem_u64) ;  /* 0x0000002400ec7944 */ /* 0x007fea0003c00000 */
.L_x_1469:
[----:B------:R-:W-:Y:S05]  /*15b0*/  BSYNC.RECONVERGENT B0 ;  /* 0x0000000000007941 */ /* 0x000fea0003800200 */
.L_x_1467:
[----:B------:R-:W-:Y:S01]  /*15c0*/  IADD3 R30, P0, PT, R30, UR36, RZ ;  /* 0x000000241e1e7c10 */ /* 0x000fe2000ff1e0ff */
[----:B------:R-:W0:Y:S03]  /*15d0*/  LDC.64 R28, c[0x0][0x540] ;  /* 0x00015000ff1c7b82 */ /* 0x000e260000000a00 */
[----:B------:R-:W-:-:S06]  /*15e0*/  IADD3.X R31, PT, PT, R31, UR37, RZ, P0, !PT ;  /* 0x000000251f1f7c10 */ /* 0x000fcc00087fe4ff */
[----:B------:R-:W0:Y:S02]  /*15f0*/  I2F.S64 R31, R30 ;  /* 0x0000001e001f7312 */ /* 0x000e240000301400 */
[----:B0-----:R3:W-:Y:S01]  /*1600*/  STG.E desc[UR76][R28.64], R31 ;  /* 0x0000001f1c007986 */ /* 0x0017e2000c10194c */
[----:B------:R-:W-:Y:S05]  /*1610*/  BRA `(.L_x_1466) ;  /* 0x0000002000887947 */ /* 0x000fea0003800000 */
.L_x_1460:
        /* <DEDUP_REMOVED lines=235> */
.L_x_1472:
        /* <DEDUP_REMOVED lines=24> */
.L_x_1474:
[----:B------:R-:W-:-:S07]  /*2650*/  MOV R46, 0x2670 ;  /* 0x00002670002e7802 */ /* 0x000fce0000000f00 */
[----:B01----:R-:W-:Y:S05]  /*2660*/  CALL.REL.NOINC `($__internal_109_$__cuda_sm20_rem_u64) ;  /* 0x0000001400bc7944 */ /* 0x003fea0003c00000 */
[----:B------:R-:W-:Y:S02]  /*2670*/  MOV R28, R30 ;  /* 0x0000001e001c7202 */ /* 0x000fe40000000f00 */
[----:B------:R-:W-:-:S07]  /*2680*/  MOV R29, R31 ;  /* 0x0000001f001d7202 */ /* 0x000fce0000000f00 */
.L_x_1475:
[----:B------:R-:W-:Y:S05]  /*2690*/  BSYNC.RECONVERGENT B1 ;  /* 0x0000000000017941 */ /* 0x000fea0003800200 */
.L_x_1473:
[----:B------:R-:W2:Y:S01]  /*26a0*/  LDCU.64 UR48, c[0x0][0x540] ;  /* 0x0000a800ff3077ac */ /* 0x000ea20008000a00 */
[----:B------:R-:W-:-:S04]  /*26b0*/  IADD3 R28, P0, PT, R28, UR36, RZ ;  /* 0x000000241c1c7c10 */ /* 0x000fc8000ff1e0ff */
[----:B------:R-:W-:-:S06]  /*26c0*/  IADD3.X R29, PT, PT, R29, UR37, RZ, P0, !PT ;  /* 0x000000251d1d7c10 */ /* 0x000fcc00087fe4ff */
[----:B------:R-:W3:Y:S01]  /*26d0*/  I2F.S64 R29, R28 ;  /* 0x0000001c001d7312 */ /* 0x000ee20000301400 */
[----:B--2---:R-:W-:-:S05]  /*26e0*/  IADD3 R30, P0, PT, R47, UR48, RZ ;  /* 0x000000302f1e7c10 */ /* 0x004fca000ff1e0ff */
[----:B------:R-:W-:-:S05]  /*26f0*/  IMAD.X R31, RZ, RZ, UR49, P0 ;  /* 0x00000031ff1f7e24 */ /* 0x000fca00080e06ff */
[----:B---3--:R2:W-:Y:S03]  /*2700*/  STG.E desc[UR76][R30.64], R29 ;  /* 0x0000001d1e007986 */ /* 0x0085e6000c10194c */
.L_x_1471:
[----:B------:R-:W-:Y:S05]  /*2710*/  BSYNC.RECONVERGENT B0 ;  /* 0x0000000000007941 */ /* 0x000fea0003800200 */
.L_x_1470:
        /* <DEDUP_REMOVED lines=236> */
.L_x_1476:
        /* <DEDUP_REMOVED lines=24> */
.L_x_1478:
[----:B------:R-:W-:Y:S02]  /*3760*/  MOV R44, R42 ;  /* 0x0000002a002c7202 */ /* 0x000fe40000000f00 */
[----:B------:R-:W-:Y:S02]  /*3770*/  MOV R48, R41 ;  /* 0x0000002900307202 */ /* 0x000fe40000000f00 */
[----:B------:R-:W-:-:S07]  /*3780*/  MOV R46, 0x37a0 ;  /* 0x000037a0002e7802 */ /* 0x000fce0000000f00 */
[----:B01----:R-:W-:Y:S05]  /*3790*/  CALL.REL.NOINC `($__internal_109_$__cuda_sm20_rem_u64) ;  /* 0x0000000400707944 */ /* 0x003fea0003c00000 */
[----:B------:R-:W-:Y:S01]  /*37a0*/  IMAD.MOV.U32 R28, RZ, RZ, R30 ;  /* 0x000000ffff1c7224 */ /* 0x000fe200078e001e */
[----:B------:R-:W-:-:S07]  /*37b0*/  MOV R29, R31 ;  /* 0x0000001f001d7202 */ /* 0x000fce0000000f00 */
.L_x_1479:
[----:B------:R-:W-:Y:S05]  /*37c0*/  BSYNC.RECONVERGENT B0 ;  /* 0x0000000000007941 */ /* 0x000fea0003800200 */
.L_x_1477:
[----:B------:R-:W2:Y:S01]  /*37d0*/  LDCU.64 UR48, c[0x0][0x540] ;  /* 0x0000a800ff3077ac */ /* 0x000ea20008000a00 */
[----:B------:R-:W-:-:S04]  /*37e0*/  IADD3 R28, P0, PT, R28, UR36, RZ ;  /* 0x000000241c1c7c10 */ /* 0x000fc8000ff1e0ff */
[----:B------:R-:W-:-:S06]  /*37f0*/  IADD3.X R29, PT, PT, R29, UR37, RZ, P0, !PT ;  /* 0x000000251d1d7c10 */ /* 0x000fcc00087fe4ff */
[----:B------:R-:W3:Y:S01]  /*3800*/  I2F.S64 R29, R28 ;  /* 0x0000001c001d7312 */ /* 0x000ee20000301400 */
[----:B--2---:R-:W-:-:S04]  /*3810*/  IADD3 R30, P0, PT, R47, UR48, RZ ;  /* 0x000000302f1e7c10 */ /* 0x004fc8000ff1e0ff */
[----:B------:R-:W-:-:S05]  /*3820*/  IADD3.X R31, PT, PT, RZ, UR49, RZ, P0, !PT ;  /* 0x00000031ff1f7c10 */ /* 0x000fca00087fe4ff */
[----:B---3--:R2:W-:Y:S04]  /*3830*/  STG.E desc[UR76][R30.64], R29 ;  /* 0x0000001d1e007986 */ /* 0x0085e8000c10194c */
.L_x_1466:
        /* <DEDUP_REMOVED lines=8> */
        .weak           $__internal_108_$__cuda_sm20_div_s64
        .type           $__internal_108_$__cuda_sm20_div_s64,@function
        .size           $__internal_108_$__cuda_sm20_div_s64,($__internal_109_$__cuda_sm20_rem_u64 - $__internal_108_$__cuda_sm20_div_s64)
$__internal_108_$__cuda_sm20_div_s64:
        /* <DEDUP_REMOVED lines=73> */
[----:B------:R-:W-:Y:S06]  /*3d50*/  RET.REL.NODEC R30 `(_ZN2at6native60_GLOBAL__N__fdc43544_27_DistributionRandomKernel_cu_f88cee4443distribution_elementwise_grid_stride_kernelImLi2EZZZNS0_9templates4cuda21random_from_to_kernelIPNS_17CUDAGeneratorImplEEEvRNS_18TensorIteratorBaseEmlT_ENKUlvE_clEvENKUlvE5_clEvEUlP24curandStatePhilox4_32_10E_ZNS1_27distribution_nullary_kernelIfm10ulonglong2S7_SF_ZZZS5_IS7_EvS9_mlSA_ENKSB_clEvENKSC_clEvEUlmE_EEvS9_T2_RKT3_T4_EUlimE0_EEvlNS_15PhiloxCudaStateET1_SJ_) ;  /* 0xffffffc01ea87950 */ /* 0x000fec0003c3ffff */
        .weak           $__internal_109_$__cuda_sm20_rem_u64
        .type           $__internal_109_$__cuda_sm20_rem_u64,@function
        .size           $__internal_109_$__cuda_sm20_rem_u64,(.L_x_2349 - $__internal_109_$__cuda_sm20_rem_u64)
$__internal_109_$__cuda_sm20_rem_u64:
        /* <DEDUP_REMOVED lines=65> */
[----:B------:R-:W-:Y:S06]  /*4170*/  RET.REL.NODEC R28 `(_ZN2at6native60_GLOBAL__N__fdc43544_27_DistributionRandomKernel_cu_f88cee4443distribution_elementwise_grid_stride_kernelImLi2EZZZNS0_9templates4cuda21random_from_to_kernelIPNS_17CUDAGeneratorImplEEEvRNS_18TensorIteratorBaseEmlT_ENKUlvE_clEvENKUlvE5_clEvEUlP24curandStatePhilox4_32_10E_ZNS1_27distribution_nullary_kernelIfm10ulonglong2S7_SF_ZZZS5_IS7_EvS9_mlSA_ENKSB_clEvENKSC_clEvEUlmE_EEvS9_T2_RKT3_T4_EUlimE0_EEvlNS_15PhiloxCudaStateET1_SJ_) ;  /* 0xffffffbc1ca07950 */ /* 0x000fec0003c3ffff */
.L_x_1481:
        /* <DEDUP_REMOVED lines=16> */
.L_x_2349:


//--------------------- .text._ZN2at6native60_GLOBAL__N__fdc43544_27_DistributionRandomKernel_cu_f88cee4443distribution_elementwise_grid_stride_kernelImLi2EZZZNS0_9templates4cuda21random_from_to_kernelIPNS_17CUDAGeneratorImplEEEvRNS_18TensorIteratorBaseEmlT_ENKUlvE_clEvENKUlvE5_clEvEUlP24curandStatePhilox4_32_10E_ZNS1_27distribution_nullary_kernelIfm10ulonglong2S7_SF_ZZZS5_IS7_EvS9_mlSA_ENKSB_clEvENKSC_clEvEUlmE_EEvS9_T2_RKT3_T4_EUlimE_EEvlNS_15PhiloxCudaStateET1_SJ_ --------------------------
	.section	.text._ZN2at6native60_GLOBAL__N__fdc43544_27_DistributionRandomKernel_cu_f88cee4443distribution_elementwise_grid_stride_kernelImLi2EZZZNS0_9templates4cuda21random_from_to_kernelIPNS_17CUDAGeneratorImplEEEvRNS_18TensorIteratorBaseEmlT_ENKUlvE_clEvENKUlvE5_clEvEUlP24curandStatePhilox4_32_10E_ZNS1_27distribution_nullary_kernelIfm10ulonglong2S7_SF_ZZZS5_IS7_EvS9_mlSA_ENKSB_clEvENKSC_clEvEUlmE_EEvS9_T2_RKT3_T4_EUlimE_EEvlNS_15PhiloxCudaStateET1_SJ_,"ax",@progbits
	.align	128
.text._ZN2at6native60_GLOBAL__N__fdc43544_27_DistributionRandomKernel_cu_f88cee4443distribution_elementwise_grid_stride_kernelImLi2EZZZNS0_9templates4cuda21random_from_to_kernelIPNS_17CUDAGeneratorImplEEEvRNS_18TensorIteratorBaseEmlT_ENKUlvE_clEvENKUlvE5_clEvEUlP24curandStatePhilox4_32_10E_ZNS1_27distribution_nullary_kernelIfm10ulonglong2S7_SF_ZZZS5_IS7_EvS9_mlSA_ENKSB_clEvENKSC_clEvEUlmE_EEvS9_T2_RKT3_T4_EUlimE_EEvlNS_15PhiloxCudaStateET1_SJ_:
        .type           _ZN2at6native60_GLOBAL__N__fdc43544_27_DistributionRandomKernel_cu_f88cee4443distribution_elementwise_grid_stride_kernelImLi2EZZZNS0_9templates4cuda21random_from_to_kernelIPNS_17CUDAGeneratorImplEEEvRNS_18TensorIteratorBaseEmlT_ENKUlvE_clEvENKUlvE5_clEvEUlP24curandStatePhilox4_32_10E_ZNS1_27distribution_nullary_kernelIfm10ulonglong2S7_SF_ZZZS5_IS7_EvS9_mlSA_ENKSB_clEvENKSC_clEvEUlmE_EEvS9_T2_RKT3_T4_EUlimE_EEvlNS_15PhiloxCudaStateET1_SJ_,@function
        .size           _ZN2at6native60_GLOBAL__N__fdc43544_27_DistributionRandomKernel_cu_f88cee4443distribution_elementwise_grid_stride_kernelImLi2EZZZNS0_9templates4cuda21random_from_to_kernelIPNS_17CUDAGeneratorImplEEEvRNS_18TensorIteratorBaseEmlT_ENKUlvE_clEvENKUlvE5_clEvEUlP24curandStatePhilox4_32_10E_ZNS1_27distribution_nullary_kernelIfm10ulonglong2S7_SF_ZZZS5_IS7_EvS9_mlSA_ENKSB_clEvENKSC_clEvEUlmE_EEvS9_T2_RKT3_T4_EUlimE_EEvlNS_15PhiloxCudaStateET1_SJ_,(.L_x_2352 - _ZN2at6native60_GLOBAL__N__fdc43544_27_DistributionRandomKernel_cu_f88cee4443distribution_elementwise_grid_stride_kernelImLi2EZZZNS0_9templates4cuda21random_from_to_kernelIPNS_17CUDAGeneratorImplEEEvRNS_18TensorIteratorBaseEmlT_ENKUlvE_clEvENKUlvE5_clEvEUlP24curandStatePhilox4_32_10E_ZNS1_27distribution_nullary_kernelIfm10ulonglong2S7_SF_ZZZS5_IS7_EvS9_mlSA_ENKSB_clEvENKSC_clEvEUlmE_EEvS9_T2_RKT3_T4_EUlimE_EEvlNS_15PhiloxCudaStateET1_SJ_)
        .other          _ZN2at6native60_GLOBAL__N__fdc43544_27_DistributionRandomKernel_cu_f88cee4443distribution_elementwise_grid_stride_kernelImLi2EZZZNS0_9templates4cuda21random_from_to_kernelIPNS_17CUDAGeneratorImplEEEvRNS_18TensorIteratorBaseEmlT_ENKUlvE_clEvENKUlvE5_clEvEUlP24curandStatePhilox4_32_10E_ZNS1_27distribution_nullary_kernelIfm10ulonglong2S7_SF_ZZZS5_IS7_EvS9_mlSA_ENKSB_clEvENKSC_clEvEUlmE_EEvS9_T2_RKT3_T4_EUlimE_EEvlNS_15PhiloxCudaStateET1_SJ_,@"STO_CUDA_ENTRY STV_DEFAULT"
_ZN2at6native60_GLOBAL__N__fdc43544_27_DistributionRandomKernel_cu_f88cee4443distribution_elementwise_grid_stride_kernelImLi2EZZZNS0_9templates4cuda21random_from_to_kernelIPNS_17CUDAGeneratorImplEEEvRNS_18TensorIteratorBaseEmlT_ENKUlvE_clEvENKUlvE5_clEvEUlP24curandStatePhilox4_32_10E_ZNS1_27distribution_nullary_kernelIfm10ulonglong2S7_SF_ZZZS5_IS7_EvS9_mlSA_ENKSB_clEvENKSC_clEvEUlmE_EEvS9_T2_RKT3_T4_EUlimE_EEvlNS_15PhiloxCudaStateET1_SJ_:
        /* <DEDUP_REMOVED lines=113> */
.L_x_1482:
[----:B------:R-:W-:-:S07]  /*0710*/  MOV R38, 0x730 ;  /* 0x0000073000267802 */ /* 0x000fce0000000f00 */
[----:B------:R-:W-:Y:S05]  /*0720*/  CALL.REL.NOINC `($__internal_110_$__cuda_sm20_div_s64) ;  /* 0x0000000800f87944 */ /* 0x000fea0003c00000 */
.L_x_1483:
        /* <DEDUP_REMOVED lines=19> */
.L_x_1497:
        /* <DEDUP_REMOVED lines=13> */
.L_x_1485:
[----:B01234-:R-:W-:Y:S05]  /*0930*/  BSYNC.RECONVERGENT B0 ;  /* 0x0000000000007941 */ /* 0x01ffea0003800200 */
.L_x_1484:
        /* <DEDUP_REMOVED lines=51> */
.L_x_1486:
        /* <DEDUP_REMOVED lines=9> */
.L_x_1487:
        /* <DEDUP_REMOVED lines=30> */
.L_x_1491:
[----:B------:R-:W-:-:S07]  /*0ee0*/  MOV R46, 0xf00 ;  /* 0x00000f00002e7802 */ /* 0x000fce0000000f00 */
[----:B01----:R-:W-:Y:S05]  /*0ef0*/  CALL.REL.NOINC `($__internal_111_$__cuda_sm20_rem_u64) ;  /* 0x0000000800307944 */ /* 0x003fea0003c00000 */
[----:B------:R-:W-:Y:S01]  /*0f00*/  IMAD.MOV.U32 R28, RZ, RZ, R30 ;  /* 0x000000ffff1c7224 */ /* 0x000fe200078e001e */
[----:B------:R-:W-:-:S07]  /*0f10*/  MOV R29, R31 ;  /* 0x0000001f001d7202 */ /* 0x000fce0000000f00 */
.L_x_1492:
[----:B------:R-:W-:Y:S05]  /*0f20*/  BSYNC.RECONVERGENT B1 ;  /* 0x0000000000017941 */ /* 0x000fea0003800200 */
.L_x_1490:
[----:B------:R-:W-:-:S04]  /*0f30*/  IADD3 R30, P0, PT, R28, UR8, RZ ;  /* 0x000000081c1e7c10 */ /* 0x000fc8000ff1e0ff */
[----:B------:R-:W-:Y:S01]  /*0f40*/  IADD3.X R31, PT, PT, R29, UR9, RZ, P0, !PT ;  /* 0x000000091d1f7c10 */ /* 0x000fe200087fe4ff */
[----:B------:R-:W-:-:S05]  /*0f50*/  IMAD R29, R21, UR10, RZ ;  /* 0x0000000a151d7c24 */ /* 0x000fca000f8e02ff */
[----:B------:R-:W2:Y:S01]  /*0f60*/  I2F.S64 R31, R30 ;  /* 0x0000001e001f7312 */ /* 0x000ea20000301400 */
[----:B------:R-:W-:-:S04]  /*0f70*/  IADD3 R28, P0, PT, R29, UR12, RZ ;  /* 0x0000000c1d1c7c10 */ /* 0x000fc8000ff1e0ff */
[----:B------:R-:W-:-:S05]  /*0f80*/  LEA.HI.X.SX32 R29, R29, UR13, 0x1, P0 ;  /* 0x0000000d1d1d7c11 */ /* 0x000fca00080f0eff */
[----:B--2---:R2:W-:Y:S04]  /*0f90*/  STG.E desc[UR6][R28.64], R31 ;  /* 0x0000001f1c007986 */ /* 0x0045e8000c101906 */
.L_x_1489:
[----:B------:R-:W-:Y:S05]  /*0fa0*/  BSYNC.RECONVERGENT B0 ;  /* 0x0000000000007941 */ /* 0x000fea0003800200 */
.L_x_1488:
        /* <DEDUP_REMOVED lines=30> */
.L_x_1495:
[----:B------:R-:W-:Y:S01]  /*1190*/  MOV R44, R43 ;  /* 0x0000002b002c7202 */ /* 0x000fe20000000f00 */
[----:B------:R-:W-:Y:S01]  /*11a0*/  IMAD.MOV.U32 R50, RZ, RZ, R42 ;  /* 0x000000ffff327224 */ /* 0x000fe200078e002a */
[----:B------:R-:W-:-:S07]  /*11b0*/  MOV R46, 0x11d0 ;  /* 0x000011d0002e7802 */ /* 0x000fce0000000f00 */
[----:B01----:R-:W-:Y:S05]  /*11c0*/  CALL.REL.NOINC `($__internal_111_$__cuda_sm20_rem_u64) ;  /* 0x00000004007c7944 */ /* 0x003fea0003c00000 */
[----:B------:R-:W-:Y:S01]  /*11d0*/  IMAD.MOV.U32 R28, RZ, RZ, R30 ;  /* 0x000000ffff1c7224 */ /* 0x000fe200078e001e */
[----:B------:R-:W-:-:S07]  /*11e0*/  MOV R29, R31 ;  /* 0x0000001f001d7202 */ /* 0x000fce0000000f00 */
.L_x_1496:
[----:B------:R-:W-:Y:S05]  /*11f0*/  BSYNC.RECONVERGENT B0 ;  /* 0x0000000000007941 */ /* 0x000fea0003800200 */
.L_x_1494:
[----:B------:R-:W-:-:S04]  /*1200*/  IADD3 R28, P0, PT, R28, UR8, RZ ;  /* 0x000000081c1c7c10 */ /* 0x000fc8000ff1e0ff */
[----:B------:R-:W-:Y:S02]  /*1210*/  IADD3.X R29, PT, PT, R29, UR9, RZ, P0, !PT ;  /* 0x000000091d1d7c10 */ /* 0x000fe400087fe4ff */
[----:B------:R-:W-:-:S04]  /*1220*/  IADD3 R48, P0, PT, R48, UR12, RZ ;  /* 0x0000000c30307c10 */ /* 0x000fc8000ff1e0ff */
[----:B------:R-:W2:Y:S01]  /*1230*/  I2F.S64 R29, R28 ;  /* 0x0000001c001d7312 */ /* 0x000ea20000301400 */
[----:B------:R-:W-:-:S05]  /*1240*/  IADD3.X R49, PT, PT, R49, UR13, RZ, P0, !PT ;  /* 0x0000000d31317c10 */ /* 0x000fca00087fe4ff */
[----:B--2---:R2:W-:Y:S03]  /*1250*/  STG.E desc[UR6][R48.64], R29 ;  /* 0x0000001d30007986 */ /* 0x0045e6000c101906 */
.L_x_1493:
        /* <DEDUP_REMOVED lines=11> */
        .weak           $__internal_110_$__cuda_sm20_div_s64
        .type           $__internal_110_$__cuda_sm20_div_s64,@function
        .size           $__internal_110_$__cuda_sm20_div_s64,($__internal_111_$__cuda_sm20_rem_u64 - $__internal_110_$__cuda_sm20_div_s64)
$__internal_110_$__cuda_sm20_div_s64:
        /* <DEDUP_REMOVED lines=74> */
[----:B------:R-:W-:Y:S06]  /*17b0*/  RET.REL.NODEC R38 `(_ZN2at6native60_GLOBAL__N__fdc43544_27_DistributionRandomKernel_cu_f88cee4443distribution_elementwise_grid_stride_kernelImLi2EZZZNS0_9templates4cuda21random_from_to_kernelIPNS_17CUDAGeneratorImplEEEvRNS_18TensorIteratorBaseEmlT_ENKUlvE_clEvENKUlvE5_clEvEUlP24curandStatePhilox4_32_10E_ZNS1_27distribution_nullary_kernelIfm10ulonglong2S7_SF_ZZZS5_IS7_EvS9_mlSA_ENKSB_clEvENKSC_clEvEUlmE_EEvS9_T2_RKT3_T4_EUlimE_EEvlNS_15PhiloxCudaStateET1_SJ_) ;  /* 0xffffffe826107950 */ /* 0x000fec0003c3ffff */
        .weak           $__internal_111_$__cuda_sm20_rem_u64
        .type           $__internal_111_$__cuda_sm20_rem_u64,@function
        .size           $__internal_111_$__cuda_sm20_rem_u64,(.L_x_2352 - $__internal_111_$__cuda_sm20_rem_u64)
$__internal_111_$__cuda_sm20_rem_u64:
        /* <DEDUP_REMOVED lines=65> */
[----:B------:R-:W-:Y:S06]  /*1bd0*/  RET.REL.NODEC R28 `(_ZN2at6native60_GLOBAL__N__fdc43544_27_DistributionRandomKernel_cu_f88cee4443distribution_elementwise_grid_stride_kernelImLi2EZZZNS0_9templates4cuda21random_from_to_kernelIPNS_17CUDAGeneratorImplEEEvRNS_18TensorIteratorBaseEmlT_ENKUlvE_clEvENKUlvE5_clEvEUlP24curandStatePhilox4_32_10E_ZNS1_27distribution_nullary_kernelIfm10ulonglong2S7_SF_ZZZS5_IS7_EvS9_mlSA_ENKSB_clEvENKSC_clEvEUlmE_EEvS9_T2_RKT3_T4_EUlimE_EEvlNS_15PhiloxCudaStateET1_SJ_) ;  /* 0xffffffe41c087950 */ /* 0x000fec0003c3ffff */
.L_x_1498:
        /* <DEDUP_REMOVED lines=10> */
.L_x_2352:


//--------------------- .text._ZN2at6native60_GLOBAL__N__fdc43544_27_DistributionRandomKernel_cu_f88cee4443distribution_elementwise_grid_stride_kernelIjLi4EZZZNS0_9templates4cuda21random_from_to_kernelIPNS_17CUDAGeneratorImplEEEvRNS_18TensorIteratorBaseEmlT_ENKUlvE_clEvENKUlvE4_clEvEUlP24curandStatePhilox4_32_10E0_ZNS1_27distribution_nullary_kernelIdj5uint4S7_SF_ZZZS5_IS7_EvS9_mlSA_ENKSB_clEvENKSC_clEvEUljE_EEvS9_T2_RKT3_T4_EUlijE0_EEvlNS_15PhiloxCudaStateET1_SJ_ --------------------------
	.section	.text._ZN2at6native60_GLOBAL__N__fdc43544_27_DistributionRandomKernel_cu_f88cee4443distribution_elementwise_grid_stride_kernelIjLi4EZZZNS0_9templates4cuda21random_from_to_kernelIPNS_17CUDAGeneratorImplEEEvRNS_18TensorIteratorBaseEmlT_ENKUlvE_clEvENKUlvE4_clEvEUlP24curandStatePhilox4_32_10E0_ZNS1_27distribution_nullary_kernelIdj5uint4S7_SF_ZZZS5_IS7_EvS9_mlSA_ENKSB_clEvENKSC_clEvEUljE_EEvS9_T2_RKT3_T4_EUlijE0_EEvlNS_15PhiloxCudaStateET1_SJ_,"ax",@progbits
	.align	128
.text._ZN2at6native60_GLOBAL__N__fdc43544_27_DistributionRandomKernel_cu_f88cee4443distribution_elementwise_grid_stride_kernelIjLi4EZZZNS0_9templates4cuda21random_from_to_kernelIPNS_17CUDAGeneratorImplEEEvRNS_18TensorIteratorBaseEmlT_ENKUlvE_clEvENKUlvE4_clEvEUlP24curandStatePhilox4_32_10E0_ZNS1_27distribution_nullary_kernelIdj5uint4S7_SF_ZZZS5_IS7_EvS9_mlSA_ENKSB_clEvENKSC_clEvEUljE_EEvS9_T2_RKT3_T4_EUlijE0_EEvlNS_15PhiloxCudaStateET1_SJ_:
        .type           _ZN2at6native60_GLOBAL__N__fdc43544_27_DistributionRandomKernel_cu_f88cee4443distribution_elementwise_grid_stride_kernelIjLi4EZZZNS0_9templates4cuda21random_from_to_kernelIPNS_17CUDAGeneratorImplEEEvRNS_18TensorIteratorBaseEmlT_ENKUlvE_clEvENKUlvE4_clEvEUlP24curandStatePhilox4_32_10E0_ZNS1_27distribution_nullary_kernelIdj5uint4S7_SF_ZZZS5_IS7_EvS9_mlSA_ENKSB_clEvENKSC_clEvEUljE_EEvS9_T2_RKT3_T4_EUlijE0_EEvlNS_15PhiloxCudaStateET1_SJ_,@function
        .size           _ZN2at6native60_GLOBAL__N__fdc43544_27_DistributionRandomKernel_cu_f88cee4443distribution_elementwise_grid_stride_kernelIjLi4EZZZNS0_9templates4cuda21random_from_to_kernelIPNS_17CUDAGeneratorImplEEEvRNS_18TensorIteratorBaseEmlT_ENKUlvE_clEvENKUlvE4_clEvEUlP24curandStatePhilox4_32_10E0_ZNS1_27distribution_nullary_kernelIdj5uint4S7_SF_ZZZS5_IS7_EvS9_mlSA_ENKSB_clEvENKSC_clEvEUljE_EEvS9_T2_RKT3_T4_EUlijE0_EEvlNS_15PhiloxCudaStateET1_SJ_,(.L_x_2355 - _ZN2at6native60_GLOBAL__N__fdc43544_27_DistributionRandomKernel_cu_f88cee4443distribution_elementwise_grid_stride_kernelIjLi4EZZZNS0_9templates4cuda21random_from_to_kernelIPNS_17CUDAGeneratorImplEEEvRNS_18TensorIteratorBaseEmlT_ENKUlvE_clEvENKUlvE4_clEvEUlP24curandStatePhilox4_32_10E0_ZNS1_27distribution_nullary_kernelIdj5uint4S7_SF_ZZZS5_IS7_EvS9_mlSA_ENKSB_clEvENKSC_clEvEUljE_EEvS9_T2_RKT3_T4_EUlijE0_EEvlNS_15PhiloxCudaStateET1_SJ_)
        .other          _ZN2at6native60_GLOBAL__N__fdc43544_27_DistributionRandomKernel_cu_f88cee4443distribution_elementwise_grid_stride_kernelIjLi4EZZZNS0_9templates4cuda21random_from_to_kernelIPNS_17CUDAGeneratorImplEEEvRNS_18TensorIteratorBaseEmlT_ENKUlvE_clEvENKUlvE4_clEvEUlP24curandStatePhilox4_32_10E0_ZNS1_27distribution_nullary_kernelIdj5uint4S7_SF_ZZZS5_IS7_EvS9_mlSA_ENKSB_clEvENKSC_clEvEUljE_EEvS9_T2_RKT3_T4_EUlijE0_EEvlNS_15PhiloxCudaStateET1_SJ_,@"STO_CUDA_ENTRY STV_DEFAULT"
_ZN2at6native60_GLOBAL__N__fdc43544_27_DistributionRandomKernel_cu_f88cee4443distribution_elementwise_grid_stride_kernelIjLi4EZZZNS0_9templates4cuda21random_from_to_kernelIPNS_17CUDAGeneratorImplEEEvRNS_18TensorIteratorBaseEmlT_ENKUlvE_clEvENKUlvE4_clEvEUlP24curandStatePhilox4_32_10E0_ZNS1_27distribution_nullary_kernelIdj5uint4S7_SF_ZZZS5_IS7_EvS9_mlSA_ENKSB_clEvENKSC_clEvEUljE_EEvS9_T2_RKT3_T4_EUlijE0_EEvlNS_15PhiloxCudaStateET1_SJ_:
        /* <DEDUP_REMOVED lines=112> */
.L_x_1499:
[----:B------:R-:W-:-:S07]  /*0700*/  MOV R32, 0x720 ;  /* 0x0000072000207802 */ /* 0x000fce0000000f00 */
[----:B------:R-:W-:Y:S05]  /*0710*/  CALL.REL.NOINC `($__internal_112_$__cuda_sm20_div_s64) ;  /* 0x0000005400ec7944 */ /* 0x000fea0003c00000 */
.L_x_1500:
        /* <DEDUP_REMOVED lines=81> */
.L_x_1539:
        /* <DEDUP_REMOVED lines=13> */
.L_x_1502:
[----:B0-----:R-:W-:Y:S05]  /*0d00*/  BSYNC.RECONVERGENT B0 ;  /* 0x0000000000007941 */ /* 0x001fea0003800200 */
.L_x_1501:
        /* <DEDUP_REMOVED lines=62> */
.L_x_1503:
        /* <DEDUP_REMOVED lines=9> */
.L_x_1504:
        /* <DEDUP_REMOVED lines=31> */
.L_x_1508:
[----:B------:R-:W-:-:S07]  /*1370*/  MOV R40, 0x1390 ;  /* 0x0000139000287802 */ /* 0x000fce0000000f00 */
[----:B01----:R-:W-:Y:S05]  /*1380*/  CALL.REL.NOINC `($__internal_113_$__cuda_sm20_rem_u64) ;  /* 0x0000004c00fc7944 */ /* 0x003fea0003c00000 */
.L_x_1509:
[----:B------:R-:W-:Y:S01]  /*1390*/  IADD3 R24, P0, PT, R24, UR36, RZ ;  /* 0x0000002418187c10 */ /* 0x000fe2000ff1e0ff */
[----:B------:R-:W2:Y:S03]  /*13a0*/  LDC.64 R40, c[0x0][0x540] ;  /* 0x00015000ff287b82 */ /* 0x000ea60000000a00 */
[----:B------:R-:W-:-:S06]  /*13b0*/  IADD3.X R25, PT, PT, R25, UR37, RZ, P0, !PT ;  /* 0x0000002519197c10 */ /* 0x000fcc00087fe4ff */
[----:B------:R-:W2:Y:S02]  /*13c0*/  I2F.F64.S64 R24, R24 ;  /* 0x0000001800187312 */ /* 0x000ea40000301c00 */
[----:B--2---:R2:W-:Y:S02]  /*13d0*/  STG.E.64 desc[UR76][R40.64], R24 ;  /* 0x0000001828007986 */ /* 0x0045e4000c101b4c */
.L_x_1507:
[----:B------:R-:W-:Y:S05]  /*13e0*/  BSYNC.RECONVERGENT B0 ;  /* 0x0000000000007941 */ /* 0x000fea0003800200 */
.L_x_1506:
        /* <DEDUP_REMOVED lines=27> */
.L_x_1512:
[----:B------:R-:W-:Y:S01]  /*15a0*/  IMAD.MOV.U32 R39, RZ, RZ, R33 ;  /* 0x000000ffff277224 */ /* 0x000fe200078e0021 */
[----:B------:R-:W-:-:S07]  /*15b0*/  MOV R40, 0x15d0 ;  /* 0x000015d000287802 */ /* 0x000fce0000000f00 */
[----:B01----:R-:W-:Y:S05]  /*15c0*/  CALL.REL.NOINC `($__internal_113_$__cuda_sm20_rem_u64) ;  /* 0x0000004c006c7944 */ /* 0x003fea0003c00000 */
[----:B------:R-:W-:Y:S02]  /*15d0*/  MOV R40, R24 ;  /* 0x0000001800287202 */ /* 0x000fe40000000f00 */
[----:B------:R-:W-:-:S07]  /*15e0*/  MOV R41, R25 ;  /* 0x0000001900297202 */ /* 0x000fce0000000f00 */
.L_x_1513:
[----:B------:R-:W-:Y:S01]  /*15f0*/  IADD3 R40, P0, PT, R40, UR36, RZ ;  /* 0x0000002428287c10 */ /* 0x000fe2000ff1e0ff */
[----:B------:R-:W2:Y:S03]  /*1600*/  LDC.64 R24, c[0x0][0x540] ;  /* 0x00015000ff187b82 */ /* 0x000ea60000000a00 */
[----:B------:R-:W-:-:S06]  /*1610*/  IADD3.X R41, PT, PT, R41, UR37, RZ, P0, !PT ;  /* 0x0000002529297c10 */ /* 0x000fcc00087fe4ff */
[----:B------:R-:W2:Y:S02]  /*1620*/  I2F.F64.S64 R40, R40 ;  /* 0x0000002800287312 */ /* 0x000ea40000301c00 */
[----:B--2---:R2:W-:Y:S02]  /*1630*/  STG.E.64 desc[UR76][R24.64], R40 ;  /* 0x0000002818007986 */ /* 0x0045e4000c101b4c */
.L_x_1511:
[----:B------:R-:W-:Y:S05]  /*1640*/  BSYNC.RECONVERGENT B0 ;  /* 0x0000000000007941 */ /* 0x000fea0003800200 */
.L_x_1510:
        /* <DEDUP_REMOVED lines=27> */
.L_x_1516:
[----:B------:R-:W-:Y:S02]  /*1800*/  MOV R39, R34 ;  /* 0x0000002200277202 */ /* 0x000fe40000000f00 */
[----:B------:R-:W-:-:S07]  /*1810*/  MOV R40, 0x1830 ;  /* 0x0000183000287802 */ /* 0x000fce0000000f00 */
[----:B01----:R-:W-:Y:S05]  /*1820*/  CALL.REL.NOINC `($__internal_113_$__cuda_sm20_rem_u64) ;  /* 0x0000004800d47944 */ /* 0x003fea0003c00000 */
[----:B------:R-:W-:Y:S01]  /*1830*/  IMAD.MOV.U32 R40, RZ, RZ, R24 ;  /* 0x000000ffff287224 */ /* 0x000fe200078e0018 */
[----:B------:R-:W-:-:S07]  /*1840*/  MOV R41, R25 ;  /* 0x0000001900297202 */ /* 0x000fce0000000f00 */
.L_x_1517:
[----:B------:R-:W-:Y:S01]  /*1850*/  IADD3 R40, P0, PT, R40, UR36, RZ ;  /* 0x0000002428287c10 */ /* 0x000fe2000ff1e0ff */
[----:B------:R-:W2:Y:S03]  /*1860*/  LDC.64 R24, c[0x0][0x540] ;  /* 0x00015000ff187b82 */ /* 0x000ea60000000a00 */
[----:B------:R-:W-:-:S06]  /*1870*/  IADD3.X R41, PT, PT, R41, UR37, RZ, P0, !PT ;  /* 0x0000002529297c10 */ /* 0x000fcc00087fe4ff */
[----:B------:R-:W2:Y:S02]  /*1880*/  I2F.F64.S64 R40, R40 ;  /* 0x0000002800287312 */ /* 0x000ea40000301c00 */
[----:B--2---:R2:W-:Y:S02]  /*1890*/  STG.E.64 desc[UR76][R24.64], R40 ;  /* 0x0000002818007986 */ /* 0x0045e4000c101b4c */
.L_x_1515:
[----:B------:R-:W-:Y:S05]  /*18a0*/  BSYNC.RECONVERGENT B0 ;  /* 0x0000000000007941 */ /* 0x000fea0003800200 */
.L_x_1514:
        /* <DEDUP_REMOVED lines=26> */
.L_x_1519:
[----:B------:R-:W-:Y:S02]  /*1a50*/  MOV R39, R35 ;  /* 0x0000002300277202 */ /* 0x000fe40000000f00 */
[----:B------:R-:W-:-:S07]  /*1a60*/  MOV R40, 0x1a80 ;  /* 0x00001a8000287802 */ /* 0x000fce0000000f00 */
[----:B01----:R-:W-:Y:S05]  /*1a70*/  CALL.REL.NOINC `($__internal_113_$__cuda_sm20_rem_u64) ;  /* 0x0000004800407944 */ /* 0x003fea0003c00000 */
[----:B------:R-:W-:Y:S01]  /*1a80*/  MOV R34, R24 ;  /* 0x0000001800227202 */ /* 0x000fe20000000f00 */
[----:B------:R-:W-:-:S07]  /*1a90*/  IMAD.MOV.U32 R35, RZ, RZ, R25 ;  /* 0x000000ffff237224 */ /* 0x000fce00078e0019 */
.L_x_1520:
[----:B------:R-:W-:Y:S01]  /*1aa0*/  IADD3 R34, P0, PT, R34, UR36, RZ ;  /* 0x0000002422227c10 */ /* 0x000fe2000ff1e0ff */
[----:B------:R-:W1:Y:S03]  /*1ab0*/  LDC.64 R24, c[0x0][0x540] ;  /* 0x00015000ff187b82 */ /* 0x000e660000000a00 */
[----:B------:R-:W-:-:S06]  /*1ac0*/  IADD3.X R35, PT, PT, R35, UR37, RZ, P0, !PT ;  /* 0x0000002523237c10 */ /* 0x000fcc00087fe4ff */
[----:B------:R-:W1:Y:S02]  /*1ad0*/  I2F.F64.S64 R34, R34 ;  /* 0x0000002200227312 */ /* 0x000e640000301c00 */
[----:B-1----:R2:W-:Y:S01]  /*1ae0*/  STG.E.64 desc[UR76][R24.64], R34 ;  /* 0x0000002218007986 */ /* 0x0025e2000c101b4c */
[----:B------:R-:W-:Y:S05]  /*1af0*/  BRA `(.L_x_1518) ;  /* 0x0000004000c87947 */ /* 0x000fea0003800000 */
.L_x_1505:
        /* <DEDUP_REMOVED lines=235> */
.L_x_1523:
        /* <DEDUP_REMOVED lines=22> */
.L_x_1524:
[----:B------:R-:W-:-:S07]  /*2b10*/  MOV R40, 0x2b30 ;  /* 0x00002b3000287802 */ /* 0x000fce0000000f00 */
[----:B01----:R-:W-:Y:S05]  /*2b20*/  CALL.REL.NOINC `($__internal_113_$__cuda_sm20_rem_u64) ;  /* 0x0000003800147944 */ /* 0x003fea0003c00000 */
.L_x_1525:
[----:B------:R-:W2:Y:S01]  /*2b30*/  LDCU.64 UR48, c[0x0][0x540] ;  /* 0x0000a800ff3077ac */ /* 0x000ea20008000a00 */
[----:B------:R-:W-:-:S04]  /*2b40*/  IADD3 R24, P0, PT, R24, UR36, RZ ;  /* 0x0000002418187c10 */ /* 0x000fc8000ff1e0ff */
[----:B------:R-:W-:-:S06]  /*2b50*/  IADD3.X R25, PT, PT, R25, UR37, RZ, P0, !PT ;  /* 0x0000002519197c10 */ /* 0x000fcc00087fe4ff */
[----:B------:R-:W3:Y:S01]  /*2b60*/  I2F.F64.S64 R24, R24 ;  /* 0x0000001800187312 */ /* 0x000ee20000301c00 */
[----:B--2---:R-:W-:-:S05]  /*2b70*/  IADD3 R40, P0, PT, R43, UR48, RZ ;  /* 0x000000302b287c10 */ /* 0x004fca000ff1e0ff */
[----:B------:R-:W-:-:S05]  /*2b80*/  IMAD.X R41, RZ, RZ, UR49, P0 ;  /* 0x00000031ff297e24 */ /* 0x000fca00080e06ff */
[----:B---3--:R2:W-:Y:S03]  /*2b90*/  STG.E.64 desc[UR76][R40.64], R24 ;  /* 0x0000001828007986 */ /* 0x0085e6000c101b4c */
.L_x_1522:
[----:B------:R-:W-:Y:S05]  /*2ba0*/  BSYNC.RECONVERGENT B0 ;  /* 0x0000000000007941 */ /* 0x000fea0003800200 */
.L_x_1521:
        /* <DEDUP_REMOVED lines=236> */
.L_x_1528:
        /* <DEDUP_REMOVED lines=22> */
.L_x_1529:
[----:B------:R-:W-:Y:S01]  /*3bd0*/  IMAD.MOV.U32 R39, RZ, RZ, R33 ;  /* 0x000000ffff277224 */ /* 0x000fe200078e0021 */
[----:B------:R-:W-:-:S07]  /*3be0*/  MOV R40, 0x3c00 ;  /* 0x00003c0000287802 */ /* 0x000fce0000000f00 */
[----:B01----:R-:W-:Y:S05]  /*3bf0*/  CALL.REL.NOINC `($__internal_113_$__cuda_sm20_rem_u64) ;  /* 0x0000002400e07944 */ /* 0x003fea0003c00000 */
.L_x_1530:
[----:B------:R-:W2:Y:S01]  /*3c00*/  LDCU.64 UR48, c[0x0][0x540] ;  /* 0x0000a800ff3077ac */ /* 0x000ea20008000a00 */
[----:B------:R-:W-:-:S04]  /*3c10*/  IADD3 R24, P0, PT, R24, UR36, RZ ;  /* 0x0000002418187c10 */ /* 0x000fc8000ff1e0ff */
[----:B------:R-:W-:-:S06]  /*3c20*/  IADD3.X R25, PT, PT, R25, UR37, RZ, P0, !PT ;  /* 0x0000002519197c10 */ /* 0x000fcc00087fe4ff */
[----:B------:R-:W3:Y:S01]  /*3c30*/  I2F.F64.S64 R24, R24 ;  /* 0x0000001800187312 */ /* 0x000ee20000301c00 */
[----:B--2---:R-:W-:-:S04]  /*3c40*/  IADD3 R40, P0, PT, R43, UR48, RZ ;  /* 0x000000302b287c10 */ /* 0x004fc8000ff1e0ff */
[----:B------:R-:W-:-:S05]  /*3c50*/  IADD3.X R41, PT, PT, RZ, UR49, RZ, P0, !PT ;  /* 0x00000031ff297c10 */ /* 0x000fca00087fe4ff */
[----:B---3--:R2:W-:Y:S04]  /*3c60*/  STG.E.64 desc[UR76][R40.64], R24 ;  /* 0x0000001828007986 */ /* 0x0085e8000c101b4c */
.L_x_1527:
[----:B------:R-:W-:Y:S05]  /*3c70*/  BSYNC.RECONVERGENT B0 ;  /* 0x0000000000007941 */ /* 0x000fea0003800200 */
.L_x_1526:
        /* <DEDUP_REMOVED lines=237> */
.L_x_1533:
        /* <DEDUP_REMOVED lines=22> */
.L_x_1534:
[----:B------:R-:W-:Y:S02]  /*4cb0*/  MOV R39, R34 ;  /* 0x0000002200277202 */ /* 0x000fe40000000f00 */
[----:B------:R-:W-:-:S07]  /*4cc0*/  MOV R40, 0x4ce0 ;  /* 0x00004ce000287802 */ /* 0x000fce0000000f00 */
[----:B01----:R-:W-:Y:S05]  /*4cd0*/  CALL.REL.NOINC `($__internal_113_$__cuda_sm20_rem_u64) ;  /* 0x0000001400a87944 */ /* 0x003fea0003c00000 */
.L_x_1535:
[----:B------:R-:W2:Y:S01]  /*4ce0*/  LDCU.64 UR48, c[0x0][0x540] ;  /* 0x0000a800ff3077ac */ /* 0x000ea20008000a00 */
[----:B------:R-:W-:-:S04]  /*4cf0*/  IADD3 R24, P0, PT, R24, UR36, RZ ;  /* 0x0000002418187c10 */ /* 0x000fc8000ff1e0ff */
[----:B------:R-:W-:-:S06]  /*4d00*/  IADD3.X R25, PT, PT, R25, UR37, RZ, P0, !PT ;  /* 0x0000002519197c10 */ /* 0x000fcc00087fe4ff */
[----:B------:R-:W3:Y:S01]  /*4d10*/  I2F.F64.S64 R24, R24 ;  /* 0x0000001800187312 */ /* 0x000ee20000301c00 */
[----:B--2---:R-:W-:-:S05]  /*4d20*/  IADD3 R40, P0, PT, R33, UR48, RZ ;  /* 0x0000003021287c10 */ /* 0x004fca000ff1e0ff */
[----:B------:R-:W-:-:S05]  /*4d30*/  IMAD.X R41, RZ, RZ, UR49, P0 ;  /* 0x00000031ff297e24 */ /* 0x000fca00080e06ff */
[----:B---3--:R2:W-:Y:S03]  /*4d40*/  STG.E.64 desc[UR76][R40.64], R24 ;  /* 0x0000001828007986 */ /* 0x0085e6000c101b4c */
.L_x_1532:
[----:B------:R-:W-:Y:S05]  /*4d50*/  BSYNC.RECONVERGENT B0 ;  /* 0x0000000000007941 */ /* 0x000fea0003800200 */
.L_x_1531:
        /* <DEDUP_REMOVED lines=236> */
.L_x_1536:
        /* <DEDUP_REMOVED lines=22> */
.L_x_1537:
[----:B------:R-:W-:Y:S02]  /*5d80*/  MOV R39, R35 ;  /* 0x0000002300277202 */ /* 0x000fe40000000f00 */
[----:B------:R-:W-:-:S07]  /*5d90*/  MOV R40, 0x5db0 ;  /* 0x00005db000287802 */ /* 0x000fce0000000f00 */
[----:B01----:R-:W-:Y:S05]  /*5da0*/  CALL.REL.NOINC `($__internal_113_$__cuda_sm20_rem_u64) ;  /* 0x0000000400747944 */ /* 0x003fea0003c00000 */
.L_x_1538:
[----:B------:R-:W0:Y:S01]  /*5db0*/  LDCU.64 UR48, c[0x0][0x540] ;  /* 0x0000a800ff3077ac */ /* 0x000e220008000a00 */
[----:B------:R-:W-:-:S04]  /*5dc0*/  IADD3 R24, P0, PT, R24, UR36, RZ ;  /* 0x0000002418187c10 */ /* 0x000fc8000ff1e0ff */
[----:B------:R-:W-:-:S06]  /*5dd0*/  IADD3.X R25, PT, PT, R25, UR37, RZ, P0, !PT ;  /* 0x0000002519197c10 */ /* 0x000fcc00087fe4ff */
[----:B------:R-:W1:Y:S01]  /*5de0*/  I2F.F64.S64 R24, R24 ;  /* 0x0000001800187312 */ /* 0x000e620000301c00 */
[----:B0-----:R-:W-:-:S04]  /*5df0*/  IADD3 R34, P0, PT, R33, UR48, RZ ;  /* 0x0000003021227c10 */ /* 0x001fc8000ff1e0ff */
[----:B------:R-:W-:-:S05]  /*5e00*/  IADD3.X R35, PT, PT, RZ, UR49, RZ, P0, !PT ;  /* 0x00000031ff237c10 */ /* 0x000fca00087fe4ff */
[----:B-1----:R3:W-:Y:S04]  /*5e10*/  STG.E.64 desc[UR76][R34.64], R24 ;  /* 0x0000001822007986 */ /* 0x0027e8000c101b4c */
.L_x_1518:
        /* <DEDUP_REMOVED lines=11> */
        .weak           $__internal_112_$__cuda_sm20_div_s64
        .type           $__internal_112_$__cuda_sm20_div_s64,@function
        .size           $__internal_112_$__cuda_sm20_div_s64,($__internal_113_$__cuda_sm20_rem_u64 - $__internal_112_$__cuda_sm20_div_s64)
$__internal_112_$__cuda_sm20_div_s64:
        /* <DEDUP_REMOVED lines=74> */
[----:B------:R-:W-:Y:S06]  /*6370*/  RET.REL.NODEC R32 `(_ZN2at6native60_GLOBAL__N__fdc43544_27_DistributionRandomKernel_cu_f88cee4443distribution_elementwise_grid_stride_kernelIjLi4EZZZNS0_9templates4cuda21random_from_to_kernelIPNS_17CUDAGeneratorImplEEEvRNS_18TensorIteratorBaseEmlT_ENKUlvE_clEvENKUlvE4_clEvEUlP24curandStatePhilox4_32_10E0_ZNS1_27distribution_nullary_kernelIdj5uint4S7_SF_ZZZS5_IS7_EvS9_mlSA_ENKSB_clEvENKSC_clEvEUljE_EEvS9_T2_RKT3_T4_EUlijE0_EEvlNS_15PhiloxCudaStateET1_SJ_) ;  /* 0xffffff9c20207950 */ /* 0x000fec0003c3ffff */
        .weak           $__internal_113_$__cuda_sm20_rem_u64
        .type           $__internal_113_$__cuda_sm20_rem_u64,@function
        .size           $__internal_113_$__cuda_sm20_rem_u64,(.L_x_2355 - $__internal_113_$__cuda_sm20_rem_u64)
$__internal_113_$__cuda_sm20_rem_u64:
        /* <DEDUP_REMOVED lines=64> */
[----:B------:R-:W-:Y:S06]  /*6780*/  RET.REL.NODEC R40 `(_ZN2at6native60_GLOBAL__N__fdc43544_27_DistributionRandomKernel_cu_f88cee4443distribution_elementwise_grid_stride_kernelIjLi4EZZZNS0_9templates4cuda21random_from_to_kernelIPNS_17CUDAGeneratorImplEEEvRNS_18TensorIteratorBaseEmlT_ENKUlvE_clEvENKUlvE4_clEvEUlP24curandStatePhilox4_32_10E0_ZNS1_27distribution_nullary_kernelIdj5uint4S7_SF_ZZZS5_IS7_EvS9_mlSA_ENKSB_clEvENKSC_clEvEUljE_EEvS9_T2_RKT3_T4_EUlijE0_EEvlNS_15PhiloxCudaStateET1_SJ_) ;  /* 0xffffff98281c7950 */ /* 0x000fec0003c3ffff */
.L_x_1540:
        /* <DEDUP_REMOVED lines=15> */
.L_x_2355:


//--------------------- .text._ZN2at6native60_GLOBAL__N__fdc43544_27_DistributionRandomKernel_cu_f88cee4443distribution_elementwise_grid_stride_kernelIjLi4EZZZNS0_9templates4cuda21random_from_to_kernelIPNS_17CUDAGeneratorImplEEEvRNS_18TensorIteratorBaseEmlT_ENKUlvE_clEvENKUlvE4_clEvEUlP24curandStatePhilox4_32_10E0_ZNS1_27distribution_nullary_kernelIdj5uint4S7_SF_ZZZS5_IS7_EvS9_mlSA_ENKSB_clEvENKSC_clEvEUljE_EEvS9_T2_RKT3_T4_EUlijE_EEvlNS_15PhiloxCudaStateET1_SJ_ --------------------------
	.section	.text._ZN2at6native60_GLOBAL__N__fdc43544_27_DistributionRandomKernel_cu_f88cee4443distribution_elementwise_grid_stride_kernelIjLi4EZZZNS0_9templates4cuda21random_from_to_kernelIPNS_17CUDAGeneratorImplEEEvRNS_18TensorIteratorBaseEmlT_ENKUlvE_clEvENKUlvE4_clEvEUlP24curandStatePhilox4_32_10E0_ZNS1_27distribution_nullary_kernelIdj5uint4S7_SF_ZZZS5_IS7_EvS9_mlSA_ENKSB_clEvENKSC_clEvEUljE_EEvS9_T2_RKT3_T4_EUlijE_EEvlNS_15PhiloxCudaStateET1_SJ_,"ax",@progbits
	.align	128
.text._ZN2at6native60_GLOBAL__N__fdc43544_27_DistributionRandomKernel_cu_f88cee4443distribution_elementwise_grid_stride_kernelIjLi4EZZZNS0_9templates4cuda21random_from_to_kernelIPNS_17CUDAGeneratorImplEEEvRNS_18TensorIteratorBaseEmlT_ENKUlvE_clEvENKUlvE4_clEvEUlP24curandStatePhilox4_32_10E0_ZNS1_27distribution_nullary_kernelIdj5uint4S7_SF_ZZZS5_IS7_EvS9_mlSA_ENKSB_clEvENKSC_clEvEUljE_EEvS9_T2_RKT3_T4_EUlijE_EEvlNS_15PhiloxCudaStateET1_SJ_:
        .type           _ZN2at6native60_GLOBAL__N__fdc43544_27_DistributionRandomKernel_cu_f88cee4443distribution_elementwise_grid_stride_kernelIjLi4EZZZNS0_9templates4cuda21random_from_to_kernelIPNS_17CUDAGeneratorImplEEEvRNS_18TensorIteratorBaseEmlT_ENKUlvE_clEvENKUlvE4_clEvEUlP24curandStatePhilox4_32_10E0_ZNS1_27distribution_nullary_kernelIdj5uint4S7_SF_ZZZS5_IS7_EvS9_mlSA_ENKSB_clEvENKSC_clEvEUljE_EEvS9_T2_RKT3_T4_EUlijE_EEvlNS_15PhiloxCudaStateET1_SJ_,@function
        .size           _ZN2at6native60_GLOBAL__N__fdc43544_27_DistributionRandomKernel_cu_f88cee4443distribution_elementwise_grid_stride_kernelIjLi4EZZZNS0_9templates4cuda21random_from_to_kernelIPNS_17CUDAGeneratorImplEEEvRNS_18TensorIteratorBaseEmlT_ENKUlvE_clEvENKUlvE4_clEvEUlP24curandStatePhilox4_32_10E0_ZNS1_27distribution_nullary_kernelIdj5uint4S7_SF_ZZZS5_IS7_EvS9_mlSA_ENKSB_clEvENKSC_clEvEUljE_EEvS9_T2_RKT3_T4_EUlijE_EEvlNS_15PhiloxCudaStateET1_SJ_,(.L_x_2358 - _ZN2at6native60_GLOBAL__N__fdc43544_27_DistributionRandomKernel_cu_f88cee4443distribution_elementwise_grid_stride_kernelIjLi4EZZZNS0_9templates4cuda21random_from_to_kernelIPNS_17CUDAGeneratorImplEEEvRNS_18TensorIteratorBaseEmlT_ENKUlvE_clEvENKUlvE4_clEvEUlP24curandStatePhilox4_32_10E0_ZNS1_27distribution_nullary_kernelIdj5uint4S7_SF_ZZZS5_IS7_EvS9_mlSA_ENKSB_clEvENKSC_clEvEUljE_EEvS9_T2_RKT3_T4_EUlijE_EEvlNS_15PhiloxCudaStateET1_SJ_)
        .other          _ZN2at6native60_GLOBAL__N__fdc43544_27_DistributionRandomKernel_cu_f88cee4443distribution_elementwise_grid_stride_kernelIjLi4EZZZNS0_9templates4cuda21random_from_to_kernelIPNS_17CUDAGeneratorImplEEEvRNS_18TensorIteratorBaseEmlT_ENKUlvE_clEvENKUlvE4_clEvEUlP24curandStatePhilox4_32_10E0_ZNS1_27distribution_nullary_kernelIdj5uint4S7_SF_ZZZS5_IS7_EvS9_mlSA_ENKSB_clEvENKSC_clEvEUljE_EEvS9_T2_RKT3_T4_EUlijE_EEvlNS_15PhiloxCudaStateET1_SJ_,@"STO_CUDA_ENTRY STV_DEFAULT"
_ZN2at6native60_GLOBAL__N__fdc43544_27_DistributionRandomKernel_cu_f88cee4443distribution_elementwise_grid_stride_kernelIjLi4EZZZNS0_9templates4cuda21random_from_to_kernelIPNS_17CUDAGeneratorImplEEEvRNS_18TensorIteratorBaseEmlT_ENKUlvE_clEvENKUlvE4_clEvEUlP24curandStatePhilox4_32_10E0_ZNS1_27distribution_nullary_kernelIdj5uint4S7_SF_ZZZS5_IS7_EvS9_mlSA_ENKSB_clEvENKSC_clEvEUljE_EEvS9_T2_RKT3_T4_EUlijE_EEvlNS_15PhiloxCudaStateET1_SJ_:
        /* <DEDUP_REMOVED lines=114> */
.L_x_1541:
[----:B------:R-:W-:-:S07]  /*0720*/  MOV R10, 0x740 ;  /* 0x00000740000a7802 */ /* 0x000fce0000000f00 */
[----:B------:R-:W-:Y:S05]  /*0730*/  CALL.REL.NOINC `($__internal_114_$__cuda_sm20_div_s64) ;  /* 0x00000010001c7944 */ /* 0x000fea0003c00000 */
.L_x_1542:
        /* <DEDUP_REMOVED lines=19> */
.L_x_1562:
        /* <DEDUP_REMOVED lines=13> */
.L_x_1544:
[----:B01234-:R-:W-:Y:S05]  /*0940*/  BSYNC.RECONVERGENT B0 ;  /* 0x0000000000007941 */ /* 0x01ffea0003800200 */
.L_x_1543:
        /* <DEDUP_REMOVED lines=51> */
.L_x_1545:
        /* <DEDUP_REMOVED lines=9> */
.L_x_1546:
        /* <DEDUP_REMOVED lines=29> */
.L_x_1549:
[----:B------:R-:W-:-:S07]  /*0ee0*/  MOV R44, 0xf00 ;  /* 0x00000f00002c7802 */ /* 0x000fce0000000f00 */
[----:B01----:R-:W-:Y:S05]  /*0ef0*/  CALL.REL.NOINC `($__internal_115_$__cuda_sm20_rem_u64) ;  /* 0x0000000c005c7944 */ /* 0x003fea0003c00000 */
[----:B------:R-:W-:-:S07]  /*0f00*/  IMAD.MOV.U32 R44, RZ, RZ, R0 ;  /* 0x000000ffff2c7224 */ /* 0x000fce00078e0000 */
.L_x_1550:
[----:B------:R-:W-:Y:S01]  /*0f10*/  IADD3 R46, P0, PT, R44, UR8, RZ ;  /* 0x000000082c2e7c10 */ /* 0x000fe2000ff1e0ff */
[----:B------:R-:W-:-:S03]  /*0f20*/  IMAD R0, R17, UR10, RZ ;  /* 0x0000000a11007c24 */ /* 0x000fc6000f8e02ff */
[----:B------:R-:W-:Y:S02]  /*0f30*/  IADD3.X R47, PT, PT, R45, UR9, RZ, P0, !PT ;  /* 0x000000092d2f7c10 */ /* 0x000fe400087fe4ff */
[----:B------:R-:W-:-:S04]  /*0f40*/  IADD3 R44, P0, PT, R0, UR12, RZ ;  /* 0x0000000c002c7c10 */ /* 0x000fc8000ff1e0ff */
[----:B------:R-:W2:Y:S01]  /*0f50*/  I2F.F64.S64 R46, R46 ;  /* 0x0000002e002e7312 */ /* 0x000ea20000301c00 */
[----:B------:R-:W-:-:S05]  /*0f60*/  LEA.HI.X.SX32 R45, R0, UR13, 0x1, P0 ;  /* 0x0000000d002d7c11 */ /* 0x000fca00080f0eff */
[----:B--2---:R2:W-:Y:S03]  /*0f70*/  STG.E.64 desc[UR6][R44.64], R46 ;  /* 0x0000002e2c007986 */ /* 0x0045e6000c101b06 */
.L_x_1548:
[----:B------:R-:W-:Y:S05]  /*0f80*/  BSYNC.RECONVERGENT B0 ;  /* 0x0000000000007941 */ /* 0x000fea0003800200 */
.L_x_1547:
        /* <DEDUP_REMOVED lines=29> */
.L_x_1553:
[----:B------:R-:W-:Y:S01]  /*1160*/  IMAD.MOV.U32 R0, RZ, RZ, R49 ;  /* 0x000000ffff007224 */ /* 0x000fe200078e0031 */
[----:B--2---:R-:W-:-:S07]  /*1170*/  MOV R44, 0x1190 ;  /* 0x00001190002c7802 */ /* 0x004fce0000000f00 */
[----:B01----:R-:W-:Y:S05]  /*1180*/  CALL.REL.NOINC `($__internal_115_$__cuda_sm20_rem_u64) ;  /* 0x0000000800b87944 */ /* 0x003fea0003c00000 */
[----:B------:R-:W-:-:S07]  /*1190*/  MOV R44, R0 ;  /* 0x00000000002c7202 */ /* 0x000fce0000000f00 */
.L_x_1554:
[----:B------:R-:W-:-:S04]  /*11a0*/  IADD3 R44, P0, PT, R44, UR8, RZ ;  /* 0x000000082c2c7c10 */ /* 0x000fc8000ff1e0ff */
[----:B------:R-:W-:Y:S02]  /*11b0*/  IADD3.X R45, PT, PT, R45, UR9, RZ, P0, !PT ;  /* 0x000000092d2d7c10 */ /* 0x000fe400087fe4ff */
[----:B------:R-:W-:-:S04]  /*11c0*/  IADD3 R50, P0, PT, R50, UR12, RZ ;  /* 0x0000000c32327c10 */ /* 0x000fc8000ff1e0ff */
[----:B------:R-:W2:Y:S01]  /*11d0*/  I2F.F64.S64 R44, R44 ;  /* 0x0000002c002c7312 */ /* 0x000ea20000301c00 */
[----:B------:R-:W-:-:S05]  /*11e0*/  IADD3.X R51, PT, PT, R51, UR13, RZ, P0, !PT ;  /* 0x0000000d33337c10 */ /* 0x000fca00087fe4ff */
[----:B--2---:R3:W-:Y:S03]  /*11f0*/  STG.E.64 desc[UR6][R50.64], R44 ;  /* 0x0000002c32007986 */ /* 0x0047e6000c101b06 */
.L_x_1552:
[----:B------:R-:W-:Y:S05]  /*1200*/  BSYNC.RECONVERGENT B0 ;  /* 0x0000000000007941 */ /* 0x000fea0003800200 */
.L_x_1551:
        /* <DEDUP_REMOVED lines=29> */
.L_x_1557:
[----:B------:R-:W-:Y:S02]  /*13e0*/  MOV R0, R6 ;  /* 0x0000000600007202 */ /* 0x000fe40000000f00 */
[----:B--2---:R-:W-:-:S07]  /*13f0*/  MOV R44, 0x1410 ;  /* 0x00001410002c7802 */ /* 0x004fce0000000f00 */
[----:B01----:R-:W-:Y:S05]  /*1400*/  CALL.REL.NOINC `($__internal_115_$__cuda_sm20_rem_u64) ;  /* 0x0000000800187944 */ /* 0x003fea0003c00000 */
[----:B------:R-:W-:-:S07]  /*1410*/  IMAD.MOV.U32 R44, RZ, RZ, R0 ;  /* 0x000000ffff2c7224 */ /* 0x000fce00078e0000 */
.L_x_1558:
[----:B------:R-:W-:-:S04]  /*1420*/  IADD3 R44, P0, PT, R44, UR8, RZ ;  /* 0x000000082c2c7c10 */ /* 0x000fc8000ff1e0ff */
[----:B------:R-:W-:Y:S02]  /*1430*/  IADD3.X R45, PT, PT, R45, UR9, RZ, P0, !PT ;  /* 0x000000092d2d7c10 */ /* 0x000fe400087fe4ff */
[----:B------:R-:W-:-:S04]  /*1440*/  IADD3 R46, P0, PT, R49, UR12, RZ ;  /* 0x0000000c312e7c10 */ /* 0x000fc8000ff1e0ff */
[----:B------:R-:W2:Y:S01]  /*1450*/  I2F.F64.S64 R44, R44 ;  /* 0x0000002c002c7312 */ /* 0x000ea20000301c00 */
[----:B------:R-:W-:-:S05]  /*1460*/  IADD3.X R47, PT, PT, R50, UR13, RZ, P0, !PT ;  /* 0x0000000d322f7c10 */ /* 0x000fca00087fe4ff */
[----:B--2---:R4:W-:Y:S03]  /*1470*/  STG.E.64 desc[UR6][R46.64], R44 ;  /* 0x0000002c2e007986 */ /* 0x0049e6000c101b06 */
.L_x_1556:
[----:B------:R-:W-:Y:S05]  /*1480*/  BSYNC.RECONVERGENT B0 ;  /* 0x0000000000007941 */ /* 0x000fea0003800200 */
.L_x_1555:
        /* <DEDUP_REMOVED lines=29> */
.L_x_1560:
[----:B------:R-:W-:Y:S01]  /*1660*/  IMAD.MOV.U32 R0, RZ, RZ, R5 ;  /* 0x000000ffff007224 */ /* 0x000fe200078e0005 */
[----:B--234-:R-:W-:-:S07]  /*1670*/  MOV R44, 0x1690 ;  /* 0x00001690002c7802 */ /* 0x01cfce0000000f00 */
[----:B01----:R-:W-:Y:S05]  /*1680*/  CALL.REL.NOINC `($__internal_115_$__cuda_sm20_rem_u64) ;  /* 0x0000000400787944 */ /* 0x003fea0003c00000 */
[----:B------:R-:W-:-:S07]  /*1690*/  IMAD.MOV.U32 R44, RZ, RZ, R0 ;  /* 0x000000ffff2c7224 */ /* 0x000fce00078e0000 */
.L_x_1561:
[----:B------:R-:W-:-:S04]  /*16a0*/  IADD3 R2, P0, PT, R44, UR8, RZ ;  /* 0x000000082c027c10 */ /* 0x000fc8000ff1e0ff */
[----:B------:R-:W-:Y:S02]  /*16b0*/  IADD3.X R3, PT, PT, R45, UR9, RZ, P0, !PT ;  /* 0x000000092d037c10 */ /* 0x000fe400087fe4ff */
[----:B------:R-:W-:-:S04]  /*16c0*/  IADD3 R4, P0, PT, R6, UR12, RZ ;  /* 0x0000000c06047c10 */ /* 0x000fc8000ff1e0ff */
[----:B------:R-:W0:Y:S01]  /*16d0*/  I2F.F64.S64 R2, R2 ;  /* 0x0000000200027312 */ /* 0x000e220000301c00 */
[----:B------:R-:W-:-:S05]  /*16e0*/  IADD3.X R5, PT, PT, R49, UR13, RZ, P0, !PT ;  /* 0x0000000d31057c10 */ /* 0x000fca00087fe4ff */
[----:B0-----:R0:W-:Y:S03]  /*16f0*/  STG.E.64 desc[UR6][R4.64], R2 ;  /* 0x0000000204007986 */ /* 0x0011e6000c101b06 */
.L_x_1559:
        /* <DEDUP_REMOVED lines=11> */
        .weak           $__internal_114_$__cuda_sm20_div_s64
        .type           $__internal_114_$__cuda_sm20_div_s64,@function
        .size           $__internal_114_$__cuda_sm20_div_s64,($__internal_115_$__cuda_sm20_rem_u64 - $__internal_114_$__cuda_sm20_div_s64)
$__internal_114_$__cuda_sm20_div_s64:
        /* <DEDUP_REMOVED lines=75> */
[----:B------:R-:W-:Y:S06]  /*1c60*/  RET.REL.NODEC R2 `(_ZN2at6native60_GLOBAL__N__fdc43544_27_DistributionRandomKernel_cu_f88cee4443distribution_elementwise_grid_stride_kernelIjLi4EZZZNS0_9templates4cuda21random_from_to_kernelIPNS_17CUDAGeneratorImplEEEvRNS_18TensorIteratorBaseEmlT_ENKUlvE_clEvENKUlvE4_clEvEUlP24curandStatePhilox4_32_10E0_ZNS1_27distribution_nullary_kernelIdj5uint4S7_SF_ZZZS5_IS7_EvS9_mlSA_ENKSB_clEvENKSC_clEvEUljE_EEvS9_T2_RKT3_T4_EUlijE_EEvlNS_15PhiloxCudaStateET1_SJ_) ;  /* 0xffffffe002e47950 */ /* 0x000fec0003c3ffff */
        .weak           $__internal_115_$__cuda_sm20_rem_u64
        .type           $__internal_115_$__cuda_sm20_rem_u64,@function
        .size           $__internal_115_$__cuda_sm20_rem_u64,(.L_x_2358 - $__internal_115_$__cuda_sm20_rem_u64)
$__internal_115_$__cuda_sm20_rem_u64:
        /* <DEDUP_REMOVED lines=65> */
[----:B------:R-:W-:Y:S05]  /*2080*/  RET.REL.NODEC R46 `(_ZN2at6native60_GLOBAL__N__fdc43544_27_DistributionRandomKernel_cu_f88cee4443distribution_elementwise_grid_stride_kernelIjLi4EZZZNS0_9templates4cuda21random_from_to_kernelIPNS_17CUDAGeneratorImplEEEvRNS_18TensorIteratorBaseEmlT_ENKUlvE_clEvENKUlvE4_clEvEUlP24curandStatePhilox4_32_10E0_ZNS1_27distribution_nullary_kernelIdj5uint4S7_SF_ZZZS5_IS7_EvS9_mlSA_ENKSB_clEvENKSC_clEvEUljE_EEvS9_T2_RKT3_T4_EUlijE_EEvlNS_15PhiloxCudaStateET1_SJ_) ;  /* 0xffffffdc2edc7950 */ /* 0x000fea0003c3ffff */
.L_x_1563:
        /* <DEDUP_REMOVED lines=15> */
.L_x_2358:


//--------------------- .text._ZN2at6native60_GLOBAL__N__fdc43544_27_DistributionRandomKernel_cu_f88cee4443distribution_elementwise_grid_stride_kernelImLi2EZZZNS0_9templates4cuda21random_from_to_kernelIPNS_17CUDAGeneratorImplEEEvRNS_18TensorIteratorBaseEmlT_ENKUlvE_clEvENKUlvE4_clEvEUlP24curandStatePhilox4_32_10E_ZNS1_27distribution_nullary_kernelIdm10ulonglong2S7_SF_ZZZS5_IS7_EvS9_mlSA_ENKSB_clEvENKSC_clEvEUlmE_EEvS9_T2_RKT3_T4_EUlimE0_EEvlNS_15PhiloxCudaStateET1_SJ_ --------------------------
	.section	.text._ZN2at6native60_GLOBAL__N__fdc43544_27_DistributionRandomKernel_cu_f88cee4443distribution_elementwise_grid_stride_kernelImLi2EZZZNS0_9templates4cuda21random_from_to_kernelIPNS_17CUDAGeneratorImplEEEvRNS_18TensorIteratorBaseEmlT_ENKUlvE_clEvENKUlvE4_clEvEUlP24curandStatePhilox4_32_10E_ZNS1_27distribution_nullary_kernelIdm10ulonglong2S7_SF_ZZZS5_IS7_EvS9_mlSA_ENKSB_clEvENKSC_clEvEUlmE_EEvS9_T2_RKT3_T4_EUlimE0_EEvlNS_15PhiloxCudaStateET1_SJ_,"ax",@progbits
	.align	128
.text._ZN2at6native60_GLOBAL__N__fdc43544_27_DistributionRandomKernel_cu_f88cee4443distribution_elementwise_grid_stride_kernelImLi2EZZZNS0_9templates4cuda21random_from_to_kernelIPNS_17CUDAGeneratorImplEEEvRNS_18TensorIteratorBaseEmlT_ENKUlvE_clEvENKUlvE4_clEvEUlP24curandStatePhilox4_32_10E_ZNS1_27distribution_nullary_kernelIdm10ulonglong2S7_SF_ZZZS5_IS7_EvS9_mlSA_ENKSB_clEvENKSC_clEvEUlmE_EEvS9_T2_RKT3_T4_EUlimE0_EEvlNS_15PhiloxCudaStateET1_SJ_:
        .type           _ZN2at6native60_GLOBAL__N__fdc43544_27_DistributionRandomKernel_cu_f88cee4443distribution_elementwise_grid_stride_kernelImLi2EZZZNS0_9templates4cuda21random_from_to_kernelIPNS_17CUDAGeneratorImplEEEvRNS_18TensorIteratorBaseEmlT_ENKUlvE_clEvENKUlvE4_clEvEUlP24curandStatePhilox4_32_10E_ZNS1_27distribution_nullary_kernelIdm10ulonglong2S7_SF_ZZZS5_IS7_EvS9_mlSA_ENKSB_clEvENKSC_clEvEUlmE_EEvS9_T2_RKT3_T4_EUlimE0_EEvlNS_15PhiloxCudaStateET1_SJ_,@function
        .size           _ZN2at6native60_GLOBAL__N__fdc43544_27_DistributionRandomKernel_cu_f88cee4443distribution_elementwise_grid_stride_kernelImLi2EZZZNS0_9templates4cuda21random_from_to_kernelIPNS_17CUDAGeneratorImplEEEvRNS_18TensorIteratorBaseEmlT_ENKUlvE_clEvENKUlvE4_clEvEUlP24curandStatePhilox4_32_10E_ZNS1_27distribution_nullary_kernelIdm10ulonglong2S7_SF_ZZZS5_IS7_EvS9_mlSA_ENKSB_clEvENKSC_clEvEUlmE_EEvS9_T2_RKT3_T4_EUlimE0_EEvlNS_15PhiloxCudaStateET1_SJ_,(.L_x_2361 - _ZN2at6native60_GLOBAL__N__fdc43544_27_DistributionRandomKernel_cu_f88cee4443distribution_elementwise_grid_stride_kernelImLi2EZZZNS0_9templates4cuda21random_from_to_kernelIPNS_17CUDAGeneratorImplEEEvRNS_18TensorIteratorBaseEmlT_ENKUlvE_clEvENKUlvE4_clEvEUlP24curandStatePhilox4_32_10E_ZNS1_27distribution_nullary_kernelIdm10ulonglong2S7_SF_ZZZS5_IS7_EvS9_mlSA_ENKSB_clEvENKSC_clEvEUlmE_EEvS9_T2_RKT3_T4_EUlimE0_EEvlNS_15PhiloxCudaStateET1_SJ_)
        .other          _ZN2at6native60_GLOBAL__N__fdc43544_27_DistributionRandomKernel_cu_f88cee4443distribution_elementwise_grid_stride_kernelImLi2EZZZNS0_9templates4cuda21random_from_to_kernelIPNS_17CUDAGeneratorImplEEEvRNS_18TensorIteratorBaseEmlT_ENKUlvE_clEvENKUlvE4_clEvEUlP24curandStatePhilox4_32_10E_ZNS1_27distribution_nullary_kernelIdm10ulonglong2S7_SF_ZZZS5_IS7_EvS9_mlSA_ENKSB_clEvENKSC_clEvEUlmE_EEvS9_T2_RKT3_T4_EUlimE0_EEvlNS_15PhiloxCudaStateET1_SJ_,@"STO_CUDA_ENTRY STV_DEFAULT"
_ZN2at6native60_GLOBAL__N__fdc43544_27_DistributionRandomKernel_cu_f88cee4443distribution_elementwise_grid_stride_kernelImLi2EZZZNS0_9templates4cuda21random_from_to_kernelIPNS_17CUDAGeneratorImplEEEvRNS_18TensorIteratorBaseEmlT_ENKUlvE_clEvENKUlvE4_clEvEUlP24curandStatePhilox4_32_10E_ZNS1_27distribution_nullary_kernelIdm10ulonglong2S7_SF_ZZZS5_IS7_EvS9_mlSA_ENKSB_clEvENKSC_clEvEUlmE_EEvS9_T2_RKT3_T4_EUlimE0_EEvlNS_15PhiloxCudaStateET1_SJ_:
        /* <DEDUP_REMOVED lines=111> */
.L_x_1564:
[----:B------:R-:W-:-:S07]  /*06f0*/  MOV R30, 0x710 ;  /* 0x00000710001e7802 */ /* 0x000fce0000000f00 */
[----:B------:R-:W-:Y:S05]  /*0700*/  CALL.REL.NOINC `($__internal_116_$__cuda_sm20_div_s64) ;  /* 0x00000030006c7944 */ /* 0x000fea0003c00000 */
[----:B------:R-:W-:Y:S01]  /*0710*/  MOV R30, R28 ;  /* 0x0000001c001e7202 */ /* 0x000fe20000000f00 */
[----:B------:R-:W-:-:S07]  /*0720*/  IMAD.MOV.U32 R31, RZ, RZ, R29 ;  /* 0x000000ffff1f7224 */ /* 0x000fce00078e001d */
.L_x_1565:
        /* <DEDUP_REMOVED lines=79> */
.L_x_1590:
        /* <DEDUP_REMOVED lines=13> */
.L_x_1567:
[----:B0-----:R-:W-:Y:S05]  /*0cf0*/  BSYNC.RECONVERGENT B0 ;  /* 0x0000000000007941 */ /* 0x001fea0003800200 */
.L_x_1566:
        /* <DEDUP_REMOVED lines=55> */
.L_x_1568:
        /* <DEDUP_REMOVED lines=9> */
.L_x_1569:
        /* <DEDUP_REMOVED lines=32> */
.L_x_1574:
[----:B------:R-:W-:-:S07]  /*1300*/  MOV R46, 0x1320 ;  /* 0x00001320002e7802 */ /* 0x000fce0000000f00 */
[----:B01----:R-:W-:Y:S05]  /*1310*/  CALL.REL.NOINC `($__internal_117_$__cuda_sm20_rem_u64) ;  /* 0x0000002800907944 */ /* 0x003fea0003c00000 */
[----:B------:R-:W-:Y:S01]  /*1320*/  MOV R28, R30 ;  /* 0x0000001e001c7202 */ /* 0x000fe20000000f00 */
[----:B------:R-:W-:-:S07]  /*1330*/  IMAD.MOV.U32 R29, RZ, RZ, R31 ;  /* 0x000000ffff1d7224 */ /* 0x000fce00078e001f */
.L_x_1575:
[----:B------:R-:W-:Y:S05]  /*1340*/  BSYNC.RECONVERGENT B1 ;  /* 0x0000000000017941 */ /* 0x000fea0003800200 */
.L_x_1573:
[----:B------:R-:W-:Y:S01]  /*1350*/  IADD3 R28, P0, PT, R28, UR36, RZ ;  /* 0x000000241c1c7c10 */ /* 0x000fe2000ff1e0ff */
[----:B------:R-:W2:Y:S03]  /*1360*/  LDC.64 R30, c[0x0][0x540] ;  /* 0x00015000ff1e7b82 */ /* 0x000ea60000000a00 */
[----:B------:R-:W-:-:S06]  /*1370*/  IADD3.X R29, PT, PT, R29, UR37, RZ, P0, !PT ;  /* 0x000000251d1d7c10 */ /* 0x000fcc00087fe4ff */
[----:B------:R-:W2:Y:S02]  /*1380*/  I2F.F64.S64 R28, R28 ;  /* 0x0000001c001c7312 */ /* 0x000ea40000301c00 */
[----:B--2---:R2:W-:Y:S02]  /*1390*/  STG.E.64 desc[UR76][R30.64], R28 ;  /* 0x0000001c1e007986 */ /* 0x0045e4000c101b4c */
.L_x_1572:
[----:B------:R-:W-:Y:S05]  /*13a0*/  BSYNC.RECONVERGENT B0 ;  /* 0x0000000000007941 */ /* 0x000fea0003800200 */
.L_x_1571:
        /* <DEDUP_REMOVED lines=28> */
.L_x_1578:
[----:B------:R-:W-:Y:S01]  /*1570*/  MOV R44, R42 ;  /* 0x0000002a002c7202 */ /* 0x000fe20000000f00 */
[----:B------:R-:W-:Y:S01]  /*1580*/  IMAD.MOV.U32 R48, RZ, RZ, R41 ;  /* 0x000000ffff307224 */ /* 0x000fe200078e0029 */
[----:B------:R-:W-:-:S07]  /*1590*/  MOV R46, 0x15b0 ;  /* 0x000015b0002e7802 */ /* 0x000fce0000000f00 */
[----:B01----:R-:W-:Y:S05]  /*15a0*/  CALL.REL.NOINC `($__internal_117_$__cuda_sm20_rem_u64) ;  /* 0x0000002400ec7944 */ /* 0x003fea0003c00000 */
.L_x_1579:
[----:B------:R-:W-:Y:S05]  /*15b0*/  BSYNC.RECONVERGENT B0 ;  /* 0x0000000000007941 */ /* 0x000fea0003800200 */
.L_x_1577:
[----:B------:R-:W-:Y:S01]  /*15c0*/  IADD3 R30, P0, PT, R30, UR36, RZ ;  /* 0x000000241e1e7c10 */ /* 0x000fe2000ff1e0ff */
[----:B------:R-:W0:Y:S03]  /*15d0*/  LDC.64 R28, c[0x0][0x540] ;  /* 0x00015000ff1c7b82 */ /* 0x000e260000000a00 */
[----:B------:R-:W-:-:S06]  /*15e0*/  IADD3.X R31, PT, PT, R31, UR37, RZ, P0, !PT ;  /* 0x000000251f1f7c10 */ /* 0x000fcc00087fe4ff */
[----:B------:R-:W0:Y:S02]  /*15f0*/  I2F.F64.S64 R30, R30 ;  /* 0x0000001e001e7312 */ /* 0x000e240000301c00 */
[----:B0-----:R3:W-:Y:S01]  /*1600*/  STG.E.64 desc[UR76][R28.64], R30 ;  /* 0x0000001e1c007986 */ /* 0x0017e2000c101b4c */
[----:B------:R-:W-:Y:S05]  /*1610*/  BRA `(.L_x_1576) ;  /* 0x0000002000887947 */ /* 0x000fea0003800000 */
.L_x_1570:
        /* <DEDUP_REMOVED lines=235> */
.L_x_1582:
        /* <DEDUP_REMOVED lines=24> */
.L_x_1584:
[----:B------:R-:W-:-:S07]  /*2650*/  MOV R46, 0x2670 ;  /* 0x00002670002e7802 */ /* 0x000fce0000000f00 */
[----:B01----:R-:W-:Y:S05]  /*2660*/  CALL.REL.NOINC `($__internal_117_$__cuda_sm20_rem_u64) ;  /* 0x0000001400bc7944 */ /* 0x003fea0003c00000 */
[----:B------:R-:W-:Y:S02]  /*2670*/  MOV R28, R30 ;  /* 0x0000001e001c7202 */ /* 0x000fe40000000f00 */
[----:B------:R-:W-:-:S07]  /*2680*/  MOV R29, R31 ;  /* 0x0000001f001d7202 */ /* 0x000fce0000000f00 */
.L_x_1585:
[----:B------:R-:W-:Y:S05]  /*2690*/  BSYNC.RECONVERGENT B1 ;  /* 0x0000000000017941 */ /* 0x000fea0003800200 */
.L_x_1583:
[----:B------:R-:W2:Y:S01]  /*26a0*/  LDCU.64 UR48, c[0x0][0x540] ;  /* 0x0000a800ff3077ac */ /* 0x000ea20008000a00 */
[----:B------:R-:W-:-:S04]  /*26b0*/  IADD3 R28, P0, PT, R28, UR36, RZ ;  /* 0x000000241c1c7c10 */ /* 0x000fc8000ff1e0ff */
[----:B------:R-:W-:-:S06]  /*26c0*/  IADD3.X R29, PT, PT, R29, UR37, RZ, P0, !PT ;  /* 0x000000251d1d7c10 */ /* 0x000fcc00087fe4ff */
[----:B------:R-:W3:Y:S01]  /*26d0*/  I2F.F64.S64 R28, R28 ;  /* 0x0000001c001c7312 */ /* 0x000ee20000301c00 */
[----:B--2---:R-:W-:-:S05]  /*26e0*/  IADD3 R30, P0, PT, R47, UR48, RZ ;  /* 0x000000302f1e7c10 */ /* 0x004fca000ff1e0ff */
[----:B------:R-:W-:-:S05]  /*26f0*/  IMAD.X R31, RZ, RZ, UR49, P0 ;  /* 0x00000031ff1f7e24 */ /* 0x000fca00080e06ff */
[----:B---3--:R2:W-:Y:S03]  /*2700*/  STG.E.64 desc[UR76][R30.64], R28 ;  /* 0x0000001c1e007986 */ /* 0x0085e6000c101b4c */
.L_x_1581:
[----:B------:R-:W-:Y:S05]  /*2710*/  BSYNC.RECONVERGENT B0 ;  /* 0x0000000000007941 */ /* 0x000fea0003800200 */
.L_x_1580:
        /* <DEDUP_REMOVED lines=236> */
.L_x_1586:
        /* <DEDUP_REMOVED lines=24> */
.L_x_1588:
[----:B------:R-:W-:Y:S02]  /*3760*/  MOV R44, R42 ;  /* 0x0000002a002c7202 */ /* 0x000fe40000000f00 */
[----:B------:R-:W-:Y:S02]  /*3770*/  MOV R48, R41 ;  /* 0x0000002900307202 */ /* 0x000fe40000000f00 */
[----:B------:R-:W-:-:S07]  /*3780*/  MOV R46, 0x37a0 ;  /* 0x000037a0002e7802 */ /* 0x000fce0000000f00 */
[----:B01----:R-:W-:Y:S05]  /*3790*/  CALL.REL.NOINC `($__internal_117_$__cuda_sm20_rem_u64) ;  /* 0x0000000400707944 */ /* 0x003fea0003c00000 */
[----:B------:R-:W-:Y:S01]  /*37a0*/  IMAD.MOV.U32 R28, RZ, RZ, R30 ;  /* 0x000000ffff1c7224 */ /* 0x000fe200078e001e */
[----:B------:R-:W-:-:S07]  /*37b0*/  MOV R29, R31 ;  /* 0x0000001f001d7202 */ /* 0x000fce0000000f00 */
.L_x_1589:
[----:B------:R-:W-:Y:S05]  /*37c0*/  BSYNC.RECONVERGENT B0 ;  /* 0x0000000000007941 */ /* 0x000fea0003800200 */
.L_x_1587:
[----:B------:R-:W2:Y:S01]  /*37d0*/  LDCU.64 UR48, c[0x0][0x540] ;  /* 0x0000a800ff3077ac */ /* 0x000ea20008000a00 */
[----:B------:R-:W-:-:S04]  /*37e0*/  IADD3 R28, P0, PT, R28, UR36, RZ ;  /* 0x000000241c1c7c10 */ /* 0x000fc8000ff1e0ff */
[----:B------:R-:W-:-:S06]  /*37f0*/  IADD3.X R29, PT, PT, R29, UR37, RZ, P0, !PT ;  /* 0x000000251d1d7c10 */ /* 0x000fcc00087fe4ff */
[----:B------:R-:W3:Y:S01]  /*3800*/  I2F.F64.S64 R28, R28 ;  /* 0x0000001c001c7312 */ /* 0x000ee20000301c00 */
[----:B--2---:R-:W-:-:S04]  /*3810*/  IADD3 R30, P0, PT, R47, UR48, RZ ;  /* 0x000000302f1e7c10 */ /* 0x004fc8000ff1e0ff */
[----:B------:R-:W-:-:S05]  /*3820*/  IADD3.X R31, PT, PT, RZ, UR49, RZ, P0, !PT ;  /* 0x00000031ff1f7c10 */ /* 0x000fca00087fe4ff */
[----:B---3--:R2:W-:Y:S04]  /*3830*/  STG.E.64 desc[UR76][R30.64], R28 ;  /* 0x0000001c1e007986 */ /* 0x0085e8000c101b4c */
.L_x_1576:
        /* <DEDUP_REMOVED lines=8> */
        .weak           $__internal_116_$__cuda_sm20_div_s64
        .type           $__internal_116_$__cuda_sm20_div_s64,@function
        .size           $__internal_116_$__cuda_sm20_div_s64,($__internal_117_$__cuda_sm20_rem_u64 - $__internal_116_$__cuda_sm20_div_s64)
$__internal_116_$__cuda_sm20_div_s64:
        /* <DEDUP_REMOVED lines=73> */
[----:B------:R-:W-:Y:S06]  /*3d50*/  RET.REL.NODEC R30 `(_ZN2at6native60_GLOBAL__N__fdc43544_27_DistributionRandomKernel_cu_f88cee4443distribution_elementwise_grid_stride_kernelImLi2EZZZNS0_9templates4cuda21random_from_to_kernelIPNS_17CUDAGeneratorImplEEEvRNS_18TensorIteratorBaseEmlT_ENKUlvE_clEvENKUlvE4_clEvEUlP24curandStatePhilox4_32_10E_ZNS1_27distribution_nullary_kernelIdm10ulonglong2S7_SF_ZZZS5_IS7_EvS9_mlSA_ENKSB_clEvENKSC_clEvEUlmE_EEvS9_T2_RKT3_T4_EUlimE0_EEvlNS_15PhiloxCudaStateET1_SJ_) ;  /* 0xffffffc01ea87950 */ /* 0x000fec0003c3ffff */
        .weak           $__internal_117_$__cuda_sm20_rem_u64
        .type           $__internal_117_$__cuda_sm20_rem_u64,@function
        .size           $__internal_117_$__cuda_sm20_rem_u64,(.L_x_2361 - $__internal_117_$__cuda_sm20_rem_u64)
$__internal_117_$__cuda_sm20_rem_u64:
        /* <DEDUP_REMOVED lines=65> */
[----:B------:R-:W-:Y:S06]  /*4170*/  RET.REL.NODEC R28 `(_ZN2at6native60_GLOBAL__N__fdc43544_27_DistributionRandomKernel_cu_f88cee4443distribution_elementwise_grid_stride_kernelImLi2EZZZNS0_9templates4cuda21random_from_to_kernelIPNS_17CUDAGeneratorImplEEEvRNS_18TensorIteratorBaseEmlT_ENKUlvE_clEvENKUlvE4_clEvEUlP24curandStatePhilox4_32_10E_ZNS1_27distribution_nullary_kernelIdm10ulonglong2S7_SF_ZZZS5_IS7_EvS9_mlSA_ENKSB_clEvENKSC_clEvEUlmE_EEvS9_T2_RKT3_T4_EUlimE0_EEvlNS_15PhiloxCudaStateET1_SJ_) ;  /* 0xffffffbc1ca07950 */ /* 0x000fec0003c3ffff */
.L_x_1591:
        /* <DEDUP_REMOVED lines=16> */
.L_x_2361:


//--------------------- .text._ZN2at6native60_GLOBAL__N__fdc43544_27_DistributionRandomKernel_cu_f88cee4443distribution_elementwise_grid_stride_kernelImLi2EZZZNS0_9templates4cuda21random_from_to_kernelIPNS_17CUDAGeneratorImplEEEvRNS_18TensorIteratorBaseEmlT_ENKUlvE_clEvENKUlvE4_clEvEUlP24curandStatePhilox4_32_10E_ZNS1_27distribution_nullary_kernelIdm10ulonglong2S7_SF_ZZZS5_IS7_EvS9_mlSA_ENKSB_clEvENKSC_clEvEUlmE_EEvS9_T2_RKT3_T4_EUlimE_EEvlNS_15PhiloxCudaStateET1_SJ_ --------------------------
	.section	.text._ZN2at6native60_GLOBAL__N__fdc43544_27_DistributionRandomKernel_cu_f88cee4443distribution_elementwise_grid_stride_kernelImLi2EZZZNS0_9templates4cuda21random_from_to_kernelIPNS_17CUDAGeneratorImplEEEvRNS_18TensorIteratorBaseEmlT_ENKUlvE_clEvENKUlvE4_clEvEUlP24curandStatePhilox4_32_10E_ZNS1_27distribution_nullary_kernelIdm10ulonglong2S7_SF_ZZZS5_IS7_EvS9_mlSA_ENKSB_clEvENKSC_clEvEUlmE_EEvS9_T2_RKT3_T4_EUlimE_EEvlNS_15PhiloxCudaStateET1_SJ_,"ax",@progbits
	.align	128
.text._ZN2at6native60_GLOBAL__N__fdc43544_27_DistributionRandomKernel_cu_f88cee4443distribution_elementwise_grid_stride_kernelImLi2EZZZNS0_9templates4cuda21random_from_to_kernelIPNS_17CUDAGeneratorImplEEEvRNS_18TensorIteratorBaseEmlT_ENKUlvE_clEvENKUlvE4_clEvEUlP24curandStatePhilox4_32_10E_ZNS1_27distribution_nullary_kernelIdm10ulonglong2S7_SF_ZZZS5_IS7_EvS9_mlSA_ENKSB_clEvENKSC_clEvEUlmE_EEvS9_T2_RKT3_T4_EUlimE_EEvlNS_15PhiloxCudaStateET1_SJ_:
        .type           _ZN2at6native60_GLOBAL__N__fdc43544_27_DistributionRandomKernel_cu_f88cee4443distribution_elementwise_grid_stride_kernelImLi2EZZZNS0_9templates4cuda21random_from_to_kernelIPNS_17CUDAGeneratorImplEEEvRNS_18TensorIteratorBaseEmlT_ENKUlvE_clEvENKUlvE4_clEvEUlP24curandStatePhilox4_32_10E_ZNS1_27distribution_nullary_kernelIdm10ulonglong2S7_SF_ZZZS5_IS7_EvS9_mlSA_ENKSB_clEvENKSC_clEvEUlmE_EEvS9_T2_RKT3_T4_EUlimE_EEvlNS_15PhiloxCudaStateET1_SJ_,@function
        .size           _ZN2at6native60_GLOBAL__N__fdc43544_27_DistributionRandomKernel_cu_f88cee4443distribution_elementwise_grid_stride_kernelImLi2EZZZNS0_9templates4cuda21random_from_to_kernelIPNS_17CUDAGeneratorImplEEEvRNS_18TensorIteratorBaseEmlT_ENKUlvE_clEvENKUlvE4_clEvEUlP24curandStatePhilox4_32_10E_ZNS1_27distribution_nullary_kernelIdm10ulonglong2S7_SF_ZZZS5_IS7_EvS9_mlSA_ENKSB_clEvENKSC_clEvEUlmE_EEvS9_T2_RKT3_T4_EUlimE_EEvlNS_15PhiloxCudaStateET1_SJ_,(.L_x_2364 - _ZN2at6native60_GLOBAL__N__fdc43544_27_DistributionRandomKernel_cu_f88cee4443distribution_elementwise_grid_stride_kernelImLi2EZZZNS0_9templates4cuda21random_from_to_kernelIPNS_17CUDAGeneratorImplEEEvRNS_18TensorIteratorBaseEmlT_ENKUlvE_clEvENKUlvE4_clEvEUlP24curandStatePhilox4_32_10E_ZNS1_27distribution_nullary_kernelIdm10ulonglong2S7_SF_ZZZS5_IS7_EvS9_mlSA_ENKSB_clEvENKSC_clEvEUlmE_EEvS9_T2_RKT3_T4_EUlimE_EEvlNS_15PhiloxCudaStateET1_SJ_)
        .other          _ZN2at6native60_GLOBAL__N__fdc43544_27_DistributionRandomKernel_cu_f88cee4443distribution_elementwise_grid_stride_kernelImLi2EZZZNS0_9templates4cuda21random_from_to_kernelIPNS_17CUDAGeneratorImplEEEvRNS_18TensorIteratorBaseEmlT_ENKUlvE_clEvENKUlvE4_clEvEUlP24curandStatePhilox4_32_10E_ZNS1_27distribution_nullary_kernelIdm10ulonglong2S7_SF_ZZZS5_IS7_EvS9_mlSA_ENKSB_clEvENKSC_clEvEUlmE_EEvS9_T2_RKT3_T4_EUlimE_EEvlNS_15PhiloxCudaStateET1_SJ_,@"STO_CUDA_ENTRY STV_DEFAULT"
_ZN2at6native60_GLOBAL__N__fdc43544_27_DistributionRandomKernel_cu_f88cee4443distribution_elementwise_grid_stride_kernelImLi2EZZZNS0_9templates4cuda21random_from_to_kernelIPNS_17CUDAGeneratorImplEEEvRNS_18TensorIteratorBaseEmlT_ENKUlvE_clEvENKUlvE4_clEvEUlP24curandStatePhilox4_32_10E_ZNS1_27distribution_nullary_kernelIdm10ulonglong2S7_SF_ZZZS5_IS7_EvS9_mlSA_ENKSB_clEvENKSC_clEvEUlmE_EEvS9_T2_RKT3_T4_EUlimE_EEvlNS_15PhiloxCudaStateET1_SJ_:
        /* <DEDUP_REMOVED lines=113> */
.L_x_1592:
[----:B------:R-:W-:-:S07]  /*0710*/  MOV R38, 0x730 ;  /* 0x0000073000267802 */ /* 0x000fce0000000f00 */
[----:B------:R-:W-:Y:S05]  /*0720*/  CALL.REL.NOINC `($__internal_118_$__cuda_sm20_div_s64) ;  /* 0x0000000800f87944 */ /* 0x000fea0003c00000 */
.L_x_1593:
        /* <DEDUP_REMOVED lines=19> */
.L_x_1607:
        /* <DEDUP_REMOVED lines=13> */
.L_x_1595:
[----:B01234-:R-:W-:Y:S05]  /*0930*/  BSYNC.RECONVERGENT B0 ;  /* 0x0000000000007941 */ /* 0x01ffea0003800200 */
.L_x_1594:
        /* <DEDUP_REMOVED lines=51> */
.L_x_1596:
        /* <DEDUP_REMOVED lines=9> */
.L_x_1597:
        /* <DEDUP_REMOVED lines=30> */
.L_x_1601:
[----:B------:R-:W-:-:S07]  /*0ee0*/  MOV R46, 0xf00 ;  /* 0x00000f00002e7802 */ /* 0x000fce0000000f00 */
[----:B01----:R-:W-:Y:S05]  /*0ef0*/  CALL.REL.NOINC `($__internal_119_$__cuda_sm20_rem_u64) ;  /* 0x0000000800307944 */ /* 0x003fea0003c00000 */
[----:B------:R-:W-:Y:S01]  /*0f00*/  IMAD.MOV.U32 R28, RZ, RZ, R30 ;  /* 0x000000ffff1c7224 */ /* 0x000fe200078e001e */
[----:B------:R-:W-:-:S07]  /*0f10*/  MOV R29, R31 ;  /* 0x0000001f001d7202 */ /* 0x000fce0000000f00 */
.L_x_1602:
[----:B------:R-:W-:Y:S05]  /*0f20*/  BSYNC.RECONVERGENT B1 ;  /* 0x0000000000017941 */ /* 0x000fea0003800200 */
.L_x_1600:
[----:B------:R-:W-:-:S04]  /*0f30*/  IADD3 R30, P0, PT, R28, UR8, RZ ;  /* 0x000000081c1e7c10 */ /* 0x000fc8000ff1e0ff */
[----:B------:R-:W-:Y:S01]  /*0f40*/  IADD3.X R31, PT, PT, R29, UR9, RZ, P0, !PT ;  /* 0x000000091d1f7c10 */ /* 0x000fe200087fe4ff */
[----:B------:R-:W-:-:S05]  /*0f50*/  IMAD R29, R21, UR10, RZ ;  /* 0x0000000a151d7c24 */ /* 0x000fca000f8e02ff */
[----:B------:R-:W2:Y:S01]  /*0f60*/  I2F.F64.S64 R30, R30 ;  /* 0x0000001e001e7312 */ /* 0x000ea20000301c00 */
[----:B------:R-:W-:-:S04]  /*0f70*/  IADD3 R28, P0, PT, R29, UR12, RZ ;  /* 0x0000000c1d1c7c10 */ /* 0x000fc8000ff1e0ff */
[----:B------:R-:W-:-:S05]  /*0f80*/  LEA.HI.X.SX32 R29, R29, UR13, 0x1, P0 ;  /* 0x0000000d1d1d7c11 */ /* 0x000fca00080f0eff */
[----:B--2---:R2:W-:Y:S04]  /*0f90*/  STG.E.64 desc[UR6][R28.64], R30 ;  /* 0x0000001e1c007986 */ /* 0x0045e8000c101b06 */
.L_x_1599:
[----:B------:R-:W-:Y:S05]  /*0fa0*/  BSYNC.RECONVERGENT B0 ;  /* 0x0000000000007941 */ /* 0x000fea0003800200 */
.L_x_1598:
        /* <DEDUP_REMOVED lines=30> */
.L_x_1605:
[----:B------:R-:W-:Y:S01]  /*1190*/  MOV R44, R43 ;  /* 0x0000002b002c7202 */ /* 0x000fe20000000f00 */
[----:B------:R-:W-:Y:S01]  /*11a0*/  IMAD.MOV.U32 R50, RZ, RZ, R42 ;  /* 0x000000ffff327224 */ /* 0x000fe200078e002a */
[----:B------:R-:W-:-:S07]  /*11b0*/  MOV R46, 0x11d0 ;  /* 0x000011d0002e7802 */ /* 0x000fce0000000f00 */
[----:B01----:R-:W-:Y:S05]  /*11c0*/  CALL.REL.NOINC `($__internal_119_$__cuda_sm20_rem_u64) ;  /* 0x00000004007c7944 */ /* 0x003fea0003c00000 */
[----:B------:R-:W-:Y:S01]  /*11d0*/  IMAD.MOV.U32 R28, RZ, RZ, R30 ;  /* 0x000000ffff1c7224 */ /* 0x000fe200078e001e */
[----:B------:R-:W-:-:S07]  /*11e0*/  MOV R29, R31 ;  /* 0x0000001f001d7202 */ /* 0x000fce0000000f00 */
.L_x_1606:
[----:B------:R-:W-:Y:S05]  /*11f0*/  BSYNC.RECONVERGENT B0 ;  /* 0x0000000000007941 */ /* 0x000fea0003800200 */
.L_x_1604:
[----:B------:R-:W-:-:S04]  /*1200*/  IADD3 R28, P0, PT, R28, UR8, RZ ;  /* 0x000000081c1c7c10 */ /* 0x000fc8000ff1e0ff */
[----:B------:R-:W-:Y:S02]  /*1210*/  IADD3.X R29, PT, PT, R29, UR9, RZ, P0, !PT ;  /* 0x000000091d1d7c10 */ /* 0x000fe400087fe4ff */
[----:B------:R-:W-:-:S04]  /*1220*/  IADD3 R48, P0, PT, R48, UR12, RZ ;  /* 0x0000000c30307c10 */ /* 0x000fc8000ff1e0ff */
[----:B------:R-:W2:Y:S01]  /*1230*/  I2F.F64.S64 R28, R28 ;  /* 0x0000001c001c7312 */ /* 0x000ea20000301c00 */
[----:B------:R-:W-:-:S05]  /*1240*/  IADD3.X R49, PT, PT, R49, UR13, RZ, P0, !PT ;  /* 0x0000000d31317c10 */ /* 0x000fca00087fe4ff */
[----:B--2---:R2:W-:Y:S03]  /*1250*/  STG.E.64 desc[UR6][R48.64], R28 ;  /* 0x0000001c30007986 */ /* 0x0045e6000c101b06 */
.L_x_1603:
        /* <DEDUP_REMOVED lines=11> */
        .weak           $__internal_118_$__cuda_sm20_div_s64
        .type           $__internal_118_$__cuda_sm20_div_s64,@function
        .size           $__internal_118_$__cuda_sm20_div_s64,($__internal_119_$__cuda_sm20_rem_u64 - $__internal_118_$__cuda_sm20_div_s64)
$__internal_118_$__cuda_sm20_div_s64:
        /* <DEDUP_REMOVED lines=74> */
[----:B------:R-:W-:Y:S06]  /*17b0*/  RET.REL.NODEC R38 `(_ZN2at6native60_GLOBAL__N__fdc43544_27_DistributionRandomKernel_cu_f88cee4443distribution_elementwise_grid_stride_kernelImLi2EZZZNS0_9templates4cuda21random_from_to_kernelIPNS_17CUDAGeneratorImplEEEvRNS_18TensorIteratorBaseEmlT_ENKUlvE_clEvENKUlvE4_clEvEUlP24curandStatePhilox4_32_10E_ZNS1_27distribution_nullary_kernelIdm10ulonglong2S7_SF_ZZZS5_IS7_EvS9_mlSA_ENKSB_clEvENKSC_clEvEUlmE_EEvS9_T2_RKT3_T4_EUlimE_EEvlNS_15PhiloxCudaStateET1_SJ_) ;  /* 0xffffffe826107950 */ /* 0x000fec0003c3ffff */
        .weak           $__internal_119_$__cuda_sm20_rem_u64
        .type           $__internal_119_$__cuda_sm20_rem_u64,@function
        .size           $__internal_119_$__cuda_sm20_rem_u64,(.L_x_2364 - $__internal_119_$__cuda_sm20_rem_u64)
$__internal_119_$__cuda_sm20_rem_u64:
        /* <DEDUP_REMOVED lines=65> */
[----:B------:R-:W-:Y:S06]  /*1bd0*/  RET.REL.NODEC R28 `(_ZN2at6native60_GLOBAL__N__fdc43544_27_DistributionRandomKernel_cu_f88cee4443distribution_elementwise_grid_stride_kernelImLi2EZZZNS0_9templates4cuda21random_from_to_kernelIPNS_17CUDAGeneratorImplEEEvRNS_18TensorIteratorBaseEmlT_ENKUlvE_clEvENKUlvE4_clEvEUlP24curandStatePhilox4_32_10E_ZNS1_27distribution_nullary_kernelIdm10ulonglong2S7_SF_ZZZS5_IS7_EvS9_mlSA_ENKSB_clEvENKSC_clEvEUlmE_EEvS9_T2_RKT3_T4_EUlimE_EEvlNS_15PhiloxCudaStateET1_SJ_) ;  /* 0xffffffe41c087950 */ /* 0x000fec0003c3ffff */
.L_x_1608:
        /* <DEDUP_REMOVED lines=10> */
.L_x_2364:


//--------------------- .text._ZN2at6native60_GLOBAL__N__fdc43544_27_DistributionRandomKernel_cu_f88cee4443distribution_elementwise_grid_stride_kernelIjLi4EZZZNS0_9templates4cuda21random_from_to_kernelIPNS_17CUDAGeneratorImplEEEvRNS_18TensorIteratorBaseEmlT_ENKUlvE_clEvENKUlvE3_clEvEUlP24curandStatePhilox4_32_10E0_ZNS1_27distribution_nullary_kernelIsj5uint4S7_SF_ZZZS5_IS7_EvS9_mlSA_ENKSB_clEvENKSC_clEvEUljE_EEvS9_T2_RKT3_T4_EUlijE0_EEvlNS_15PhiloxCudaStateET1_SJ_ --------------------------
	.section	.text._ZN2at6native60_GLOBAL__N__fdc43544_27_DistributionRandomKernel_cu_f88cee4443distribution_elementwise_grid_stride_kernelIjLi4EZZZNS0_9templates4cuda21random_from_to_kernelIPNS_17CUDAGeneratorImplEEEvRNS_18TensorIteratorBaseEmlT_ENKUlvE_clEvENKUlvE3_clEvEUlP24curandStatePhilox4_32_10E0_ZNS1_27distribution_nullary_kernelIsj5uint4S7_SF_ZZZS5_IS7_EvS9_mlSA_ENKSB_clEvENKSC_clEvEUljE_EEvS9_T2_RKT3_T4_EUlijE0_EEvlNS_15PhiloxCudaStateET1_SJ_,"ax",@progbits
	.align	128
.text._ZN2at6native60_GLOBAL__N__fdc43544_27_DistributionRandomKernel_cu_f88cee4443distribution_elementwise_grid_stride_kernelIjLi4EZZZNS0_9templates4cuda21random_from_to_kernelIPNS_17CUDAGeneratorImplEEEvRNS_18TensorIteratorBaseEmlT_ENKUlvE_clEvENKUlvE3_clEvEUlP24curandStatePhilox4_32_10E0_ZNS1_27distribution_nullary_kernelIsj5uint4S7_SF_ZZZS5_IS7_EvS9_mlSA_ENKSB_clEvENKSC_clEvEUljE_EEvS9_T2_RKT3_T4_EUlijE0_EEvlNS_15PhiloxCudaStateET1_SJ_:
        .type           _ZN2at6native60_GLOBAL__N__fdc43544_27_DistributionRandomKernel_cu_f88cee4443distribution_elementwise_grid_stride_kernelIjLi4EZZZNS0_9templates4cuda21random_from_to_kernelIPNS_17CUDAGeneratorImplEEEvRNS_18TensorIteratorBaseEmlT_ENKUlvE_clEvENKUlvE3_clEvEUlP24curandStatePhilox4_32_10E0_ZNS1_27distribution_nullary_kernelIsj5uint4S7_SF_ZZZS5_IS7_EvS9_mlSA_ENKSB_clEvENKSC_clEvEUljE_EEvS9_T2_RKT3_T4_EUlijE0_EEvlNS_15PhiloxCudaStateET1_SJ_,@function
        .size           _ZN2at6native60_GLOBAL__N__fdc43544_27_DistributionRandomKernel_cu_f88cee4443distribution_elementwise_grid_stride_kernelIjLi4EZZZNS0_9templates4cuda21random_from_to_kernelIPNS_17CUDAGeneratorImplEEEvRNS_18TensorIteratorBaseEmlT_ENKUlvE_clEvENKUlvE3_clEvEUlP24curandStatePhilox4_32_10E0_ZNS1_27distribution_nullary_kernelIsj5uint4S7_SF_ZZZS5_IS7_EvS9_mlSA_ENKSB_clEvENKSC_clEvEUljE_EEvS9_T2_RKT3_T4_EUlijE0_EEvlNS_15PhiloxCudaStateET1_SJ_,(.L_x_2367 - _ZN2at6native60_GLOBAL__N__fdc43544_27_DistributionRandomKernel_cu_f88cee4443distribution_elementwise_grid_stride_kernelIjLi4EZZZNS0_9templates4cuda21random_from_to_kernelIPNS_17CUDAGeneratorImplEEEvRNS_18TensorIteratorBaseEmlT_ENKUlvE_clEvENKUlvE3_clEvEUlP24curandStatePhilox4_32_10E0_ZNS1_27distribution_nullary_kernelIsj5uint4S7_SF_ZZZS5_IS7_EvS9_mlSA_ENKSB_clEvENKSC_clEvEUljE_EEvS9_T2_RKT3_T4_EUlijE0_EEvlNS_15PhiloxCudaStateET1_SJ_)
        .other          _ZN2at6native60_GLOBAL__N__fdc43544_27_DistributionRandomKernel_cu_f88cee4443distribution_elementwise_grid_stride_kernelIjLi4EZZZNS0_9templates4cuda21random_from_to_kernelIPNS_17CUDAGeneratorImplEEEvRNS_18TensorIteratorBaseEmlT_ENKUlvE_clEvENKUlvE3_clEvEUlP24curandStatePhilox4_32_10E0_ZNS1_27distribution_nullary_kernelIsj5uint4S7_SF_ZZZS5_IS7_EvS9_mlSA_ENKSB_clEvENKSC_clEvEUljE_EEvS9_T2_RKT3_T4_EUlijE0_EEvlNS_15PhiloxCudaStateET1_SJ_,@"STO_CUDA_ENTRY STV_DEFAULT"
_ZN2at6native60_GLOBAL__N__fdc43544_27_DistributionRandomKernel_cu_f88cee4443distribution_elementwise_grid_stride_kernelIjLi4EZZZNS0_9templates4cuda21random_from_to_kernelIPNS_17CUDAGeneratorImplEEEvRNS_18TensorIteratorBaseEmlT_ENKUlvE_clEvENKUlvE3_clEvEUlP24curandStatePhilox4_32_10E0_ZNS1_27distribution_nullary_kernelIsj5uint4S7_SF_ZZZS5_IS7_EvS9_mlSA_ENKSB_clEvENKSC_clEvEUljE_EEvS9_T2_RKT3_T4_EUlijE0_EEvlNS_15PhiloxCudaStateET1_SJ_:
        /* <DEDUP_REMOVED lines=112> */
.L_x_1609:
[----:B------:R-:W-:-:S07]  /*0700*/  MOV R32, 0x720 ;  /* 0x0000072000207802 */ /* 0x000fce0000000f00 */
[----:B------:R-:W-:Y:S05]  /*0710*/  CALL.REL.NOINC `($__internal_120_$__cuda_sm20_div_s64) ;  /* 0x00000054006c7944 */ /* 0x000fea0003c00000 */
.L_x_1610:
        /* <DEDUP_REMOVED lines=81> */
.L_x_1649:
        /* <DEDUP_REMOVED lines=13> */
.L_x_1612:
[----:B0-----:R-:W-:Y:S05]  /*0d00*/  BSYNC.RECONVERGENT B0 ;  /* 0x0000000000007941 */ /* 0x001fea0003800200 */
.L_x_1611:
        /* <DEDUP_REMOVED lines=62> */
.L_x_1613:
        /* <DEDUP_REMOVED lines=9> */
.L_x_1614:
        /* <DEDUP_REMOVED lines=31> */
.L_x_1618:
[----:B------:R-:W-:Y:S02]  /*1370*/  MOV R40, R39 ;  /* 0x0000002700287202 */ /* 0x000fe40000000f00 */
[----:B------:R-:W-:-:S07]  /*1380*/  MOV R39, 0x13a0 ;  /* 0x000013a000277802 */ /* 0x000fce0000000f00 */
[----:B-12---:R-:W-:Y:S05]  /*1390*/  CALL.REL.NOINC `($__internal_121_$__cuda_sm20_rem_u64) ;  /* 0x0000004c00787944 */ /* 0x006fea0003c00000 */
.L_x_1619:
[----:B------:R-:W0:Y:S01]  /*13a0*/  LDC.64 R24, c[0x0][0x540] ;  /* 0x00015000ff187b82 */ /* 0x000e220000000a00 */
[----:B------:R-:W-:-:S05]  /*13b0*/  VIADD R39, R40, UR70 ;  /* 0x0000004628277c36 */ /* 0x000fca0008000000 */
[----:B0-----:R0:W-:Y:S02]  /*13c0*/  STG.E.U16 desc[UR76][R24.64], R39 ;  /* 0x0000002718007986 */ /* 0x0011e4000c10154c */
.L_x_1617:
[----:B------:R-:W-:Y:S05]  /*13d0*/  BSYNC.RECONVERGENT B0 ;  /* 0x0000000000007941 */ /* 0x000fea0003800200 */
.L_x_1616:
        /* <DEDUP_REMOVED lines=27> */
.L_x_1622:
[----:B------:R-:W-:Y:S01]  /*1590*/  IMAD.MOV.U32 R40, RZ, RZ, R33 ;  /* 0x000000ffff287224 */ /* 0x000fe200078e0021 */
[----:B------:R-:W-:-:S07]  /*15a0*/  MOV R39, 0x15c0 ;  /* 0x000015c000277802 */ /* 0x000fce0000000f00 */
[----:B-12---:R-:W-:Y:S05]  /*15b0*/  CALL.REL.NOINC `($__internal_121_$__cuda_sm20_rem_u64) ;  /* 0x0000004800f07944 */ /* 0x006fea0003c00000 */
.L_x_1623:
[----:B------:R-:W0:Y:S01]  /*15c0*/  LDC.64 R24, c[0x0][0x540] ;  /* 0x00015000ff187b82 */ /* 0x000e220000000a00 */
[----:B------:R-:W-:-:S05]  /*15d0*/  IADD3 R33, PT, PT, R40, UR70, RZ ;  /* 0x0000004628217c10 */ /* 0x000fca000fffe0ff */
[----:B0-----:R0:W-:Y:S02]  /*15e0*/  STG.E.U16 desc[UR76][R24.64], R33 ;  /* 0x0000002118007986 */ /* 0x0011e4000c10154c */
.L_x_1621:
[----:B------:R-:W-:Y:S05]  /*15f0*/  BSYNC.RECONVERGENT B0 ;  /* 0x0000000000007941 */ /* 0x000fea0003800200 */
.L_x_1620:
        /* <DEDUP_REMOVED lines=27> */
.L_x_1626:
[----:B------:R-:W-:Y:S02]  /*17b0*/  MOV R40, R34 ;  /* 0x0000002200287202 */ /* 0x000fe40000000f00 */
[----:B------:R-:W-:-:S07]  /*17c0*/  MOV R39, 0x17e0 ;  /* 0x000017e000277802 */ /* 0x000fce0000000f00 */
[----:B-12---:R-:W-:Y:S05]  /*17d0*/  CALL.REL.NOINC `($__internal_121_$__cuda_sm20_rem_u64) ;  /* 0x0000004800687944 */ /* 0x006fea0003c00000 */
.L_x_1627:
[----:B------:R-:W0:Y:S01]  /*17e0*/  LDC.64 R24, c[0x0][0x540] ;  /* 0x00015000ff187b82 */ /* 0x000e220000000a00 */
[----:B------:R-:W-:-:S05]  /*17f0*/  IADD3 R33, PT, PT, R40, UR70, RZ ;  /* 0x0000004628217c10 */ /* 0x000fca000fffe0ff */
[----:B0-----:R0:W-:Y:S02]  /*1800*/  STG.E.U16 desc[UR76][R24.64], R33 ;  /* 0x0000002118007986 */ /* 0x0011e4000c10154c */
.L_x_1625:
[----:B------:R-:W-:Y:S05]  /*1810*/  BSYNC.RECONVERGENT B0 ;  /* 0x0000000000007941 */ /* 0x000fea0003800200 */
.L_x_1624:
        /* <DEDUP_REMOVED lines=26> */
.L_x_1629:
[----:B------:R-:W-:Y:S02]  /*19c0*/  MOV R40, R35 ;  /* 0x0000002300287202 */ /* 0x000fe40000000f00 */
[----:B------:R-:W-:-:S07]  /*19d0*/  MOV R39, 0x19f0 ;  /* 0x000019f000277802 */ /* 0x000fce0000000f00 */
[----:B-12---:R-:W-:Y:S05]  /*19e0*/  CALL.REL.NOINC `($__internal_121_$__cuda_sm20_rem_u64) ;  /* 0x0000004400e47944 */ /* 0x006fea0003c00000 */
.L_x_1630:
[----:B------:R-:W0:Y:S01]  /*19f0*/  LDC.64 R24, c[0x0][0x540] ;  /* 0x00015000ff187b82 */ /* 0x000e220000000a00 */
[----:B------:R-:W-:-:S05]  /*1a00*/  VIADD R33, R40, UR70 ;  /* 0x0000004628217c36 */ /* 0x000fca0008000000 */
[----:B0-----:R3:W-:Y:S01]  /*1a10*/  STG.E.U16 desc[UR76][R24.64], R33 ;  /* 0x0000002118007986 */ /* 0x0017e2000c10154c */
[----:B------:R-:W-:Y:S05]  /*1a20*/  BRA `(.L_x_1628) ;  /* 0x00000040007c7947 */ /* 0x000fea0003800000 */
.L_x_1615:
        /* <DEDUP_REMOVED lines=234> */
.L_x_1633:
        /* <DEDUP_REMOVED lines=20> */
.L_x_1634:
[----:B------:R-:W-:Y:S02]  /*2a10*/  MOV R40, R39 ;  /* 0x0000002700287202 */ /* 0x000fe40000000f00 */
[----:B------:R-:W-:-:S07]  /*2a20*/  MOV R39, 0x2a40 ;  /* 0x00002a4000277802 */ /* 0x000fce0000000f00 */
[----:B-12---:R-:W-:Y:S05]  /*2a30*/  CALL.REL.NOINC `($__internal_121_$__cuda_sm20_rem_u64) ;  /* 0x0000003400d07944 */ /* 0x006fea0003c00000 */
.L_x_1635:
[----:B------:R-:W0:Y:S01]  /*2a40*/  LDCU.64 UR48, c[0x0][0x540] ;  /* 0x0000a800ff3077ac */ /* 0x000e220008000a00 */
[----:B------:R-:W-:Y:S01]  /*2a50*/  VIADD R39, R40, UR70 ;  /* 0x0000004628277c36 */ /* 0x000fe20008000000 */
[----:B0-----:R-:W-:-:S04]  /*2a60*/  IADD3 R24, P0, PT, R43, UR48, RZ ;  /* 0x000000302b187c10 */ /* 0x001fc8000ff1e0ff */
[----:B------:R-:W-:-:S05]  /*2a70*/  IADD3.X R25, PT, PT, RZ, UR49, RZ, P0, !PT ;  /* 0x00000031ff197c10 */ /* 0x000fca00087fe4ff */
[----:B------:R0:W-:Y:S04]  /*2a80*/  STG.E.U16 desc[UR76][R24.64], R39 ;  /* 0x0000002718007986 */ /* 0x0001e8000c10154c */
.L_x_1632:
[----:B------:R-:W-:Y:S05]  /*2a90*/  BSYNC.RECONVERGENT B0 ;  /* 0x0000000000007941 */ /* 0x000fea0003800200 */
.L_x_1631:
        /* <DEDUP_REMOVED lines=235> */
.L_x_1638:
        /* <DEDUP_REMOVED lines=20> */
.L_x_1639:
[----:B------:R-:W-:Y:S02]  /*3a90*/  MOV R40, R33 ;  /* 0x0000002100287202 */ /* 0x000fe40000000f00 */
[----:B------:R-:W-:-:S07]  /*3aa0*/  MOV R39, 0x3ac0 ;  /* 0x00003ac000277802 */ /* 0x000fce0000000f00 */
[----:B-12---:R-:W-:Y:S05]  /*3ab0*/  CALL.REL.NOINC `($__internal_121_$__cuda_sm20_rem_u64) ;  /* 0x0000002400b07944 */ /* 0x006fea0003c00000 */
.L_x_1640:
[----:B------:R-:W0:Y:S01]  /*3ac0*/  LDCU.64 UR48, c[0x0][0x540] ;  /* 0x0000a800ff3077ac */ /* 0x000e220008000a00 */
[----:B------:R-:W-:Y:S01]  /*3ad0*/  VIADD R33, R40, UR70 ;  /* 0x0000004628217c36 */ /* 0x000fe20008000000 */
[----:B0-----:R-:W-:-:S04]  /*3ae0*/  IADD3 R24, P0, PT, R43, UR48, RZ ;  /* 0x000000302b187c10 */ /* 0x001fc8000ff1e0ff */
[----:B------:R-:W-:-:S05]  /*3af0*/  IADD3.X R25, PT, PT, RZ, UR49, RZ, P0, !PT ;  /* 0x00000031ff197c10 */ /* 0x000fca00087fe4ff */
[----:B------:R0:W-:Y:S04]  /*3b00*/  STG.E.U16 desc[UR76][R24.64], R33 ;  /* 0x0000002118007986 */ /* 0x0001e8000c10154c */
.L_x_1637:
[----:B------:R-:W-:Y:S05]  /*3b10*/  BSYNC.RECONVERGENT B0 ;  /* 0x0000000000007941 */ /* 0x000fea0003800200 */
.L_x_1636:
        /* <DEDUP_REMOVED lines=236> */
.L_x_1643:
        /* <DEDUP_REMOVED lines=20> */
.L_x_1644:
[----:B------:R-:W-:Y:S02]  /*4b20*/  MOV R40, R34 ;  /* 0x0000002200287202 */ /* 0x000fe40000000f00 */
[----:B------:R-:W-:-:S07]  /*4b30*/  MOV R39, 0x4b50 ;  /* 0x00004b5000277802 */ /* 0x000fce0000000f00 */
[----:B-12---:R-:W-:Y:S05]  /*4b40*/  CALL.REL.NOINC `($__internal_121_$__cuda_sm20_rem_u64) ;  /* 0x00000014008c7944 */ /* 0x006fea0003c00000 */
.L_x_1645:
[----:B------:R-:W0:Y:S02]  /*4b50*/  LDCU.64 UR48, c[0x0][0x540] ;  /* 0x0000a800ff3077ac */ /* 0x000e240008000a00 */
[----:B0-----:R-:W-:Y:S02]  /*4b60*/  IADD3 R24, P0, PT, R33, UR48, RZ ;  /* 0x0000003021187c10 */ /* 0x001fe4000ff1e0ff */
[----:B------:R-:W-:-:S03]  /*4b70*/  IADD3 R33, PT, PT, R40, UR70, RZ ;  /* 0x0000004628217c10 */ /* 0x000fc6000fffe0ff */
[----:B------:R-:W-:-:S05]  /*4b80*/  IMAD.X R25, RZ, RZ, UR49, P0 ;  /* 0x00000031ff197e24 */ /* 0x000fca00080e06ff */
[----:B------:R0:W-:Y:S03]  /*4b90*/  STG.E.U16 desc[UR76][R24.64], R33 ;  /* 0x0000002118007986 */ /* 0x0001e6000c10154c */
.L_x_1642:
[----:B------:R-:W-:Y:S05]  /*4ba0*/  BSYNC.RECONVERGENT B0 ;  /* 0x0000000000007941 */ /* 0x000fea0003800200 */
.L_x_1641:
        /* <DEDUP_REMOVED lines=235> */
.L_x_1646:
        /* <DEDUP_REMOVED lines=20> */
.L_x_1647:
[----:B------:R-:W-:Y:S01]  /*5ba0*/  IMAD.MOV.U32 R40, RZ, RZ, R35 ;  /* 0x000000ffff287224 */ /* 0x000fe200078e0023 */
[----:B------:R-:W-:-:S07]  /*5bb0*/  MOV R39, 0x5bd0 ;  /* 0x00005bd000277802 */ /* 0x000fce0000000f00 */
[----:B-12---:R-:W-:Y:S05]  /*5bc0*/  CALL.REL.NOINC `($__internal_121_$__cuda_sm20_rem_u64) ;  /* 0x00000004006c7944 */ /* 0x006fea0003c00000 */
.L_x_1648:
[----:B------:R-:W0:Y:S02]  /*5bd0*/  LDCU.64 UR48, c[0x0][0x540] ;  /* 0x0000a800ff3077ac */ /* 0x000e240008000a00 */
[----:B0-----:R-:W-:Y:S02]  /*5be0*/  IADD3 R24, P0, PT, R33, UR48, RZ ;  /* 0x0000003021187c10 */ /* 0x001fe4000ff1e0ff */
[----:B------:R-:W-:Y:S02]  /*5bf0*/  IADD3 R33, PT, PT, R40, UR70, RZ ;  /* 0x0000004628217c10 */ /* 0x000fe4000fffe0ff */
[----:B------:R-:W-:-:S05]  /*5c00*/  IADD3.X R25, PT, PT, RZ, UR49, RZ, P0, !PT ;  /* 0x00000031ff197c10 */ /* 0x000fca00087fe4ff */
[----:B------:R0:W-:Y:S04]  /*5c10*/  STG.E.U16 desc[UR76][R24.64], R33 ;  /* 0x0000002118007986 */ /* 0x0001e8000c10154c */
.L_x_1628:
        /* <DEDUP_REMOVED lines=11> */
        .weak           $__internal_120_$__cuda_sm20_div_s64
        .type           $__internal_120_$__cuda_sm20_div_s64,@function
        .size           $__internal_120_$__cuda_sm20_div_s64,($__internal_121_$__cuda_sm20_rem_u64 - $__internal_120_$__cuda_sm20_div_s64)
$__internal_120_$__cuda_sm20_div_s64:
        /* <DEDUP_REMOVED lines=74> */
[----:B------:R-:W-:Y:S06]  /*6170*/  RET.REL.NODEC R32 `(_ZN2at6native60_GLOBAL__N__fdc43544_27_DistributionRandomKernel_cu_f88cee4443distribution_elementwise_grid_stride_kernelIjLi4EZZZNS0_9templates4cuda21random_from_to_kernelIPNS_17CUDAGeneratorImplEEEvRNS_18TensorIteratorBaseEmlT_ENKUlvE_clEvENKUlvE3_clEvEUlP24curandStatePhilox4_32_10E0_ZNS1_27distribution_nullary_kernelIsj5uint4S7_SF_ZZZS5_IS7_EvS9_mlSA_ENKSB_clEvENKSC_clEvEUljE_EEvS9_T2_RKT3_T4_EUlijE0_EEvlNS_15PhiloxCudaStateET1_SJ_) ;  /* 0xffffff9c20a07950 */ /* 0x000fec0003c3ffff */
        .weak           $__internal_121_$__cuda_sm20_rem_u64
        .type           $__internal_121_$__cuda_sm20_rem_u64,@function
        .size           $__internal_121_$__cuda_sm20_rem_u64,(.L_x_2367 - $__internal_121_$__cuda_sm20_rem_u64)
$__internal_121_$__cuda_sm20_rem_u64:
        /* <DEDUP_REMOVED lines=62> */
[----:B------:R-:W-:Y:S06]  /*6560*/  RET.REL.NODEC R24 `(_ZN2at6native60_GLOBAL__N__fdc43544_27_DistributionRandomKernel_cu_f88cee4443distribution_elementwise_grid_stride_kernelIjLi4EZZZNS0_9templates4cuda21random_from_to_kernelIPNS_17CUDAGeneratorImplEEEvRNS_18TensorIteratorBaseEmlT_ENKUlvE_clEvENKUlvE3_clEvEUlP24curandStatePhilox4_32_10E0_ZNS1_27distribution_nullary_kernelIsj5uint4S7_SF_ZZZS5_IS7_EvS9_mlSA_ENKSB_clEvENKSC_clEvEUljE_EEvS9_T2_RKT3_T4_EUlijE0_EEvlNS_15PhiloxCudaStateET1_SJ_) ;  /* 0xffffff9818a47950 */ /* 0x000fec0003c3ffff */
.L_x_1650:
        /* <DEDUP_REMOVED lines=9> */
.L_x_2367:


//--------------------- .text._ZN2at6native60_GLOBAL__N__fdc43544_27_DistributionRandomKernel_cu_f88cee4443distribution_elementwise_grid_stride_kernelIjLi4EZZZNS0_9templates4cuda21random_from_to_kernelIPNS_17CUDAGeneratorImplEEEvRNS_18TensorIteratorBaseEmlT_ENKUlvE_clEvENKUlvE3_clEvEUlP24curandStatePhilox4_32_10E0_ZNS1_27distribution_nullary_kernelIsj5uint4S7_SF_ZZZS5_IS7_EvS9_mlSA_ENKSB_clEvENKSC_clEvEUljE_EEvS9_T2_RKT3_T4_EUlijE_EEvlNS_15PhiloxCudaStateET1_SJ_ --------------------------
	.section	.text._ZN2at6native60_GLOBAL__N__fdc43544_27_DistributionRandomKernel_cu_f88cee4443distribution_elementwise_grid_stride_kernelIjLi4EZZZNS0_9templates4cuda21random_from_to_kernelIPNS_17CUDAGeneratorImplEEEvRNS_18TensorIteratorBaseEmlT_ENKUlvE_clEvENKUlvE3_clEvEUlP24curandStatePhilox4_32_10E0_ZNS1_27distribution_nullary_kernelIsj5uint4S7_SF_ZZZS5_IS7_EvS9_mlSA_ENKSB_clEvENKSC_clEvEUljE_EEvS9_T2_RKT3_T4_EUlijE_EEvlNS_15PhiloxCudaStateET1_SJ_,"ax",@progbits
	.align	128
.text._ZN2at6native60_GLOBAL__N__fdc43544_27_DistributionRandomKernel_cu_f88cee4443distribution_elementwise_grid_stride_kernelIjLi4EZZZNS0_9templates4cuda21random_from_to_kernelIPNS_17CUDAGeneratorImplEEEvRNS_18TensorIteratorBaseEmlT_ENKUlvE_clEvENKUlvE3_clEvEUlP24curandStatePhilox4_32_10E0_ZNS1_27distribution_nullary_kernelIsj5uint4S7_SF_ZZZS5_IS7_EvS9_mlSA_ENKSB_clEvENKSC_clEvEUljE_EEvS9_T2_RKT3_T4_EUlijE_EEvlNS_15PhiloxCudaStateET1_SJ_:
        .type           _ZN2at6native60_GLOBAL__N__fdc43544_27_DistributionRandomKernel_cu_f88cee4443distribution_elementwise_grid_stride_kernelIjLi4EZZZNS0_9templates4cuda21random_from_to_kernelIPNS_17CUDAGeneratorImplEEEvRNS_18TensorIteratorBaseEmlT_ENKUlvE_clEvENKUlvE3_clEvEUlP24curandStatePhilox4_32_10E0_ZNS1_27distribution_nullary_kernelIsj5uint4S7_SF_ZZZS5_IS7_EvS9_mlSA_ENKSB_clEvENKSC_clEvEUljE_EEvS9_T2_RKT3_T4_EUlijE_EEvlNS_15PhiloxCudaStateET1_SJ_,@function
        .size           _ZN2at6native60_GLOBAL__N__fdc43544_27_DistributionRandomKernel_cu_f88cee4443distribution_elementwise_grid_stride_kernelIjLi4EZZZNS0_9templates4cuda21random_from_to_kernelIPNS_17CUDAGeneratorImplEEEvRNS_18TensorIteratorBaseEmlT_ENKUlvE_clEvENKUlvE3_clEvEUlP24curandStatePhilox4_32_10E0_ZNS1_27distribution_nullary_kernelIsj5uint4S7_SF_ZZZS5_IS7_EvS9_mlSA_ENKSB_clEvENKSC_clEvEUljE_EEvS9_T2_RKT3_T4_EUlijE_EEvlNS_15PhiloxCudaStateET1_SJ_,(.L_x_2370 - _ZN2at6native60_GLOBAL__N__fdc43544_27_DistributionRandomKernel_cu_f88cee4443distribution_elementwise_grid_stride_kernelIjLi4EZZZNS0_9templates4cuda21random_from_to_kernelIPNS_17CUDAGeneratorImplEEEvRNS_18TensorIteratorBaseEmlT_ENKUlvE_clEvENKUlvE3_clEvEUlP24curandStatePhilox4_32_10E0_ZNS1_27distribution_nullary_kernelIsj5uint4S7_SF_ZZZS5_IS7_EvS9_mlSA_ENKSB_clEvENKSC_clEvEUljE_EEvS9_T2_RKT3_T4_EUlijE_EEvlNS_15PhiloxCudaStateET1_SJ_)
        .other          _ZN2at6native60_GLOBAL__N__fdc43544_27_DistributionRandomKernel_cu_f88cee4443distribution_elementwise_grid_stride_kernelIjLi4EZZZNS0_9templates4cuda21random_from_to_kernelIPNS_17CUDAGeneratorImplEEEvRNS_18TensorIteratorBaseEmlT_ENKUlvE_clEvENKUlvE3_clEvEUlP24curandStatePhilox4_32_10E0_ZNS1_27distribution_nullary_kernelIsj5uint4S7_SF_ZZZS5_IS7_EvS9_mlSA_ENKSB_clEvENKSC_clEvEUljE_EEvS9_T2_RKT3_T4_EUlijE_EEvlNS_15PhiloxCudaStateET1_SJ_,@"STO_CUDA_ENTRY STV_DEFAULT"
_ZN2at6native60_GLOBAL__N__fdc43544_27_DistributionRandomKernel_cu_f88cee4443distribution_elementwise_grid_stride_kernelIjLi4EZZZNS0_9templates4cuda21random_from_to_kernelIPNS_17CUDAGeneratorImplEEEvRNS_18TensorIteratorBaseEmlT_ENKUlvE_clEvENKUlvE3_clEvEUlP24curandStatePhilox4_32_10E0_ZNS1_27distribution_nullary_kernelIsj5uint4S7_SF_ZZZS5_IS7_EvS9_mlSA_ENKSB_clEvENKSC_clEvEUljE_EEvS9_T2_RKT3_T4_EUlijE_EEvlNS_15PhiloxCudaStateET1_SJ_:
        /* <DEDUP_REMOVED lines=114> */
.L_x_1651:
[----:B------:R-:W-:-:S07]  /*0720*/  MOV R10, 0x740 ;  /* 0x00000740000a7802 */ /* 0x000fce0000000f00 */
[----:B------:R-:W-:Y:S05]  /*0730*/  CALL.REL.NOINC `($__internal_122_$__cuda_sm20_div_s64) ;  /* 0x0000000c00d87944 */ /* 0x000fea0003c00000 */
.L_x_1652:
        /* <DEDUP_REMOVED lines=19> */
.L_x_1672:
        /* <DEDUP_REMOVED lines=13> */
.L_x_1654:
[----:B01234-:R-:W-:Y:S05]  /*0940*/  BSYNC.RECONVERGENT B0 ;  /* 0x0000000000007941 */ /* 0x01ffea0003800200 */
.L_x_1653:
        /* <DEDUP_REMOVED lines=51> */
.L_x_1655:
        /* <DEDUP_REMOVED lines=9> */
.L_x_1656:
        /* <DEDUP_REMOVED lines=27> */
.L_x_1659:
[----:B------:R-:W-:-:S07]  /*0ec0*/  MOV R44, 0xee0 ;  /* 0x00000ee0002c7802 */ /* 0x000fce0000000f00 */
[----:B01----:R-:W-:Y:S05]  /*0ed0*/  CALL.REL.NOINC `($__internal_123_$__cuda_sm20_rem_u64) ;  /* 0x0000000c00207944 */ /* 0x003fea0003c00000 */
.L_x_1660:
[----:B------:R-:W-:Y:S02]  /*0ee0*/  IMAD R45, R17, UR9, RZ ;  /* 0x00000009112d7c24 */ /* 0x000fe4000f8e02ff */
[----:B------:R-:W-:-:S03]  /*0ef0*/  VIADD R47, R0, UR8 ;  /* 0x00000008002f7c36 */ /* 0x000fc60008000000 */
[----:B------:R-:W-:-:S04]  /*0f00*/  IADD3 R44, P0, PT, R45, UR10, RZ ;  /* 0x0000000a2d2c7c10 */ /* 0x000fc8000ff1e0ff */
[----:B------:R-:W-:-:S05]  /*0f10*/  LEA.HI.X.SX32 R45, R45, UR11, 0x1, P0 ;  /* 0x0000000b2d2d7c11 */ /* 0x000fca00080f0eff */
[----:B------:R2:W-:Y:S04]  /*0f20*/  STG.E.U16 desc[UR6][R44.64], R47 ;  /* 0x0000002f2c007986 */ /* 0x0005e8000c101506 */
.L_x_1658:
[----:B------:R-:W-:Y:S05]  /*0f30*/  BSYNC.RECONVERGENT B0 ;  /* 0x0000000000007941 */ /* 0x000fea0003800200 */
.L_x_1657:
        /* <DEDUP_REMOVED lines=28> */
.L_x_1663:
[----:B------:R-:W-:Y:S01]  /*1100*/  IMAD.MOV.U32 R0, RZ, RZ, R49 ;  /* 0x000000ffff007224 */ /* 0x000fe200078e0031 */
[----:B--2---:R-:W-:-:S07]  /*1110*/  MOV R44, 0x1130 ;  /* 0x00001130002c7802 */ /* 0x004fce0000000f00 */
[----:B01----:R-:W-:Y:S05]  /*1120*/  CALL.REL.NOINC `($__internal_123_$__cuda_sm20_rem_u64) ;  /* 0x00000008008c7944 */ /* 0x003fea0003c00000 */
.L_x_1664:
[----:B------:R-:W-:Y:S01]  /*1130*/  IADD3 R50, P0, PT, R50, UR10, RZ ;  /* 0x0000000a32327c10 */ /* 0x000fe2000ff1e0ff */
[----:B------:R-:W-:-:S03]  /*1140*/  VIADD R45, R0, UR8 ;  /* 0x00000008002d7c36 */ /* 0x000fc60008000000 */
[----:B------:R-:W-:-:S05]  /*1150*/  IADD3.X R51, PT, PT, R51, UR11, RZ, P0, !PT ;  /* 0x0000000b33337c10 */ /* 0x000fca00087fe4ff */
[----:B------:R3:W-:Y:S04]  /*1160*/  STG.E.U16 desc[UR6][R50.64], R45 ;  /* 0x0000002d32007986 */ /* 0x0007e8000c101506 */
.L_x_1662:
[----:B------:R-:W-:Y:S05]  /*1170*/  BSYNC.RECONVERGENT B0 ;  /* 0x0000000000007941 */ /* 0x000fea0003800200 */
.L_x_1661:
        /* <DEDUP_REMOVED lines=28> */
.L_x_1667:
[----:B------:R-:W-:Y:S01]  /*1340*/  IMAD.MOV.U32 R0, RZ, RZ, R6 ;  /* 0x000000ffff007224 */ /* 0x000fe200078e0006 */
[----:B--2---:R-:W-:-:S07]  /*1350*/  MOV R44, 0x1370 ;  /* 0x00001370002c7802 */ /* 0x004fce0000000f00 */
[----:B01----:R-:W-:Y:S05]  /*1360*/  CALL.REL.NOINC `($__internal_123_$__cuda_sm20_rem_u64) ;  /* 0x0000000400fc7944 */ /* 0x003fea0003c00000 */
.L_x_1668:
[----:B------:R-:W-:Y:S01]  /*1370*/  IADD3 R44, P0, PT, R49, UR10, RZ ;  /* 0x0000000a312c7c10 */ /* 0x000fe2000ff1e0ff */
[----:B------:R-:W-:-:S03]  /*1380*/  VIADD R47, R0, UR8 ;  /* 0x00000008002f7c36 */ /* 0x000fc60008000000 */
[----:B------:R-:W-:-:S05]  /*1390*/  IADD3.X R45, PT, PT, R50, UR11, RZ, P0, !PT ;  /* 0x0000000b322d7c10 */ /* 0x000fca00087fe4ff */
[----:B------:R4:W-:Y:S04]  /*13a0*/  STG.E.U16 desc[UR6][R44.64], R47 ;  /* 0x0000002f2c007986 */ /* 0x0009e8000c101506 */
.L_x_1666:
[----:B------:R-:W-:Y:S05]  /*13b0*/  BSYNC.RECONVERGENT B0 ;  /* 0x0000000000007941 */ /* 0x000fea0003800200 */
.L_x_1665:
        /* <DEDUP_REMOVED lines=28> */
.L_x_1670:
[----:B------:R-:W-:Y:S01]  /*1580*/  IMAD.MOV.U32 R0, RZ, RZ, R5 ;  /* 0x000000ffff007224 */ /* 0x000fe200078e0005 */
[----:B--2-4-:R-:W-:-:S07]  /*1590*/  MOV R44, 0x15b0 ;  /* 0x000015b0002c7802 */ /* 0x014fce0000000f00 */
[----:B01-3--:R-:W-:Y:S05]  /*15a0*/  CALL.REL.NOINC `($__internal_123_$__cuda_sm20_rem_u64) ;  /* 0x00000004006c7944 */ /* 0x00bfea0003c00000 */
.L_x_1671:
[----:B------:R-:W-:Y:S01]  /*15b0*/  IADD3 R2, P0, PT, R6, UR10, RZ ;  /* 0x0000000a06027c10 */ /* 0x000fe2000ff1e0ff */
[----:B------:R-:W-:-:S03]  /*15c0*/  VIADD R5, R0, UR8 ;  /* 0x0000000800057c36 */ /* 0x000fc60008000000 */
[----:B------:R-:W-:-:S05]  /*15d0*/  IADD3.X R3, PT, PT, R49, UR11, RZ, P0, !PT ;  /* 0x0000000b31037c10 */ /* 0x000fca00087fe4ff */
[----:B------:R0:W-:Y:S04]  /*15e0*/  STG.E.U16 desc[UR6][R2.64], R5 ;  /* 0x0000000502007986 */ /* 0x0001e8000c101506 */
.L_x_1669:
        /* <DEDUP_REMOVED lines=11> */
        .weak           $__internal_122_$__cuda_sm20_div_s64
        .type           $__internal_122_$__cuda_sm20_div_s64,@function
        .size           $__internal_122_$__cuda_sm20_div_s64,($__internal_123_$__cuda_sm20_rem_u64 - $__internal_122_$__cuda_sm20_div_s64)
$__internal_122_$__cuda_sm20_div_s64:
        /* <DEDUP_REMOVED lines=75> */
[----:B------:R-:W-:Y:S06]  /*1b50*/  RET.REL.NODEC R2 `(_ZN2at6native60_GLOBAL__N__fdc43544_27_DistributionRandomKernel_cu_f88cee4443distribution_elementwise_grid_stride_kernelIjLi4EZZZNS0_9templates4cuda21random_from_to_kernelIPNS_17CUDAGeneratorImplEEEvRNS_18TensorIteratorBaseEmlT_ENKUlvE_clEvENKUlvE3_clEvEUlP24curandStatePhilox4_32_10E0_ZNS1_27distribution_nullary_kernelIsj5uint4S7_SF_ZZZS5_IS7_EvS9_mlSA_ENKSB_clEvENKSC_clEvEUljE_EEvS9_T2_RKT3_T4_EUlijE_EEvlNS_15PhiloxCudaStateET1_SJ_) ;  /* 0xffffffe402287950 */ /* 0x000fec0003c3ffff */
        .weak           $__internal_123_$__cuda_sm20_rem_u64
        .type           $__internal_123_$__cuda_sm20_rem_u64,@function
        .size           $__internal_123_$__cuda_sm20_rem_u64,(.L_x_2370 - $__internal_123_$__cuda_sm20_rem_u64)
$__internal_123_$__cuda_sm20_rem_u64:
        /* <DEDUP_REMOVED lines=61> */
[----:B------:R-:W-:Y:S05]  /*1f30*/  RET.REL.NODEC R44 `(_ZN2at6native60_GLOBAL__N__fdc43544_27_DistributionRandomKernel_cu_f88cee4443distribution_elementwise_grid_stride_kernelIjLi4EZZZNS0_9templates4cuda21random_from_to_kernelIPNS_17CUDAGeneratorImplEEEvRNS_18TensorIteratorBaseEmlT_ENKUlvE_clEvENKUlvE3_clEvEUlP24curandStatePhilox4_32_10E0_ZNS1_27distribution_nullary_kernelIsj5uint4S7_SF_ZZZS5_IS7_EvS9_mlSA_ENKSB_clEvENKSC_clEvEUljE_EEvS9_T2_RKT3_T4_EUlijE_EEvlNS_15PhiloxCudaStateET1_SJ_) ;  /* 0xffffffe02c307950 */ /* 0x000fea0003c3ffff */
.L_x_1673:
        /* <DEDUP_REMOVED lines=12> */
.L_x_2370:


//--------------------- .text._ZN2at6native60_GLOBAL__N__fdc43544_27_DistributionRandomKernel_cu_f88cee4443distribution_elementwise_grid_stride_kernelImLi2EZZZNS0_9templates4cuda21random_from_to_kernelIPNS_17CUDAGeneratorImplEEEvRNS_18TensorIteratorBaseEmlT_ENKUlvE_clEvENKUlvE3_clEvEUlP24curandStatePhilox4_32_10E_ZNS1_27distribution_nullary_kernelIsm10ulonglong2S7_SF_ZZZS5_IS7_EvS9_mlSA_ENKSB_clEvENKSC_clEvEUlmE_EEvS9_T2_RKT3_T4_EUlimE0_EEvlNS_15PhiloxCudaStateET1_SJ_ --------------------------
	.section	.text._ZN2at6native60_GLOBAL__N__fdc43544_27_DistributionRandomKernel_cu_f88cee4443distribution_elementwise_grid_stride_kernelImLi2EZZZNS0_9templates4cuda21random_from_to_kernelIPNS_17CUDAGeneratorImplEEEvRNS_18TensorIteratorBaseEmlT_ENKUlvE_clEvENKUlvE3_clEvEUlP24curandStatePhilox4_32_10E_ZNS1_27distribution_nullary_kernelIsm10ulonglong2S7_SF_ZZZS5_IS7_EvS9_mlSA_ENKSB_clEvENKSC_clEvEUlmE_EEvS9_T2_RKT3_T4_EUlimE0_EEvlNS_15PhiloxCudaStateET1_SJ_,"ax",@progbits
	.align	128
.text._ZN2at6native60_GLOBAL__N__fdc43544_27_DistributionRandomKernel_cu_f88cee4443distribution_elementwise_grid_stride_kernelImLi2EZZZNS0_9templates4cuda21random_from_to_kernelIPNS_17CUDAGeneratorImplEEEvRNS_18TensorIteratorBaseEmlT_ENKUlvE_clEvENKUlvE3_clEvEUlP24curandStatePhilox4_32_10E_ZNS1_27distribution_nullary_kernelIsm10ulonglong2S7_SF_ZZZS5_IS7_EvS9_mlSA_ENKSB_clEvENKSC_clEvEUlmE_EEvS9_T2_RKT3_T4_EUlimE0_EEvlNS_15PhiloxCudaStateET1_SJ_:
        .type           _ZN2at6native60_GLOBAL__N__fdc43544_27_DistributionRandomKernel_cu_f88cee4443distribution_elementwise_grid_stride_kernelImLi2EZZZNS0_9templates4cuda21random_from_to_kernelIPNS_17CUDAGeneratorImplEEEvRNS_18TensorIteratorBaseEmlT_ENKUlvE_clEvENKUlvE3_clEvEUlP24curandStatePhilox4_32_10E_ZNS1_27distribution_nullary_kernelIsm10ulonglong2S7_SF_ZZZS5_IS7_EvS9_mlSA_ENKSB_clEvENKSC_clEvEUlmE_EEvS9_T2_RKT3_T4_EUlimE0_EEvlNS_15PhiloxCudaStateET1_SJ_,@function
        .size           _ZN2at6native60_GLOBAL__N__fdc43544_27_DistributionRandomKernel_cu_f88cee4443distribution_elementwise_grid_stride_kernelImLi2EZZZNS0_9templates4cuda21random_from_to_kernelIPNS_17CUDAGeneratorImplEEEvRNS_18TensorIteratorBaseEmlT_ENKUlvE_clEvENKUlvE3_clEvEUlP24curandStatePhilox4_32_10E_ZNS1_27distribution_nullary_kernelIsm10ulonglong2S7_SF_ZZZS5_IS7_EvS9_mlSA_ENKSB_clEvENKSC_clEvEUlmE_EEvS9_T2_RKT3_T4_EUlimE0_EEvlNS_15PhiloxCudaStateET1_SJ_,(.L_x_2373 - _ZN2at6native60_GLOBAL__N__fdc43544_27_DistributionRandomKernel_cu_f88cee4443distribution_elementwise_grid_stride_kernelImLi2EZZZNS0_9templates4cuda21random_from_to_kernelIPNS_17CUDAGeneratorImplEEEvRNS_18TensorIteratorBaseEmlT_ENKUlvE_clEvENKUlvE3_clEvEUlP24curandStatePhilox4_32_10E_ZNS1_27distribution_nullary_kernelIsm10ulonglong2S7_SF_ZZZS5_IS7_EvS9_mlSA_ENKSB_clEvENKSC_clEvEUlmE_EEvS9_T2_RKT3_T4_EUlimE0_EEvlNS_15PhiloxCudaStateET1_SJ_)
        .other          _ZN2at6native60_GLOBAL__N__fdc43544_27_DistributionRandomKernel_cu_f88cee4443distribution_elementwise_grid_stride_kernelImLi2EZZZNS0_9templates4cuda21random_from_to_kernelIPNS_17CUDAGeneratorImplEEEvRNS_18TensorIteratorBaseEmlT_ENKUlvE_clEvENKUlvE3_clEvEUlP24curandStatePhilox4_32_10E_ZNS1_27distribution_nullary_kernelIsm10ulonglong2S7_SF_ZZZS5_IS7_EvS9_mlSA_ENKSB_clEvENKSC_clEvEUlmE_EEvS9_T2_RKT3_T4_EUlimE0_EEvlNS_15PhiloxCudaStateET1_SJ_,@"STO_CUDA_ENTRY STV_DEFAULT"
_ZN2at6native60_GLOBAL__N__fdc43544_27_DistributionRandomKernel_cu_f88cee4443distribution_elementwise_grid_stride_kernelImLi2EZZZNS0_9templates4cuda21random_from_to_kernelIPNS_17CUDAGeneratorImplEEEvRNS_18TensorIteratorBaseEmlT_ENKUlvE_clEvENKUlvE3_clEvEUlP24curandStatePhilox4_32_10E_ZNS1_27distribution_nullary_kernelIsm10ulonglong2S7_SF_ZZZS5_IS7_EvS9_mlSA_ENKSB_clEvENKSC_clEvEUlmE_EEvS9_T2_RKT3_T4_EUlimE0_EEvlNS_15PhiloxCudaStateET1_SJ_:
        /* <DEDUP_REMOVED lines=111> */
.L_x_1674:
[----:B------:R-:W-:-:S07]  /*06f0*/  MOV R30, 0x710 ;  /* 0x00000710001e7802 */ /* 0x000fce0000000f00 */
[----:B------:R-:W-:Y:S05]  /*0700*/  CALL.REL.NOINC `($__internal_124_$__cuda_sm20_div_s64) ;  /* 0x00000030008c7944 */ /* 0x000fea0003c00000 */
[----:B------:R-:W-:Y:S01]  /*0710*/  MOV R30, R28 ;  /* 0x0000001c001e7202 */ /* 0x000fe20000000f00 */
[----:B------:R-:W-:-:S07]  /*0720*/  IMAD.MOV.U32 R31, RZ, RZ, R29 ;  /* 0x000000ffff1f7224 */ /* 0x000fce00078e001d */
.L_x_1675:
        /* <DEDUP_REMOVED lines=79> */
.L_x_1700:
        /* <DEDUP_REMOVED lines=13> */
.L_x_1677:
[----:B0-----:R-:W-:Y:S05]  /*0cf0*/  BSYNC.RECONVERGENT B0 ;  /* 0x0000000000007941 */ /* 0x001fea0003800200 */
.L_x_1676:
        /* <DEDUP_REMOVED lines=55> */
.L_x_1678:
        /* <DEDUP_REMOVED lines=9> */
.L_x_1679:
        /* <DEDUP_REMOVED lines=31> */
.L_x_1684:
[----:B------:R-:W-:-:S07]  /*12f0*/  MOV R44, 0x1310 ;  /* 0x00001310002c7802 */ /* 0x000fce0000000f00 */
[----:B01----:R-:W-:Y:S05]  /*1300*/  CALL.REL.NOINC `($__internal_125_$__cuda_sm20_rem_u64) ;  /* 0x0000002800b47944 */ /* 0x003fea0003c00000 */
.L_x_1685:
[----:B------:R-:W-:Y:S05]  /*1310*/  BSYNC.RECONVERGENT B1 ;  /* 0x0000000000017941 */ /* 0x000fea0003800200 */
.L_x_1683:
[----:B------:R-:W2:Y:S01]  /*1320*/  LDC.64 R28, c[0x0][0x540] ;  /* 0x00015000ff1c7b82 */ /* 0x000ea20000000a00 */
[----:B------:R-:W-:-:S05]  /*1330*/  VIADD R31, R30, UR69 ;  /* 0x000000451e1f7c36 */ /* 0x000fca0008000000 */
[----:B--2---:R2:W-:Y:S02]  /*1340*/  STG.E.U16 desc[UR74][R28.64], R31 ;  /* 0x0000001f1c007986 */ /* 0x0045e4000c10154a */
.L_x_1682:
[----:B------:R-:W-:Y:S05]  /*1350*/  BSYNC.RECONVERGENT B0 ;  /* 0x0000000000007941 */ /* 0x000fea0003800200 */
.L_x_1681:
        /* <DEDUP_REMOVED lines=28> */
.L_x_1688:
[----:B------:R-:W-:Y:S01]  /*1520*/  MOV R47, R42 ;  /* 0x0000002a002f7202 */ /* 0x000fe20000000f00 */
[----:B------:R-:W-:Y:S01]  /*1530*/  IMAD.MOV.U32 R48, RZ, RZ, R41 ;  /* 0x000000ffff307224 */ /* 0x000fe200078e0029 */
[----:B------:R-:W-:-:S07]  /*1540*/  MOV R44, 0x1560 ;  /* 0x00001560002c7802 */ /* 0x000fce0000000f00 */
[----:B01----:R-:W-:Y:S05]  /*1550*/  CALL.REL.NOINC `($__internal_125_$__cuda_sm20_rem_u64) ;  /* 0x0000002800207944 */ /* 0x003fea0003c00000 */
.L_x_1689:
[----:B------:R-:W-:Y:S05]  /*1560*/  BSYNC.RECONVERGENT B0 ;  /* 0x0000000000007941 */ /* 0x000fea0003800200 */
.L_x_1687:
[----:B------:R-:W2:Y:S01]  /*1570*/  LDC.64 R28, c[0x0][0x540] ;  /* 0x00015000ff1c7b82 */ /* 0x000ea20000000a00 */
[----:B------:R-:W-:-:S05]  /*1580*/  IADD3 R31, PT, PT, R30, UR69, RZ ;  /* 0x000000451e1f7c10 */ /* 0x000fca000fffe0ff */
[----:B--2---:R3:W-:Y:S01]  /*1590*/  STG.E.U16 desc[UR74][R28.64], R31 ;  /* 0x0000001f1c007986 */ /* 0x0047e2000c10154a */
[----:B------:R-:W-:Y:S05]  /*15a0*/  BRA `(.L_x_1686) ;  /* 0x0000002000c47947 */ /* 0x000fea0003800000 */
.L_x_1680:
        /* <DEDUP_REMOVED lines=247> */
.L_x_1692:
        /* <DEDUP_REMOVED lines=23> */
.L_x_1694:
[----:B------:R-:W-:-:S07]  /*2690*/  MOV R44, 0x26b0 ;  /* 0x000026b0002c7802 */ /* 0x000fce0000000f00 */
[----:B01----:R-:W-:Y:S05]  /*26a0*/  CALL.REL.NOINC `($__internal_125_$__cuda_sm20_rem_u64) ;  /* 0x0000001400cc7944 */ /* 0x003fea0003c00000 */
[----:B------:R-:W-:-:S07]  /*26b0*/  IMAD.MOV.U32 R28, RZ, RZ, R30 ;  /* 0x000000ffff1c7224 */ /* 0x000fce00078e001e */
.L_x_1695:
[----:B------:R-:W-:Y:S05]  /*26c0*/  BSYNC.RECONVERGENT B1 ;  /* 0x0000000000017941 */ /* 0x000fea0003800200 */
.L_x_1693:
[----:B------:R-:W2:Y:S01]  /*26d0*/  LDCU.64 UR46, c[0x0][0x540] ;  /* 0x0000a800ff2e77ac */ /* 0x000ea20008000a00 */
[----:B------:R-:W-:Y:S02]  /*26e0*/  IADD3 R29, PT, PT, R28, UR69, RZ ;  /* 0x000000451c1d7c10 */ /* 0x000fe4000fffe0ff */
[----:B--2---:R-:W-:-:S04]  /*26f0*/  IADD3 R46, P0, PT, R46, UR46, RZ ;  /* 0x0000002e2e2e7c10 */ /* 0x004fc8000ff1e0ff */
[----:B------:R-:W-:-:S05]  /*2700*/  IADD3.X R47, PT, PT, RZ, UR47, RZ, P0, !PT ;  /* 0x0000002fff2f7c10 */ /* 0x000fca00087fe4ff */
[----:B------:R2:W-:Y:S04]  /*2710*/  STG.E.U16 desc[UR74][R46.64], R29 ;  /* 0x0000001d2e007986 */ /* 0x0005e8000c10154a */
.L_x_1691:
[----:B------:R-:W-:Y:S05]  /*2720*/  BSYNC.RECONVERGENT B0 ;  /* 0x0000000000007941 */ /* 0x000fea0003800200 */
.L_x_1690:
        /* <DEDUP_REMOVED lines=247> */
.L_x_1696:
        /* <DEDUP_REMOVED lines=23> */
.L_x_1698:
[----:B------:R-:W-:Y:S02]  /*3810*/  MOV R47, R42 ;  /* 0x0000002a002f7202 */ /* 0x000fe40000000f00 */
[----:B------:R-:W-:Y:S02]  /*3820*/  MOV R48, R41 ;  /* 0x0000002900307202 */ /* 0x000fe40000000f00 */
[----:B------:R-:W-:-:S07]  /*3830*/  MOV R44, 0x3850 ;  /* 0x00003850002c7802 */ /* 0x000fce0000000f00 */
[----:B01----:R-:W-:Y:S05]  /*3840*/  CALL.REL.NOINC `($__internal_125_$__cuda_sm20_rem_u64) ;  /* 0x0000000400647944 */ /* 0x003fea0003c00000 */
[----:B------:R-:W-:-:S07]  /*3850*/  IMAD.MOV.U32 R28, RZ, RZ, R30 ;  /* 0x000000ffff1c7224 */ /* 0x000fce00078e001e */
.L_x_1699:
[----:B------:R-:W-:Y:S05]  /*3860*/  BSYNC.RECONVERGENT B0 ;  /* 0x0000000000007941 */ /* 0x000fea0003800200 */
.L_x_1697:
[----:B------:R-:W2:Y:S01]  /*3870*/  LDCU.64 UR46, c[0x0][0x540] ;  /* 0x0000a800ff2e77ac */ /* 0x000ea20008000a00 */
[----:B------:R-:W-:Y:S02]  /*3880*/  IADD3 R29, PT, PT, R28, UR69, RZ ;  /* 0x000000451c1d7c10 */ /* 0x000fe4000fffe0ff */
[----:B--2---:R-:W-:-:S04]  /*3890*/  IADD3 R46, P0, PT, R46, UR46, RZ ;  /* 0x0000002e2e2e7c10 */ /* 0x004fc8000ff1e0ff */
[----:B------:R-:W-:-:S05]  /*38a0*/  IADD3.X R47, PT, PT, RZ, UR47, RZ, P0, !PT ;  /* 0x0000002fff2f7c10 */ /* 0x000fca00087fe4ff */
[----:B------:R2:W-:Y:S04]  /*38b0*/  STG.E.U16 desc[UR74][R46.64], R29 ;  /* 0x0000001d2e007986 */ /* 0x0005e8000c10154a */
.L_x_1686:
        /* <DEDUP_REMOVED lines=8> */
        .weak           $__internal_124_$__cuda_sm20_div_s64
        .type           $__internal_124_$__cuda_sm20_div_s64,@function
        .size           $__internal_124_$__cuda_sm20_div_s64,($__internal_125_$__cuda_sm20_rem_u64 - $__internal_124_$__cuda_sm20_div_s64)
$__internal_124_$__cuda_sm20_div_s64:
        /* <DEDUP_REMOVED lines=73> */
[----:B------:R-:W-:Y:S06]  /*3dd0*/  RET.REL.NODEC R30 `(_ZN2at6native60_GLOBAL__N__fdc43544_27_DistributionRandomKernel_cu_f88cee4443distribution_elementwise_grid_stride_kernelImLi2EZZZNS0_9templates4cuda21random_from_to_kernelIPNS_17CUDAGeneratorImplEEEvRNS_18TensorIteratorBaseEmlT_ENKUlvE_clEvENKUlvE3_clEvEUlP24curandStatePhilox4_32_10E_ZNS1_27distribution_nullary_kernelIsm10ulonglong2S7_SF_ZZZS5_IS7_EvS9_mlSA_ENKSB_clEvENKSC_clEvEUlmE_EEvS9_T2_RKT3_T4_EUlimE0_EEvlNS_15PhiloxCudaStateET1_SJ_) ;  /* 0xffffffc01e887950 */ /* 0x000fec0003c3ffff */
        .weak           $__internal_125_$__cuda_sm20_rem_u64
        .type           $__internal_125_$__cuda_sm20_rem_u64,@function
        .size           $__internal_125_$__cuda_sm20_rem_u64,(.L_x_2373 - $__internal_125_$__cuda_sm20_rem_u64)
$__internal_125_$__cuda_sm20_rem_u64:
        /* <DEDUP_REMOVED lines=62> */
[----:B------:R-:W-:Y:S05]  /*41c0*/  RET.REL.NODEC R28 `(_ZN2at6native60_GLOBAL__N__fdc43544_27_DistributionRandomKernel_cu_f88cee4443distribution_elementwise_grid_stride_kernelImLi2EZZZNS0_9templates4cuda21random_from_to_kernelIPNS_17CUDAGeneratorImplEEEvRNS_18TensorIteratorBaseEmlT_ENKUlvE_clEvENKUlvE3_clEvEUlP24curandStatePhilox4_32_10E_ZNS1_27distribution_nullary_kernelIsm10ulonglong2S7_SF_ZZZS5_IS7_EvS9_mlSA_ENKSB_clEvENKSC_clEvEUlmE_EEvS9_T2_RKT3_T4_EUlimE0_EEvlNS_15PhiloxCudaStateET1_SJ_) ;  /* 0xffffffbc1c8c7950 */ /* 0x000fea0003c3ffff */
.L_x_1701:
        /* <DEDUP_REMOVED lines=11> */
.L_x_2373:


//--------------------- .text._ZN2at6native60_GLOBAL__N__fdc43544_27_DistributionRandomKernel_cu_f88cee4443distribution_elementwise_grid_stride_kernelImLi2EZZZNS0_9templates4cuda21random_from_to_kernelIPNS_17CUDAGeneratorImplEEEvRNS_18TensorIteratorBaseEmlT_ENKUlvE_clEvENKUlvE3_clEvEUlP24curandStatePhilox4_32_10E_ZNS1_27distribution_nullary_kernelIsm10ulonglong2S7_SF_ZZZS5_IS7_EvS9_mlSA_ENKSB_clEvENKSC_clEvEUlmE_EEvS9_T2_RKT3_T4_EUlimE_EEvlNS_15PhiloxCudaStateET1_SJ_ --------------------------
	.section	.text._ZN2at6native60_GLOBAL__N__fdc43544_27_DistributionRandomKernel_cu_f88cee4443distribution_elementwise_grid_stride_kernelImLi2EZZZNS0_9templates4cuda21random_from_to_kernelIPNS_17CUDAGeneratorImplEEEvRNS_18TensorIteratorBaseEmlT_ENKUlvE_clEvENKUlvE3_clEvEUlP24curandStatePhilox4_32_10E_ZNS1_27distribution_nullary_kernelIsm10ulonglong2S7_SF_ZZZS5_IS7_EvS9_mlSA_ENKSB_clEvENKSC_clEvEUlmE_EEvS9_T2_RKT3_T4_EUlimE_EEvlNS_15PhiloxCudaStateET1_SJ_,"ax",@progbits
	.align	128
.text._ZN2at6native60_GLOBAL__N__fdc43544_27_DistributionRandomKernel_cu_f88cee4443distribution_elementwise_grid_stride_kernelImLi2EZZZNS0_9templates4cuda21random_from_to_kernelIPNS_17CUDAGeneratorImplEEEvRNS_18TensorIteratorBaseEmlT_ENKUlvE_clEvENKUlvE3_clEvEUlP24curandStatePhilox4_32_10E_ZNS1_27distribution_nullary_kernelIsm10ulonglong2S7_SF_ZZZS5_IS7_EvS9_mlSA_ENKSB_clEvENKSC_clEvEUlmE_EEvS9_T2_RKT3_T4_EUlimE_EEvlNS_15PhiloxCudaStateET1_SJ_:
        .type           _ZN2at6native60_GLOBAL__N__fdc43544_27_DistributionRandomKernel_cu_f88cee4443distribution_elementwise_grid_stride_kernelImLi2EZZZNS0_9templates4cuda21random_from_to_kernelIPNS_17CUDAGeneratorImplEEEvRNS_18TensorIteratorBaseEmlT_ENKUlvE_clEvENKUlvE3_clEvEUlP24curandStatePhilox4_32_10E_ZNS1_27distribution_nullary_kernelIsm10ulonglong2S7_SF_ZZZS5_IS7_EvS9_mlSA_ENKSB_clEvENKSC_clEvEUlmE_EEvS9_T2_RKT3_T4_EUlimE_EEvlNS_15PhiloxCudaStateET1_SJ_,@function
        .size           _ZN2at6native60_GLOBAL__N__fdc43544_27_DistributionRandomKernel_cu_f88cee4443distribution_elementwise_grid_stride_kernelImLi2EZZZNS0_9templates4cuda21random_from_to_kernelIPNS_17CUDAGeneratorImplEEEvRNS_18TensorIteratorBaseEmlT_ENKUlvE_clEvENKUlvE3_clEvEUlP24curandStatePhilox4_32_10E_ZNS1_27distribution_nullary_kernelIsm10ulonglong2S7_SF_ZZZS5_IS7_EvS9_mlSA_ENKSB_clEvENKSC_clEvEUlmE_EEvS9_T2_RKT3_T4_EUlimE_EEvlNS_15PhiloxCudaStateET1_SJ_,(.L_x_2376 - _ZN2at6native60_GLOBAL__N__fdc43544_27_DistributionRandomKernel_cu_f88cee4443distribution_elementwise_grid_stride_kernelImLi2EZZZNS0_9templates4cuda21random_from_to_kernelIPNS_17CUDAGeneratorImplEEEvRNS_18TensorIteratorBaseEmlT_ENKUlvE_clEvENKUlvE3_clEvEUlP24curandStatePhilox4_32_10E_ZNS1_27distribution_nullary_kernelIsm10ulonglong2S7_SF_ZZZS5_IS7_EvS9_mlSA_ENKSB_clEvENKSC_clEvEUlmE_EEvS9_T2_RKT3_T4_EUlimE_EEvlNS_15PhiloxCudaStateET1_SJ_)
        .other          _ZN2at6native60_GLOBAL__N__fdc43544_27_DistributionRandomKernel_cu_f88cee4443distribution_elementwise_grid_stride_kernelImLi2EZZZNS0_9templates4cuda21random_from_to_kernelIPNS_17CUDAGeneratorImplEEEvRNS_18TensorIteratorBaseEmlT_ENKUlvE_clEvENKUlvE3_clEvEUlP24curandStatePhilox4_32_10E_ZNS1_27distribution_nullary_kernelIsm10ulonglong2S7_SF_ZZZS5_IS7_EvS9_mlSA_ENKSB_clEvENKSC_clEvEUlmE_EEvS9_T2_RKT3_T4_EUlimE_EEvlNS_15PhiloxCudaStateET1_SJ_,@"STO_CUDA_ENTRY STV_DEFAULT"
_ZN2at6native60_GLOBAL__N__fdc43544_27_DistributionRandomKernel_cu_f88cee4443distribution_elementwise_grid_stride_kernelImLi2EZZZNS0_9templates4cuda21random_from_to_kernelIPNS_17CUDAGeneratorImplEEEvRNS_18TensorIteratorBaseEmlT_ENKUlvE_clEvENKUlvE3_clEvEUlP24curandStatePhilox4_32_10E_ZNS1_27distribution_nullary_kernelIsm10ulonglong2S7_SF_ZZZS5_IS7_EvS9_mlSA_ENKSB_clEvENKSC_clEvEUlmE_EEvS9_T2_RKT3_T4_EUlimE_EEvlNS_15PhiloxCudaStateET1_SJ_:
        /* <DEDUP_REMOVED lines=113> */
.L_x_1702:
[----:B------:R-:W-:-:S07]  /*0710*/  MOV R40, 0x730 ;  /* 0x0000073000287802 */ /* 0x000fce0000000f00 */
[----:B------:R-:W-:Y:S05]  /*0720*/  CALL.REL.NOINC `($__internal_126_$__cuda_sm20_div_s64) ;  /* 0x0000000800d47944 */ /* 0x000fea0003c00000 */
.L_x_1703:
        /* <DEDUP_REMOVED lines=19> */
.L_x_1717:
        /* <DEDUP_REMOVED lines=13> */
.L_x_1705:
[----:B01234-:R-:W-:Y:S05]  /*0930*/  BSYNC.RECONVERGENT B0 ;  /* 0x0000000000007941 */ /* 0x01ffea0003800200 */
.L_x_1704:
        /* <DEDUP_REMOVED lines=51> */
.L_x_1706:
        /* <DEDUP_REMOVED lines=9> */
.L_x_1707:
        /* <DEDUP_REMOVED lines=29> */
.L_x_1711:
[----:B------:R-:W-:-:S07]  /*0ed0*/  MOV R44, 0xef0 ;  /* 0x00000ef0002c7802 */ /* 0x000fce0000000f00 */
[----:B01----:R-:W-:Y:S05]  /*0ee0*/  CALL.REL.NOINC `($__internal_127_$__cuda_sm20_rem_u64) ;  /* 0x0000000800107944 */ /* 0x003fea0003c00000 */
.L_x_1712:
[----:B------:R-:W-:Y:S05]  /*0ef0*/  BSYNC.RECONVERGENT B1 ;  /* 0x0000000000017941 */ /* 0x000fea0003800200 */
.L_x_1710:
[----:B------:R-:W-:Y:S02]  /*0f00*/  IMAD R29, R21, UR9, RZ ;  /* 0x00000009151d7c24 */ /* 0x000fe4000f8e02ff */
[----:B------:R-:W-:-:S03]  /*0f10*/  VIADD R31, R30, UR8 ;  /* 0x000000081e1f7c36 */ /* 0x000fc60008000000 */
[----:B------:R-:W-:-:S04]  /*0f20*/  IADD3 R28, P0, PT, R29, UR10, RZ ;  /* 0x0000000a1d1c7c10 */ /* 0x000fc8000ff1e0ff */
[----:B------:R-:W-:-:S05]  /*0f30*/  LEA.HI.X.SX32 R29, R29, UR11, 0x1, P0 ;  /* 0x0000000b1d1d7c11 */ /* 0x000fca00080f0eff */
[----:B------:R2:W-:Y:S04]  /*0f40*/  STG.E.U16 desc[UR6][R28.64], R31 ;  /* 0x0000001f1c007986 */ /* 0x0005e8000c101506 */
.L_x_1709:
[----:B------:R-:W-:Y:S05]  /*0f50*/  BSYNC.RECONVERGENT B0 ;  /* 0x0000000000007941 */ /* 0x000fea0003800200 */
.L_x_1708:
        /* <DEDUP_REMOVED lines=29> */
.L_x_1715:
[----:B------:R-:W-:Y:S01]  /*1130*/  MOV R49, R43 ;  /* 0x0000002b00317202 */ /* 0x000fe20000000f00 */
[----:B------:R-:W-:Y:S01]  /*1140*/  IMAD.MOV.U32 R50, RZ, RZ, R42 ;  /* 0x000000ffff327224 */ /* 0x000fe200078e002a */
[----:B------:R-:W-:-:S07]  /*1150*/  MOV R44, 0x1170 ;  /* 0x00001170002c7802 */ /* 0x000fce0000000f00 */
[----:B01----:R-:W-:Y:S05]  /*1160*/  CALL.REL.NOINC `($__internal_127_$__cuda_sm20_rem_u64) ;  /* 0x0000000400707944 */ /* 0x003fea0003c00000 */
[----:B------:R-:W-:-:S07]  /*1170*/  IMAD.MOV.U32 R28, RZ, RZ, R30 ;  /* 0x000000ffff1c7224 */ /* 0x000fce00078e001e */
.L_x_1716:
[----:B------:R-:W-:Y:S05]  /*1180*/  BSYNC.RECONVERGENT B0 ;  /* 0x0000000000007941 */ /* 0x000fea0003800200 */
.L_x_1714:
[----:B------:R-:W-:Y:S02]  /*1190*/  IADD3 R46, P0, PT, R46, UR10, RZ ;  /* 0x0000000a2e2e7c10 */ /* 0x000fe4000ff1e0ff */
[----:B------:R-:W-:Y:S02]  /*11a0*/  IADD3 R29, PT, PT, R28, UR8, RZ ;  /* 0x000000081c1d7c10 */ /* 0x000fe4000fffe0ff */
[----:B-1----:R-:W-:-:S05]  /*11b0*/  IADD3.X R47, PT, PT, R48, UR11, RZ, P0, !PT ;  /* 0x0000000b302f7c10 */ /* 0x002fca00087fe4ff */
[----:B------:R2:W-:Y:S04]  /*11c0*/  STG.E.U16 desc[UR6][R46.64], R29 ;  /* 0x0000001d2e007986 */ /* 0x0005e8000c101506 */
.L_x_1713:
        /* <DEDUP_REMOVED lines=11> */
        .weak           $__internal_126_$__cuda_sm20_div_s64
        .type           $__internal_126_$__cuda_sm20_div_s64,@function
        .size           $__internal_126_$__cuda_sm20_div_s64,($__internal_127_$__cuda_sm20_rem_u64 - $__internal_126_$__cuda_sm20_div_s64)
$__internal_126_$__cuda_sm20_div_s64:
        /* <DEDUP_REMOVED lines=74> */
[----:B------:R-:W-:Y:S06]  /*1720*/  RET.REL.NODEC R40 `(_ZN2at6native60_GLOBAL__N__fdc43544_27_DistributionRandomKernel_cu_f88cee4443distribution_elementwise_grid_stride_kernelImLi2EZZZNS0_9templates4cuda21random_from_to_kernelIPNS_17CUDAGeneratorImplEEEvRNS_18TensorIteratorBaseEmlT_ENKUlvE_clEvENKUlvE3_clEvEUlP24curandStatePhilox4_32_10E_ZNS1_27distribution_nullary_kernelIsm10ulonglong2S7_SF_ZZZS5_IS7_EvS9_mlSA_ENKSB_clEvENKSC_clEvEUlmE_EEvS9_T2_RKT3_T4_EUlimE_EEvlNS_15PhiloxCudaStateET1_SJ_) ;  /* 0xffffffe828347950 */ /* 0x000fec0003c3ffff */
        .weak           $__internal_127_$__cuda_sm20_rem_u64
        .type           $__internal_127_$__cuda_sm20_rem_u64,@function
        .size           $__internal_127_$__cuda_sm20_rem_u64,(.L_x_2376 - $__internal_127_$__cuda_sm20_rem_u64)
$__internal_127_$__cuda_sm20_rem_u64:
        /* <DEDUP_REMOVED lines=62> */
[----:B------:R-:W-:Y:S06]  /*1b10*/  RET.REL.NODEC R28 `(_ZN2at6native60_GLOBAL__N__fdc43544_27_DistributionRandomKernel_cu_f88cee4443distribution_elementwise_grid_stride_kernelImLi2EZZZNS0_9templates4cuda21random_from_to_kernelIPNS_17CUDAGeneratorImplEEEvRNS_18TensorIteratorBaseEmlT_ENKUlvE_clEvENKUlvE3_clEvEUlP24curandStatePhilox4_32_10E_ZNS1_27distribution_nullary_kernelIsm10ulonglong2S7_SF_ZZZS5_IS7_EvS9_mlSA_ENKSB_clEvENKSC_clEvEUlmE_EEvS9_T2_RKT3_T4_EUlimE_EEvlNS_15PhiloxCudaStateET1_SJ_) ;  /* 0xffffffe41c387950 */ /* 0x000fec0003c3ffff */
.L_x_1718:
        /* <DEDUP_REMOVED lines=14> */
.L_x_2376:


//--------------------- .text._ZN2at6native60_GLOBAL__N__fdc43544_27_DistributionRandomKernel_cu_f88cee4443distribution_elementwise_grid_stride_kernelIjLi4EZZZNS0_9templates4cuda21random_from_to_kernelIPNS_17CUDAGeneratorImplEEEvRNS_18TensorIteratorBaseEmlT_ENKUlvE_clEvENKUlvE2_clEvEUlP24curandStatePhilox4_32_10E0_ZNS1_27distribution_nullary_kernelIlj5uint4S7_SF_ZZZS5_IS7_EvS9_mlSA_ENKSB_clEvENKSC_clEvEUljE_EEvS9_T2_RKT3_T4_EUlijE0_EEvlNS_15PhiloxCudaStateET1_SJ_ --------------------------
	.section	.text._ZN2at6native60_GLOBAL__N__fdc43544_27_DistributionRandomKernel_cu_f88cee4443distribution_elementwise_grid_stride_kernelIjLi4EZZZNS0_9templates4cuda21random_from_to_kernelIPNS_17CUDAGeneratorImplEEEvRNS_18TensorIteratorBaseEmlT_ENKUlvE_clEvENKUlvE2_clEvEUlP24curandStatePhilox4_32_10E0_ZNS1_27distribution_nullary_kernelIlj5uint4S7_SF_ZZZS5_IS7_EvS9_mlSA_ENKSB_clEvENKSC_clEvEUljE_EEvS9_T2_RKT3_T4_EUlijE0_EEvlNS_15PhiloxCudaStateET1_SJ_,"ax",@progbits
	.align	128
.text._ZN2at6native60_GLOBAL__N__fdc43544_27_DistributionRandomKernel_cu_f88cee4443distribution_elementwise_grid_stride_kernelIjLi4EZZZNS0_9templates4cuda21random_from_to_kernelIPNS_17CUDAGeneratorImplEEEvRNS_18TensorIteratorBaseEmlT_ENKUlvE_clEvENKUlvE2_clEvEUlP24curandStatePhilox4_32_10E0_ZNS1_27distribution_nullary_kernelIlj5uint4S7_SF_ZZZS5_IS7_EvS9_mlSA_ENKSB_clEvENKSC_clEvEUljE_EEvS9_T2_RKT3_T4_EUlijE0_EEvlNS_15PhiloxCudaStateET1_SJ_:
        .type           _ZN2at6native60_GLOBAL__N__fdc43544_27_DistributionRandomKernel_cu_f88cee4443distribution_elementwise_grid_stride_kernelIjLi4EZZZNS0_9templates4cuda21random_from_to_kernelIPNS_17CUDAGeneratorImplEEEvRNS_18TensorIteratorBaseEmlT_ENKUlvE_clEvENKUlvE2_clEvEUlP24curandStatePhilox4_32_10E0_ZNS1_27distribution_nullary_kernelIlj5uint4S7_SF_ZZZS5_IS7_EvS9_mlSA_ENKSB_clEvENKSC_clEvEUljE_EEvS9_T2_RKT3_T4_EUlijE0_EEvlNS_15PhiloxCudaStateET1_SJ_,@function
        .size           _ZN2at6native60_GLOBAL__N__fdc43544_27_DistributionRandomKernel_cu_f88cee4443distribution_elementwise_grid_stride_kernelIjLi4EZZZNS0_9templates4cuda21random_from_to_kernelIPNS_17CUDAGeneratorImplEEEvRNS_18TensorIteratorBaseEmlT_ENKUlvE_clEvENKUlvE2_clEvEUlP24curandStatePhilox4_32_10E0_ZNS1_27distribution_nullary_kernelIlj5uint4S7_SF_ZZZS5_IS7_EvS9_mlSA_ENKSB_clEvENKSC_clEvEUljE_EEvS9_T2_RKT3_T4_EUlijE0_EEvlNS_15PhiloxCudaStateET1_SJ_,(.L_x_2379 - _ZN2at6native60_GLOBAL__N__fdc43544_27_DistributionRandomKernel_cu_f88cee4443distribution_elementwise_grid_stride_kernelIjLi4EZZZNS0_9templates4cuda21random_from_to_kernelIPNS_17CUDAGeneratorImplEEEvRNS_18TensorIteratorBaseEmlT_ENKUlvE_clEvENKUlvE2_clEvEUlP24curandStatePhilox4_32_10E0_ZNS1_27distribution_nullary_kernelIlj5uint4S7_SF_ZZZS5_IS7_EvS9_mlSA_ENKSB_clEvENKSC_clEvEUljE_EEvS9_T2_RKT3_T4_EUlijE0_EEvlNS_15PhiloxCudaStateET1_SJ_)
        .other          _ZN2at6native60_GLOBAL__N__fdc43544_27_DistributionRandomKernel_cu_f88cee4443distribution_elementwise_grid_stride_kernelIjLi4EZZZNS0_9templates4cuda21random_from_to_kernelIPNS_17CUDAGeneratorImplEEEvRNS_18TensorIteratorBaseEmlT_ENKUlvE_clEvENKUlvE2_clEvEUlP24curandStatePhilox4_32_10E0_ZNS1_27distribution_nullary_kernelIlj5uint4S7_SF_ZZZS5_IS7_EvS9_mlSA_ENKSB_clEvENKSC_clEvEUljE_EEvS9_T2_RKT3_T4_EUlijE0_EEvlNS_15PhiloxCudaStateET1_SJ_,@"STO_CUDA_ENTRY STV_DEFAULT"
_ZN2at6native60_GLOBAL__N__fdc43544_27_DistributionRandomKernel_cu_f88cee4443distribution_elementwise_grid_stride_kernelIjLi4EZZZNS0_9templates4cuda21random_from_to_kernelIPNS_17CUDAGeneratorImplEEEvRNS_18TensorIteratorBaseEmlT_ENKUlvE_clEvENKUlvE2_clEvEUlP24curandStatePhilox4_32_10E0_ZNS1_27distribution_nullary_kernelIlj5uint4S7_SF_ZZZS5_IS7_EvS9_mlSA_ENKSB_clEvENKSC_clEvEUljE_EEvS9_T2_RKT3_T4_EUlijE0_EEvlNS_15PhiloxCudaStateET1_SJ_:
        /* <DEDUP_REMOVED lines=112> */
.L_x_1719:
[----:B------:R-:W-:-:S07]  /*0700*/  MOV R32, 0x720 ;  /* 0x0000072000207802 */ /* 0x000fce0000000f00 */
[----:B------:R-:W-:Y:S05]  /*0710*/  CALL.REL.NOINC `($__internal_128_$__cuda_sm20_div_s64) ;  /* 0x0000005400cc7944 */ /* 0x000fea0003c00000 */
.L_x_1720:
        /* <DEDUP_REMOVED lines=81> */
.L_x_1759:
        /* <DEDUP_REMOVED lines=13> */
.L_x_1722:
[----:B0-----:R-:W-:Y:S05]  /*0d00*/  BSYNC.RECONVERGENT B0 ;  /* 0x0000000000007941 */ /* 0x001fea0003800200 */
.L_x_1721:
        /* <DEDUP_REMOVED lines=62> */
.L_x_1723:
        /* <DEDUP_REMOVED lines=9> */
.L_x_1724:
        /* <DEDUP_REMOVED lines=31> */
.L_x_1728:
[----:B------:R-:W-:-:S07]  /*1370*/  MOV R40, 0x1390 ;  /* 0x0000139000287802 */ /* 0x000fce0000000f00 */
[----:B01----:R-:W-:Y:S05]  /*1380*/  CALL.REL.NOINC `($__internal_129_$__cuda_sm20_rem_u64) ;  /* 0x0000004c00dc7944 */ /* 0x003fea0003c00000 */
.L_x_1729:
[----:B------:R-:W2:Y:S01]  /*1390*/  LDC.64 R40, c[0x0][0x540] ;  /* 0x00015000ff287b82 */ /* 0x000ea20000000a00 */
[----:B------:R-:W-:-:S04]  /*13a0*/  IADD3 R24, P0, PT, R24, UR36, RZ ;  /* 0x0000002418187c10 */ /* 0x000fc8000ff1e0ff */
[----:B------:R-:W-:-:S05]  /*13b0*/  IADD3.X R25, PT, PT, R25, UR37, RZ, P0, !PT ;  /* 0x0000002519197c10 */ /* 0x000fca00087fe4ff */
[----:B--2---:R2:W-:Y:S04]  /*13c0*/  STG.E.64 desc[UR76][R40.64], R24 ;  /* 0x0000001828007986 */ /* 0x0045e8000c101b4c */
.L_x_1727:
[----:B------:R-:W-:Y:S05]  /*13d0*/  BSYNC.RECONVERGENT B0 ;  /* 0x0000000000007941 */ /* 0x000fea0003800200 */
.L_x_1726:
        /* <DEDUP_REMOVED lines=27> */
.L_x_1732:
[----:B------:R-:W-:Y:S01]  /*1590*/  IMAD.MOV.U32 R39, RZ, RZ, R33 ;  /* 0x000000ffff277224 */ /* 0x000fe200078e0021 */
[----:B------:R-:W-:-:S07]  /*15a0*/  MOV R40, 0x15c0 ;  /* 0x000015c000287802 */ /* 0x000fce0000000f00 */
[----:B01----:R-:W-:Y:S05]  /*15b0*/  CALL.REL.NOINC `($__internal_129_$__cuda_sm20_rem_u64) ;  /* 0x0000004c00507944 */ /* 0x003fea0003c00000 */
[----:B------:R-:W-:Y:S02]  /*15c0*/  MOV R40, R24 ;  /* 0x0000001800287202 */ /* 0x000fe40000000f00 */
[----:B------:R-:W-:-:S07]  /*15d0*/  MOV R41, R25 ;  /* 0x0000001900297202 */ /* 0x000fce0000000f00 */
.L_x_1733:
[----:B------:R-:W2:Y:S01]  /*15e0*/  LDC.64 R24, c[0x0][0x540] ;  /* 0x00015000ff187b82 */ /* 0x000ea20000000a00 */
[----:B------:R-:W-:-:S04]  /*15f0*/  IADD3 R40, P0, PT, R40, UR36, RZ ;  /* 0x0000002428287c10 */ /* 0x000fc8000ff1e0ff */
[----:B------:R-:W-:-:S05]  /*1600*/  IADD3.X R41, PT, PT, R41, UR37, RZ, P0, !PT ;  /* 0x0000002529297c10 */ /* 0x000fca00087fe4ff */
[----:B--2---:R2:W-:Y:S04]  /*1610*/  STG.E.64 desc[UR76][R24.64], R40 ;  /* 0x0000002818007986 */ /* 0x0045e8000c101b4c */
.L_x_1731:
[----:B------:R-:W-:Y:S05]  /*1620*/  BSYNC.RECONVERGENT B0 ;  /* 0x0000000000007941 */ /* 0x000fea0003800200 */
.L_x_1730:
        /* <DEDUP_REMOVED lines=27> */
.L_x_1736:
[----:B------:R-:W-:Y:S02]  /*17e0*/  MOV R39, R34 ;  /* 0x0000002200277202 */ /* 0x000fe40000000f00 */
[----:B------:R-:W-:-:S07]  /*17f0*/  MOV R40, 0x1810 ;  /* 0x0000181000287802 */ /* 0x000fce0000000f00 */
[----:B01----:R-:W-:Y:S05]  /*1800*/  CALL.REL.NOINC `($__internal_129_$__cuda_sm20_rem_u64) ;  /* 0x0000004800bc7944 */ /* 0x003fea0003c00000 */
[----:B------:R-:W-:Y:S01]  /*1810*/  IMAD.MOV.U32 R40, RZ, RZ, R24 ;  /* 0x000000ffff287224 */ /* 0x000fe200078e0018 */
[----:B------:R-:W-:-:S07]  /*1820*/  MOV R41, R25 ;  /* 0x0000001900297202 */ /* 0x000fce0000000f00 */
.L_x_1737:
[----:B------:R-:W2:Y:S01]  /*1830*/  LDC.64 R24, c[0x0][0x540] ;  /* 0x00015000ff187b82 */ /* 0x000ea20000000a00 */
[----:B------:R-:W-:-:S04]  /*1840*/  IADD3 R40, P0, PT, R40, UR36, RZ ;  /* 0x0000002428287c10 */ /* 0x000fc8000ff1e0ff */
[----:B------:R-:W-:-:S05]  /*1850*/  IADD3.X R41, PT, PT, R41, UR37, RZ, P0, !PT ;  /* 0x0000002529297c10 */ /* 0x000fca00087fe4ff */
[----:B--2---:R2:W-:Y:S04]  /*1860*/  STG.E.64 desc[UR76][R24.64], R40 ;  /* 0x0000002818007986 */ /* 0x0045e8000c101b4c */
.L_x_1735:
[----:B------:R-:W-:Y:S05]  /*1870*/  BSYNC.RECONVERGENT B0 ;  /* 0x0000000000007941 */ /* 0x000fea0003800200 */
.L_x_1734:
        /* <DEDUP_REMOVED lines=26> */
.L_x_1739:
[----:B------:R-:W-:Y:S02]  /*1a20*/  MOV R39, R35 ;  /* 0x0000002300277202 */ /* 0x000fe40000000f00 */
[----:B------:R-:W-:-:S07]  /*1a30*/  MOV R40, 0x1a50 ;  /* 0x00001a5000287802 */ /* 0x000fce0000000f00 */
[----:B01----:R-:W-:Y:S05]  /*1a40*/  CALL.REL.NOINC `($__internal_129_$__cuda_sm20_rem_u64) ;  /* 0x00000048002c7944 */ /* 0x003fea0003c00000 */
[----:B------:R-:W-:Y:S01]  /*1a50*/  MOV R34, R24 ;  /* 0x0000001800227202 */ /* 0x000fe20000000f00 */
[----:B------:R-:W-:-:S07]  /*1a60*/  IMAD.MOV.U32 R35, RZ, RZ, R25 ;  /* 0x000000ffff237224 */ /* 0x000fce00078e0019 */
.L_x_1740:
[----:B------:R-:W1:Y:S01]  /*1a70*/  LDC.64 R24, c[0x0][0x540] ;  /* 0x00015000ff187b82 */ /* 0x000e620000000a00 */
[----:B------:R-:W-:-:S04]  /*1a80*/  IADD3 R34, P0, PT, R34, UR36, RZ ;  /* 0x0000002422227c10 */ /* 0x000fc8000ff1e0ff */
[----:B------:R-:W-:-:S05]  /*1a90*/  IADD3.X R35, PT, PT, R35, UR37, RZ, P0, !PT ;  /* 0x0000002523237c10 */ /* 0x000fca00087fe4ff */
[----:B-1----:R2:W-:Y:S01]  /*1aa0*/  STG.E.64 desc[UR76][R24.64], R34 ;  /* 0x0000002218007986 */ /* 0x0025e2000c101b4c */
[----:B------:R-:W-:Y:S05]  /*1ab0*/  BRA `(.L_x_1738) ;  /* 0x0000004000b87947 */ /* 0x000fea0003800000 */
.L_x_1725:
        /* <DEDUP_REMOVED lines=235> */
.L_x_1743:
        /* <DEDUP_REMOVED lines=22> */
.L_x_1744:
[----:B------:R-:W-:-:S07]  /*2ad0*/  MOV R40, 0x2af0 ;  /* 0x00002af000287802 */ /* 0x000fce0000000f00 */
[----:B01----:R-:W-:Y:S05]  /*2ae0*/  CALL.REL.NOINC `($__internal_129_$__cuda_sm20_rem_u64) ;  /* 0x0000003800047944 */ /* 0x003fea0003c00000 */
.L_x_1745:
[----:B------:R-:W2:Y:S01]  /*2af0*/  LDCU.64 UR48, c[0x0][0x540] ;  /* 0x0000a800ff3077ac */ /* 0x000ea20008000a00 */
[----:B------:R-:W-:-:S04]  /*2b00*/  IADD3 R24, P0, PT, R24, UR36, RZ ;  /* 0x0000002418187c10 */ /* 0x000fc8000ff1e0ff */
[----:B------:R-:W-:Y:S02]  /*2b10*/  IADD3.X R25, PT, PT, R25, UR37, RZ, P0, !PT ;  /* 0x0000002519197c10 */ /* 0x000fe400087fe4ff */
[----:B--2---:R-:W-:-:S05]  /*2b20*/  IADD3 R40, P1, PT, R43, UR48, RZ ;  /* 0x000000302b287c10 */ /* 0x004fca000ff3e0ff */
[----:B------:R-:W-:-:S05]  /*2b30*/  IMAD.X R41, RZ, RZ, UR49, P1 ;  /* 0x00000031ff297e24 */ /* 0x000fca00088e06ff */
[----:B------:R2:W-:Y:S03]  /*2b40*/  STG.E.64 desc[UR76][R40.64], R24 ;  /* 0x0000001828007986 */ /* 0x0005e6000c101b4c */
.L_x_1742:
[----:B------:R-:W-:Y:S05]  /*2b50*/  BSYNC.RECONVERGENT B0 ;  /* 0x0000000000007941 */ /* 0x000fea0003800200 */
.L_x_1741:
        /* <DEDUP_REMOVED lines=236> */
.L_x_1748:
        /* <DEDUP_REMOVED lines=22> */
.L_x_1749:
[----:B------:R-:W-:Y:S01]  /*3b80*/  IMAD.MOV.U32 R39, RZ, RZ, R33 ;  /* 0x000000ffff277224 */ /* 0x000fe200078e0021 */
[----:B------:R-:W-:-:S07]  /*3b90*/  MOV R40, 0x3bb0 ;  /* 0x00003bb000287802 */ /* 0x000fce0000000f00 */
[----:B01----:R-:W-:Y:S05]  /*3ba0*/  CALL.REL.NOINC `($__internal_129_$__cuda_sm20_rem_u64) ;  /* 0x0000002400d47944 */ /* 0x003fea0003c00000 */
.L_x_1750:
[----:B------:R-:W2:Y:S01]  /*3bb0*/  LDCU.64 UR48, c[0x0][0x540] ;  /* 0x0000a800ff3077ac */ /* 0x000ea20008000a00 */
[----:B------:R-:W-:-:S04]  /*3bc0*/  IADD3 R24, P0, PT, R24, UR36, RZ ;  /* 0x0000002418187c10 */ /* 0x000fc8000ff1e0ff */
[----:B------:R-:W-:Y:S02]  /*3bd0*/  IADD3.X R25, PT, PT, R25, UR37, RZ, P0, !PT ;  /* 0x0000002519197c10 */ /* 0x000fe400087fe4ff */
[----:B--2---:R-:W-:-:S04]  /*3be0*/  IADD3 R40, P1, PT, R43, UR48, RZ ;  /* 0x000000302b287c10 */ /* 0x004fc8000ff3e0ff */
[----:B------:R-:W-:-:S05]  /*3bf0*/  IADD3.X R41, PT, PT, RZ, UR49, RZ, P1, !PT ;  /* 0x00000031ff297c10 */ /* 0x000fca0008ffe4ff */
[----:B------:R2:W-:Y:S04]  /*3c00*/  STG.E.64 desc[UR76][R40.64], R24 ;  /* 0x0000001828007986 */ /* 0x0005e8000c101b4c */
.L_x_1747:
[----:B------:R-:W-:Y:S05]  /*3c10*/  BSYNC.RECONVERGENT B0 ;  /* 0x0000000000007941 */ /* 0x000fea0003800200 */
.L_x_1746:
        /* <DEDUP_REMOVED lines=237> */
.L_x_1753:
        /* <DEDUP_REMOVED lines=22> */
.L_x_1754:
[----:B------:R-:W-:Y:S02]  /*4c50*/  MOV R39, R34 ;  /* 0x0000002200277202 */ /* 0x000fe40000000f00 */
[----:B------:R-:W-:-:S07]  /*4c60*/  MOV R40, 0x4c80 ;  /* 0x00004c8000287802 */ /* 0x000fce0000000f00 */
[----:B01----:R-:W-:Y:S05]  /*4c70*/  CALL.REL.NOINC `($__internal_129_$__cuda_sm20_rem_u64) ;  /* 0x0000001400a07944 */ /* 0x003fea0003c00000 */
.L_x_1755:
[----:B------:R-:W2:Y:S01]  /*4c80*/  LDCU.64 UR48, c[0x0][0x540] ;  /* 0x0000a800ff3077ac */ /* 0x000ea20008000a00 */
[----:B------:R-:W-:-:S04]  /*4c90*/  IADD3 R24, P0, PT, R24, UR36, RZ ;  /* 0x0000002418187c10 */ /* 0x000fc8000ff1e0ff */
[----:B------:R-:W-:Y:S02]  /*4ca0*/  IADD3.X R25, PT, PT, R25, UR37, RZ, P0, !PT ;  /* 0x0000002519197c10 */ /* 0x000fe400087fe4ff */
[----:B--2---:R-:W-:-:S05]  /*4cb0*/  IADD3 R40, P1, PT, R33, UR48, RZ ;  /* 0x0000003021287c10 */ /* 0x004fca000ff3e0ff */
[----:B------:R-:W-:-:S05]  /*4cc0*/  IMAD.X R41, RZ, RZ, UR49, P1 ;  /* 0x00000031ff297e24 */ /* 0x000fca00088e06ff */
[----:B------:R2:W-:Y:S03]  /*4cd0*/  STG.E.64 desc[UR76][R40.64], R24 ;  /* 0x0000001828007986 */ /* 0x0005e6000c101b4c */
.L_x_1752:
[----:B------:R-:W-:Y:S05]  /*4ce0*/  BSYNC.RECONVERGENT B0 ;  /* 0x0000000000007941 */ /* 0x000fea0003800200 */
.L_x_1751:
        /* <DEDUP_REMOVED lines=236> */
.L_x_1756:
        /* <DEDUP_REMOVED lines=22> */
.L_x_1757:
[----:B------:R-:W-:Y:S02]  /*5d10*/  MOV R39, R35 ;  /* 0x0000002300277202 */ /* 0x000fe40000000f00 */
[----:B------:R-:W-:-:S07]  /*5d20*/  MOV R40, 0x5d40 ;  /* 0x00005d4000287802 */ /* 0x000fce0000000f00 */
[----:B01----:R-:W-:Y:S05]  /*5d30*/  CALL.REL.NOINC `($__internal_129_$__cuda_sm20_rem_u64) ;  /* 0x0000000400707944 */ /* 0x003fea0003c00000 */
.L_x_1758:
[----:B------:R-:W0:Y:S01]  /*5d40*/  LDCU.64 UR48, c[0x0][0x540] ;  /* 0x0000a800ff3077ac */ /* 0x000e220008000a00 */
[----:B------:R-:W-:-:S04]  /*5d50*/  IADD3 R24, P0, PT, R24, UR36, RZ ;  /* 0x0000002418187c10 */ /* 0x000fc8000ff1e0ff */
[----:B------:R-:W-:Y:S02]  /*5d60*/  IADD3.X R25, PT, PT, R25, UR37, RZ, P0, !PT ;  /* 0x0000002519197c10 */ /* 0x000fe400087fe4ff */
[----:B0-----:R-:W-:-:S04]  /*5d70*/  IADD3 R34, P1, PT, R33, UR48, RZ ;  /* 0x0000003021227c10 */ /* 0x001fc8000ff3e0ff */
[----:B------:R-:W-:-:S05]  /*5d80*/  IADD3.X R35, PT, PT, RZ, UR49, RZ, P1, !PT ;  /* 0x00000031ff237c10 */ /* 0x000fca0008ffe4ff */
[----:B------:R3:W-:Y:S04]  /*5d90*/  STG.E.64 desc[UR76][R34.64], R24 ;  /* 0x0000001822007986 */ /* 0x0007e8000c101b4c */
.L_x_1738:
        /* <DEDUP_REMOVED lines=11> */
        .weak           $__internal_128_$__cuda_sm20_div_s64
        .type           $__internal_128_$__cuda_sm20_div_s64,@function
        .size           $__internal_128_$__cuda_sm20_div_s64,($__internal_129_$__cuda_sm20_rem_u64 - $__internal_128_$__cuda_sm20_div_s64)
$__internal_128_$__cuda_sm20_div_s64:
        /* <DEDUP_REMOVED lines=74> */
[----:B------:R-:W-:Y:S06]  /*62f0*/  RET.REL.NODEC R32 `(_ZN2at6native60_GLOBAL__N__fdc43544_27_DistributionRandomKernel_cu_f88cee4443distribution_elementwise_grid_stride_kernelIjLi4EZZZNS0_9templates4cuda21random_from_to_kernelIPNS_17CUDAGeneratorImplEEEvRNS_18TensorIteratorBaseEmlT_ENKUlvE_clEvENKUlvE2_clEvEUlP24curandStatePhilox4_32_10E0_ZNS1_27distribution_nullary_kernelIlj5uint4S7_SF_ZZZS5_IS7_EvS9_mlSA_ENKSB_clEvENKSC_clEvEUljE_EEvS9_T2_RKT3_T4_EUlijE0_EEvlNS_15PhiloxCudaStateET1_SJ_) ;  /* 0xffffff9c20407950 */ /* 0x000fec0003c3ffff */
        .weak           $__internal_129_$__cuda_sm20_rem_u64
        .type           $__internal_129_$__cuda_sm20_rem_u64,@function
        .size           $__internal_129_$__cuda_sm20_rem_u64,(.L_x_2379 - $__internal_129_$__cuda_sm20_rem_u64)
$__internal_129_$__cuda_sm20_rem_u64:
        /* <DEDUP_REMOVED lines=64> */
[----:B------:R-:W-:Y:S06]  /*6700*/  RET.REL.NODEC R40 `(_ZN2at6native60_GLOBAL__N__fdc43544_27_DistributionRandomKernel_cu_f88cee4443distribution_elementwise_grid_stride_kernelIjLi4EZZZNS0_9templates4cuda21random_from_to_kernelIPNS_17CUDAGeneratorImplEEEvRNS_18TensorIteratorBaseEmlT_ENKUlvE_clEvENKUlvE2_clEvEUlP24curandStatePhilox4_32_10E0_ZNS1_27distribution_nullary_kernelIlj5uint4S7_SF_ZZZS5_IS7_EvS9_mlSA_ENKSB_clEvENKSC_clEvEUljE_EEvS9_T2_RKT3_T4_EUlijE0_EEvlNS_15PhiloxCudaStateET1_SJ_) ;  /* 0xffffff98283c7950 */ /* 0x000fec0003c3ffff */
.L_x_1760:
        /* <DEDUP_REMOVED lines=15> */
.L_x_2379:


//--------------------- .text._ZN2at6native60_GLOBAL__N__fdc43544_27_DistributionRandomKernel_cu_f88cee4443distribution_elementwise_grid_stride_kernelIjLi4EZZZNS0_9templates4cuda21random_from_to_kernelIPNS_17CUDAGeneratorImplEEEvRNS_18TensorIteratorBaseEmlT_ENKUlvE_clEvENKUlvE2_clEvEUlP24curandStatePhilox4_32_10E0_ZNS1_27distribution_nullary_kernelIlj5uint4S7_SF_ZZZS5_IS7_EvS9_mlSA_ENKSB_clEvENKSC_clEvEUljE_EEvS9_T2_RKT3_T4_EUlijE_EEvlNS_15PhiloxCudaStateET1_SJ_ --------------------------
	.section	.text._ZN2at6native60_GLOBAL__N__fdc43544_27_DistributionRandomKernel_cu_f88cee4443distribution_elementwise_grid_stride_kernelIjLi4EZZZNS0_9templates4cuda21random_from_to_kernelIPNS_17CUDAGeneratorImplEEEvRNS_18TensorIteratorBaseEmlT_ENKUlvE_clEvENKUlvE2_clEvEUlP24curandStatePhilox4_32_10E0_ZNS1_27distribution_nullary_kernelIlj5uint4S7_SF_ZZZS5_IS7_EvS9_mlSA_ENKSB_clEvENKSC_clEvEUljE_EEvS9_T2_RKT3_T4_EUlijE_EEvlNS_15PhiloxCudaStateET1_SJ_,"ax",@progbits
	.align	128
.text._ZN2at6native60_GLOBAL__N__fdc43544_27_DistributionRandomKernel_cu_f88cee4443distribution_elementwise_grid_stride_kernelIjLi4EZZZNS0_9templates4cuda21random_from_to_kernelIPNS_17CUDAGeneratorImplEEEvRNS_18TensorIteratorBaseEmlT_ENKUlvE_clEvENKUlvE2_clEvEUlP24curandStatePhilox4_32_10E0_ZNS1_27distribution_nullary_kernelIlj5uint4S7_SF_ZZZS5_IS7_EvS9_mlSA_ENKSB_clEvENKSC_clEvEUljE_EEvS9_T2_RKT3_T4_EUlijE_EEvlNS_15PhiloxCudaStateET1_SJ_:
        .type           _ZN2at6native60_GLOBAL__N__fdc43544_27_DistributionRandomKernel_cu_f88cee4443distribution_elementwise_grid_stride_kernelIjLi4EZZZNS0_9templates4cuda21random_from_to_kernelIPNS_17CUDAGeneratorImplEEEvRNS_18TensorIteratorBaseEmlT_ENKUlvE_clEvENKUlvE2_clEvEUlP24curandStatePhilox4_32_10E0_ZNS1_27distribution_nullary_kernelIlj5uint4S7_SF_ZZZS5_IS7_EvS9_mlSA_ENKSB_clEvENKSC_clEvEUljE_EEvS9_T2_RKT3_T4_EUlijE_EEvlNS_15PhiloxCudaStateET1_SJ_,@function
        .size           _ZN2at6native60_GLOBAL__N__fdc43544_27_DistributionRandomKernel_cu_f88cee4443distribution_elementwise_grid_stride_kernelIjLi4EZZZNS0_9templates4cuda21random_from_to_kernelIPNS_17CUDAGeneratorImplEEEvRNS_18TensorIteratorBaseEmlT_ENKUlvE_clEvENKUlvE2_clEvEUlP24curandStatePhilox4_32_10E0_ZNS1_27distribution_nullary_kernelIlj5uint4S7_SF_ZZZS5_IS7_EvS9_mlSA_ENKSB_clEvENKSC_clEvEUljE_EEvS9_T2_RKT3_T4_EUlijE_EEvlNS_15PhiloxCudaStateET1_SJ_,(.L_x_2382 - _ZN2at6native60_GLOBAL__N__fdc43544_27_DistributionRandomKernel_cu_f88cee4443distribution_elementwise_grid_stride_kernelIjLi4EZZZNS0_9templates4cuda21random_from_to_kernelIPNS_17CUDAGeneratorImplEEEvRNS_18TensorIteratorBaseEmlT_ENKUlvE_clEvENKUlvE2_clEvEUlP24curandStatePhilox4_32_10E0_ZNS1_27distribution_nullary_kernelIlj5uint4S7_SF_ZZZS5_IS7_EvS9_mlSA_ENKSB_clEvENKSC_clEvEUljE_EEvS9_T2_RKT3_T4_EUlijE_EEvlNS_15PhiloxCudaStateET1_SJ_)
        .other          _ZN2at6native60_GLOBAL__N__fdc43544_27_DistributionRandomKernel_cu_f88cee4443distribution_elementwise_grid_stride_kernelIjLi4EZZZNS0_9templates4cuda21random_from_to_kernelIPNS_17CUDAGeneratorImplEEEvRNS_18TensorIteratorBaseEmlT_ENKUlvE_clEvENKUlvE2_clEvEUlP24curandStatePhilox4_32_10E0_ZNS1_27distribution_nullary_kernelIlj5uint4S7_SF_ZZZS5_IS7_EvS9_mlSA_ENKSB_clEvENKSC_clEvEUljE_EEvS9_T2_RKT3_T4_EUlijE_EEvlNS_15PhiloxCudaStateET1_SJ_,@"STO_CUDA_ENTRY STV_DEFAULT"
_ZN2at6native60_GLOBAL__N__fdc43544_27_DistributionRandomKernel_cu_f88cee4443distribution_elementwise_grid_stride_kernelIjLi4EZZZNS0_9templates4cuda21random_from_to_kernelIPNS_17CUDAGeneratorImplEEEvRNS_18TensorIteratorBaseEmlT_ENKUlvE_clEvENKUlvE2_clEvEUlP24curandStatePhilox4_32_10E0_ZNS1_27distribution_nullary_kernelIlj5uint4S7_SF_ZZZS5_IS7_EvS9_mlSA_ENKSB_clEvENKSC_clEvEUljE_EEvS9_T2_RKT3_T4_EUlijE_EEvlNS_15PhiloxCudaStateET1_SJ_:
        /* <DEDUP_REMOVED lines=114> */
.L_x_1761:
[----:B------:R-:W-:-:S07]  /*0720*/  MOV R10, 0x740 ;  /* 0x00000740000a7802 */ /* 0x000fce0000000f00 */
[----:B------:R-:W-:Y:S05]  /*0730*/  CALL.REL.NOINC `($__internal_130_$__cuda_sm20_div_s64) ;  /* 0x00000010000c7944 */ /* 0x000fea0003c00000 */
.L_x_1762:
        /* <DEDUP_REMOVED lines=19> */
.L_x_1782:
        /* <DEDUP_REMOVED lines=13> */
.L_x_1764:
[----:B01234-:R-:W-:Y:S05]  /*0940*/  BSYNC.RECONVERGENT B0 ;  /* 0x0000000000007941 */ /* 0x01ffea0003800200 */
.L_x_1763:
        /* <DEDUP_REMOVED lines=51> */
.L_x_1765:
        /* <DEDUP_REMOVED lines=9> */
.L_x_1766:
        /* <DEDUP_REMOVED lines=29> */
.L_x_1769:
[----:B------:R-:W-:-:S07]  /*0ee0*/  MOV R44, 0xf00 ;  /* 0x00000f00002c7802 */ /* 0x000fce0000000f00 */
[----:B01----:R-:W-:Y:S05]  /*0ef0*/  CALL.REL.NOINC `($__internal_131_$__cuda_sm20_rem_u64) ;  /* 0x0000000c004c7944 */ /* 0x003fea0003c00000 */
[----:B------:R-:W-:-:S07]  /*0f00*/  IMAD.MOV.U32 R44, RZ, RZ, R0 ;  /* 0x000000ffff2c7224 */ /* 0x000fce00078e0000 */
.L_x_1770:
[----:B------:R-:W-:Y:S01]  /*0f10*/  IMAD R0, R17, UR10, RZ ;  /* 0x0000000a11007c24 */ /* 0x000fe2000f8e02ff */
[----:B------:R-:W-:-:S04]  /*0f20*/  IADD3 R46, P0, PT, R44, UR8, RZ ;  /* 0x000000082c2e7c10 */ /* 0x000fc8000ff1e0ff */
[C---:B------:R-:W-:Y:S02]  /*0f30*/  IADD3 R44, P1, PT, R0.reuse, UR12, RZ ;  /* 0x0000000c002c7c10 */ /* 0x040fe4000ff3e0ff */
[----:B------:R-:W-:Y:S02]  /*0f40*/  IADD3.X R47, PT, PT, R45, UR9, RZ, P0, !PT ;  /* 0x000000092d2f7c10 */ /* 0x000fe400087fe4ff */
[----:B------:R-:W-:-:S05]  /*0f50*/  LEA.HI.X.SX32 R45, R0, UR13, 0x1, P1 ;  /* 0x0000000d002d7c11 */ /* 0x000fca00088f0eff */
[----:B------:R2:W-:Y:S04]  /*0f60*/  STG.E.64 desc[UR6][R44.64], R46 ;  /* 0x0000002e2c007986 */ /* 0x0005e8000c101b06 */
.L_x_1768:
[----:B------:R-:W-:Y:S05]  /*0f70*/  BSYNC.RECONVERGENT B0 ;  /* 0x0000000000007941 */ /* 0x000fea0003800200 */
.L_x_1767:
        /* <DEDUP_REMOVED lines=29> */
.L_x_1773:
[----:B------:R-:W-:Y:S01]  /*1150*/  IMAD.MOV.U32 R0, RZ, RZ, R49 ;  /* 0x000000ffff007224 */ /* 0x000fe200078e0031 */
[----:B--2---:R-:W-:-:S07]  /*1160*/  MOV R44, 0x1180 ;  /* 0x00001180002c7802 */ /* 0x004fce0000000f00 */
[----:B01----:R-:W-:Y:S05]  /*1170*/  CALL.REL.NOINC `($__internal_131_$__cuda_sm20_rem_u64) ;  /* 0x0000000800ac7944 */ /* 0x003fea0003c00000 */
[----:B------:R-:W-:-:S07]  /*1180*/  MOV R44, R0 ;  /* 0x00000000002c7202 */ /* 0x000fce0000000f00 */
.L_x_1774:
[----:B------:R-:W-:Y:S02]  /*1190*/  IADD3 R50, P1, PT, R50, UR12, RZ ;  /* 0x0000000c32327c10 */ /* 0x000fe4000ff3e0ff */
[----:B------:R-:W-:Y:S02]  /*11a0*/  IADD3 R44, P0, PT, R44, UR8, RZ ;  /* 0x000000082c2c7c10 */ /* 0x000fe4000ff1e0ff */
[----:B------:R-:W-:Y:S02]  /*11b0*/  IADD3.X R51, PT, PT, R51, UR13, RZ, P1, !PT ;  /* 0x0000000d33337c10 */ /* 0x000fe40008ffe4ff */
[----:B------:R-:W-:-:S05]  /*11c0*/  IADD3.X R45, PT, PT, R45, UR9, RZ, P0, !PT ;  /* 0x000000092d2d7c10 */ /* 0x000fca00087fe4ff */
[----:B------:R3:W-:Y:S04]  /*11d0*/  STG.E.64 desc[UR6][R50.64], R44 ;  /* 0x0000002c32007986 */ /* 0x0007e8000c101b06 */
.L_x_1772:
[----:B------:R-:W-:Y:S05]  /*11e0*/  BSYNC.RECONVERGENT B0 ;  /* 0x0000000000007941 */ /* 0x000fea0003800200 */
.L_x_1771:
        /* <DEDUP_REMOVED lines=29> */
.L_x_1777:
[----:B------:R-:W-:Y:S02]  /*13c0*/  MOV R0, R6 ;  /* 0x0000000600007202 */ /* 0x000fe40000000f00 */
[----:B--2---:R-:W-:-:S07]  /*13d0*/  MOV R44, 0x13f0 ;  /* 0x000013f0002c7802 */ /* 0x004fce0000000f00 */
[----:B01----:R-:W-:Y:S05]  /*13e0*/  CALL.REL.NOINC `($__internal_131_$__cuda_sm20_rem_u64) ;  /* 0x0000000800107944 */ /* 0x003fea0003c00000 */
[----:B------:R-:W-:-:S07]  /*13f0*/  IMAD.MOV.U32 R44, RZ, RZ, R0 ;  /* 0x000000ffff2c7224 */ /* 0x000fce00078e0000 */
.L_x_1778:
[----:B------:R-:W-:Y:S02]  /*1400*/  IADD3 R46, P1, PT, R49, UR12, RZ ;  /* 0x0000000c312e7c10 */ /* 0x000fe4000ff3e0ff */
[----:B------:R-:W-:Y:S02]  /*1410*/  IADD3 R44, P0, PT, R44, UR8, RZ ;  /* 0x000000082c2c7c10 */ /* 0x000fe4000ff1e0ff */
[----:B------:R-:W-:Y:S02]  /*1420*/  IADD3.X R47, PT, PT, R50, UR13, RZ, P1, !PT ;  /* 0x0000000d322f7c10 */ /* 0x000fe40008ffe4ff */
[----:B------:R-:W-:-:S05]  /*1430*/  IADD3.X R45, PT, PT, R45, UR9, RZ, P0, !PT ;  /* 0x000000092d2d7c10 */ /* 0x000fca00087fe4ff */
[----:B------:R4:W-:Y:S04]  /*1440*/  STG.E.64 desc[UR6][R46.64], R44 ;  /* 0x0000002c2e007986 */ /* 0x0009e8000c101b06 */
.L_x_1776:
[----:B------:R-:W-:Y:S05]  /*1450*/  BSYNC.RECONVERGENT B0 ;  /* 0x0000000000007941 */ /* 0x000fea0003800200 */
.L_x_1775:
        /* <DEDUP_REMOVED lines=29> */
.L_x_1780:
[----:B------:R-:W-:Y:S01]  /*1630*/  IMAD.MOV.U32 R0, RZ, RZ, R5 ;  /* 0x000000ffff007224 */ /* 0x000fe200078e0005 */
[----:B--234-:R-:W-:-:S07]  /*1640*/  MOV R44, 0x1660 ;  /* 0x00001660002c7802 */ /* 0x01cfce0000000f00 */
[----:B01----:R-:W-:Y:S05]  /*1650*/  CALL.REL.NOINC `($__internal_131_$__cuda_sm20_rem_u64) ;  /* 0x0000000400747944 */ /* 0x003fea0003c00000 */
[----:B------:R-:W-:-:S07]  /*1660*/  IMAD.MOV.U32 R44, RZ, RZ, R0 ;  /* 0x000000ffff2c7224 */ /* 0x000fce00078e0000 */
.L_x_1781:
[----:B------:R-:W-:Y:S02]  /*1670*/  IADD3 R2, P1, PT, R6, UR12, RZ ;  /* 0x0000000c06027c10 */ /* 0x000fe4000ff3e0ff */
[----:B------:R-:W-:Y:S02]  /*1680*/  IADD3 R4, P0, PT, R44, UR8, RZ ;  /* 0x000000082c047c10 */ /* 0x000fe4000ff1e0ff */
[----:B------:R-:W-:Y:S02]  /*1690*/  IADD3.X R3, PT, PT, R49, UR13, RZ, P1, !PT ;  /* 0x0000000d31037c10 */ /* 0x000fe40008ffe4ff */
[----:B------:R-:W-:-:S05]  /*16a0*/  IADD3.X R5, PT, PT, R45, UR9, RZ, P0, !PT ;  /* 0x000000092d057c10 */ /* 0x000fca00087fe4ff */
[----:B------:R0:W-:Y:S04]  /*16b0*/  STG.E.64 desc[UR6][R2.64], R4 ;  /* 0x0000000402007986 */ /* 0x0001e8000c101b06 */
.L_x_1779:
        /* <DEDUP_REMOVED lines=11> */
        .weak           $__internal_130_$__cuda_sm20_div_s64
        .type           $__internal_130_$__cuda_sm20_div_s64,@function
        .size           $__internal_130_$__cuda_sm20_div_s64,($__internal_131_$__cuda_sm20_rem_u64 - $__internal_130_$__cuda_sm20_div_s64)
$__internal_130_$__cuda_sm20_div_s64:
        /* <DEDUP_REMOVED lines=75> */
[----:B------:R-:W-:Y:S06]  /*1c20*/  RET.REL.NODEC R2 `(_ZN2at6native60_GLOBAL__N__fdc43544_27_DistributionRandomKernel_cu_f88cee4443distribution_elementwise_grid_stride_kernelIjLi4EZZZNS0_9templates4cuda21random_from_to_kernelIPNS_17CUDAGeneratorImplEEEvRNS_18TensorIteratorBaseEmlT_ENKUlvE_clEvENKUlvE2_clEvEUlP24curandStatePhilox4_32_10E0_ZNS1_27distribution_nullary_kernelIlj5uint4S7_SF_ZZZS5_IS7_EvS9_mlSA_ENKSB_clEvENKSC_clEvEUljE_EEvS9_T2_RKT3_T4_EUlijE_EEvlNS_15PhiloxCudaStateET1_SJ_) ;  /* 0xffffffe002f47950 */ /* 0x000fec0003c3ffff */
        .weak           $__internal_131_$__cuda_sm20_rem_u64
        .type           $__internal_131_$__cuda_sm20_rem_u64,@function
        .size           $__internal_131_$__cuda_sm20_rem_u64,(.L_x_2382 - $__internal_131_$__cuda_sm20_rem_u64)
$__internal_131_$__cuda_sm20_rem_u64:
        /* <DEDUP_REMOVED lines=65> */
[----:B------:R-:W-:Y:S05]  /*2040*/  RET.REL.NODEC R46 `(_ZN2at6native60_GLOBAL__N__fdc43544_27_DistributionRandomKernel_cu_f88cee4443distribution_elementwise_grid_stride_kernelIjLi4EZZZNS0_9templates4cuda21random_from_to_kernelIPNS_17CUDAGeneratorImplEEEvRNS_18TensorIteratorBaseEmlT_ENKUlvE_clEvENKUlvE2_clEvEUlP24curandStatePhilox4_32_10E0_ZNS1_27distribution_nullary_kernelIlj5uint4S7_SF_ZZZS5_IS7_EvS9_mlSA_ENKSB_clEvENKSC_clEvEUljE_EEvS9_T2_RKT3_T4_EUlijE_EEvlNS_15PhiloxCudaStateET1_SJ_) ;  /* 0xffffffdc2eec7950 */ /* 0x000fea0003c3ffff */
.L_x_1783:
        /* <DEDUP_REMOVED lines=11> */
.L_x_2382:


//--------------------- .text._ZN2at6native60_GLOBAL__N__fdc43544_27_DistributionRandomKernel_cu_f88cee4443distribution_elementwise_grid_stride_kernelImLi2EZZZNS0_9templates4cuda21random_from_to_kernelIPNS_17CUDAGeneratorImplEEEvRNS_18TensorIteratorBaseEmlT_ENKUlvE_clEvENKUlvE2_clEvEUlP24curandStatePhilox4_32_10E_ZNS1_27distribution_nullary_kernelIlm10ulonglong2S7_SF_ZZZS5_IS7_EvS9_mlSA_ENKSB_clEvENKSC_clEvEUlmE_EEvS9_T2_RKT3_T4_EUlimE0_EEvlNS_15PhiloxCudaStateET1_SJ_ --------------------------
	.section	.text._ZN2at6native60_GLOBAL__N__fdc43544_27_DistributionRandomKernel_cu_f88cee4443distribution_elementwise_grid_stride_kernelImLi2EZZZNS0_9templates4cuda21random_from_to_kernelIPNS_17CUDAGeneratorImplEEEvRNS_18TensorIteratorBaseEmlT_ENKUlvE_clEvENKUlvE2_clEvEUlP24curandStatePhilox4_32_10E_ZNS1_27distribution_nullary_kernelIlm10ulonglong2S7_SF_ZZZS5_IS7_EvS9_mlSA_ENKSB_clEvENKSC_clEvEUlmE_EEvS9_T2_RKT3_T4_EUlimE0_EEvlNS_15PhiloxCudaStateET1_SJ_,"ax",@progbits
	.align	128
.text._ZN2at6native60_GLOBAL__N__fdc43544_27_DistributionRandomKernel_cu_f88cee4443distribution_elementwise_grid_stride_kernelImLi2EZZZNS0_9templates4cuda21random_from_to_kernelIPNS_17CUDAGeneratorImplEEEvRNS_18TensorIteratorBaseEmlT_ENKUlvE_clEvENKUlvE2_clEvEUlP24curandStatePhilox4_32_10E_ZNS1_27distribution_nullary_kernelIlm10ulonglong2S7_SF_ZZZS5_IS7_EvS9_mlSA_ENKSB_clEvENKSC_clEvEUlmE_EEvS9_T2_RKT3_T4_EUlimE0_EEvlNS_15PhiloxCudaStateET1_SJ_:
        .type           _ZN2at6native60_GLOBAL__N__fdc43544_27_DistributionRandomKernel_cu_f88cee4443distribution_elementwise_grid_stride_kernelImLi2EZZZNS0_9templates4cuda21random_from_to_kernelIPNS_17CUDAGeneratorImplEEEvRNS_18TensorIteratorBaseEmlT_ENKUlvE_clEvENKUlvE2_clEvEUlP24curandStatePhilox4_32_10E_ZNS1_27distribution_nullary_kernelIlm10ulonglong2S7_SF_ZZZS5_IS7_EvS9_mlSA_ENKSB_clEvENKSC_clEvEUlmE_EEvS9_T2_RKT3_T4_EUlimE0_EEvlNS_15PhiloxCudaStateET1_SJ_,@function
        .size           _ZN2at6native60_GLOBAL__N__fdc43544_27_DistributionRandomKernel_cu_f88cee4443distribution_elementwise_grid_stride_kernelImLi2EZZZNS0_9templates4cuda21random_from_to_kernelIPNS_17CUDAGeneratorImplEEEvRNS_18TensorIteratorBaseEmlT_ENKUlvE_clEvENKUlvE2_clEvEUlP24curandStatePhilox4_32_10E_ZNS1_27distribution_nullary_kernelIlm10ulonglong2S7_SF_ZZZS5_IS7_EvS9_mlSA_ENKSB_clEvENKSC_clEvEUlmE_EEvS9_T2_RKT3_T4_EUlimE0_EEvlNS_15PhiloxCudaStateET1_SJ_,(.L_x_2385 - _ZN2at6native60_GLOBAL__N__fdc43544_27_DistributionRandomKernel_cu_f88cee4443distribution_elementwise_grid_stride_kernelImLi2EZZZNS0_9templates4cuda21random_from_to_kernelIPNS_17CUDAGeneratorImplEEEvRNS_18TensorIteratorBaseEmlT_ENKUlvE_clEvENKUlvE2_clEvEUlP24curandStatePhilox4_32_10E_ZNS1_27distribution_nullary_kernelIlm10ulonglong2S7_SF_ZZZS5_IS7_EvS9_mlSA_ENKSB_clEvENKSC_clEvEUlmE_EEvS9_T2_RKT3_T4_EUlimE0_EEvlNS_15PhiloxCudaStateET1_SJ_)
        .other          _ZN2at6native60_GLOBAL__N__fdc43544_27_DistributionRandomKernel_cu_f88cee4443distribution_elementwise_grid_stride_kernelImLi2EZZZNS0_9templates4cuda21random_from_to_kernelIPNS_17CUDAGeneratorImplEEEvRNS_18TensorIteratorBaseEmlT_ENKUlvE_clEvENKUlvE2_clEvEUlP24curandStatePhilox4_32_10E_ZNS1_27distribution_nullary_kernelIlm10ulonglong2S7_SF_ZZZS5_IS7_EvS9_mlSA_ENKSB_clEvENKSC_clEvEUlmE_EEvS9_T2_RKT3_T4_EUlimE0_EEvlNS_15PhiloxCudaStateET1_SJ_,@"STO_CUDA_ENTRY STV_DEFAULT"
_ZN2at6native60_GLOBAL__N__fdc43544_27_DistributionRandomKernel_cu_f88cee4443distribution_elementwise_grid_stride_kernelImLi2EZZZNS0_9templates4cuda21random_from_to_kernelIPNS_17CUDAGeneratorImplEEEvRNS_18TensorIteratorBaseEmlT_ENKUlvE_clEvENKUlvE2_clEvEUlP24curandStatePhilox4_32_10E_ZNS1_27distribution_nullary_kernelIlm10ulonglong2S7_SF_ZZZS5_IS7_EvS9_mlSA_ENKSB_clEvENKSC_clEvEUlmE_EEvS9_T2_RKT3_T4_EUlimE0_EEvlNS_15PhiloxCudaStateET1_SJ_:
        /* <DEDUP_REMOVED lines=111> */
.L_x_1784:
[----:B------:R-:W-:-:S07]  /*06f0*/  MOV R30, 0x710 ;  /* 0x00000710001e7802 */ /* 0x000fce0000000f00 */
[----:B------:R-:W-:Y:S05]  /*0700*/  CALL.REL.NOINC `($__internal_132_$__cuda_sm20_div_s64) ;  /* 0x00000030005c7944 */ /* 0x000fea0003c00000 */
[----:B------:R-:W-:Y:S01]  /*0710*/  MOV R30, R28 ;  /* 0x0000001c001e7202 */ /* 0x000fe20000000f00 */
[----:B------:R-:W-:-:S07]  /*0720*/  IMAD.MOV.U32 R31, RZ, RZ, R29 ;  /* 0x000000ffff1f7224 */ /* 0x000fce00078e001d */
.L_x_1785:
        /* <DEDUP_REMOVED lines=79> */
.L_x_1810:
        /* <DEDUP_REMOVED lines=13> */
.L_x_1787:
[----:B0-----:R-:W-:Y:S05]  /*0cf0*/  BSYNC.RECONVERGENT B0 ;  /* 0x0000000000007941 */ /* 0x001fea0003800200 */
.L_x_1786:
        /* <DEDUP_REMOVED lines=55> */
.L_x_1788:
        /* <DEDUP_REMOVED lines=9> */
.L_x_1789:
        /* <DEDUP_REMOVED lines=32> */
.L_x_1794:
[----:B------:R-:W-:-:S07]  /*1300*/  MOV R46, 0x1320 ;  /* 0x00001320002e7802 */ /* 0x000fce0000000f00 */
[----:B01----:R-:W-:Y:S05]  /*1310*/  CALL.REL.NOINC `($__internal_133_$__cuda_sm20_rem_u64) ;  /* 0x0000002800807944 */ /* 0x003fea0003c00000 */
[----:B------:R-:W-:Y:S01]  /*1320*/  MOV R28, R30 ;  /* 0x0000001e001c7202 */ /* 0x000fe20000000f00 */
[----:B------:R-:W-:-:S07]  /*1330*/  IMAD.MOV.U32 R29, RZ, RZ, R31 ;  /* 0x000000ffff1d7224 */ /* 0x000fce00078e001f */
.L_x_1795:
[----:B------:R-:W-:Y:S05]  /*1340*/  BSYNC.RECONVERGENT B1 ;  /* 0x0000000000017941 */ /* 0x000fea0003800200 */
.L_x_1793:
[----:B------:R-:W2:Y:S01]  /*1350*/  LDC.64 R30, c[0x0][0x540] ;  /* 0x00015000ff1e7b82 */ /* 0x000ea20000000a00 */
[----:B------:R-:W-:-:S04]  /*1360*/  IADD3 R28, P0, PT, R28, UR36, RZ ;  /* 0x000000241c1c7c10 */ /* 0x000fc8000ff1e0ff */
[----:B------:R-:W-:-:S05]  /*1370*/  IADD3.X R29, PT, PT, R29, UR37, RZ, P0, !PT ;  /* 0x000000251d1d7c10 */ /* 0x000fca00087fe4ff */
[----:B--2---:R2:W-:Y:S04]  /*1380*/  STG.E.64 desc[UR76][R30.64], R28 ;  /* 0x0000001c1e007986 */ /* 0x0045e8000c101b4c */
.L_x_1792:
[----:B------:R-:W-:Y:S05]  /*1390*/  BSYNC.RECONVERGENT B0 ;  /* 0x0000000000007941 */ /* 0x000fea0003800200 */
.L_x_1791:
        /* <DEDUP_REMOVED lines=28> */
.L_x_1798:
[----:B------:R-:W-:Y:S01]  /*1560*/  MOV R44, R42 ;  /* 0x0000002a002c7202 */ /* 0x000fe20000000f00 */
[----:B------:R-:W-:Y:S01]  /*1570*/  IMAD.MOV.U32 R48, RZ, RZ, R41 ;  /* 0x000000ffff307224 */ /* 0x000fe200078e0029 */
[----:B------:R-:W-:-:S07]  /*1580*/  MOV R46, 0x15a0 ;  /* 0x000015a0002e7802 */ /* 0x000fce0000000f00 */
[----:B01----:R-:W-:Y:S05]  /*1590*/  CALL.REL.NOINC `($__internal_133_$__cuda_sm20_rem_u64) ;  /* 0x0000002400e07944 */ /* 0x003fea0003c00000 */
.L_x_1799:
[----:B------:R-:W-:Y:S05]  /*15a0*/  BSYNC.RECONVERGENT B0 ;  /* 0x0000000000007941 */ /* 0x000fea0003800200 */
.L_x_1797:
[----:B------:R-:W0:Y:S01]  /*15b0*/  LDC.64 R28, c[0x0][0x540] ;  /* 0x00015000ff1c7b82 */ /* 0x000e220000000a00 */
[----:B------:R-:W-:-:S04]  /*15c0*/  IADD3 R30, P0, PT, R30, UR36, RZ ;  /* 0x000000241e1e7c10 */ /* 0x000fc8000ff1e0ff */
[----:B------:R-:W-:-:S05]  /*15d0*/  IADD3.X R31, PT, PT, R31, UR37, RZ, P0, !PT ;  /* 0x000000251f1f7c10 */ /* 0x000fca00087fe4ff */
[----:B0-----:R3:W-:Y:S01]  /*15e0*/  STG.E.64 desc[UR76][R28.64], R30 ;  /* 0x0000001e1c007986 */ /* 0x0017e2000c101b4c */
[----:B------:R-:W-:Y:S05]  /*15f0*/  BRA `(.L_x_1796) ;  /* 0x0000002000807947 */ /* 0x000fea0003800000 */
.L_x_1790:
        /* <DEDUP_REMOVED lines=235> */
.L_x_1802:
        /* <DEDUP_REMOVED lines=24> */
.L_x_1804:
[----:B------:R-:W-:-:S07]  /*2630*/  MOV R46, 0x2650 ;  /* 0x00002650002e7802 */ /* 0x000fce0000000f00 */
[----:B01----:R-:W-:Y:S05]  /*2640*/  CALL.REL.NOINC `($__internal_133_$__cuda_sm20_rem_u64) ;  /* 0x0000001400b47944 */ /* 0x003fea0003c00000 */
[----:B------:R-:W-:Y:S02]  /*2650*/  MOV R28, R30 ;  /* 0x0000001e001c7202 */ /* 0x000fe40000000f00 */
[----:B------:R-:W-:-:S07]  /*2660*/  MOV R29, R31 ;  /* 0x0000001f001d7202 */ /* 0x000fce0000000f00 */
.L_x_1805:
[----:B------:R-:W-:Y:S05]  /*2670*/  BSYNC.RECONVERGENT B1 ;  /* 0x0000000000017941 */ /* 0x000fea0003800200 */
.L_x_1803:
[----:B------:R-:W2:Y:S01]  /*2680*/  LDCU.64 UR48, c[0x0][0x540] ;  /* 0x0000a800ff3077ac */ /* 0x000ea20008000a00 */
[----:B------:R-:W-:-:S04]  /*2690*/  IADD3 R28, P0, PT, R28, UR36, RZ ;  /* 0x000000241c1c7c10 */ /* 0x000fc8000ff1e0ff */
[----:B------:R-:W-:Y:S02]  /*26a0*/  IADD3.X R29, PT, PT, R29, UR37, RZ, P0, !PT ;  /* 0x000000251d1d7c10 */ /* 0x000fe400087fe4ff */
[----:B--2---:R-:W-:-:S05]  /*26b0*/  IADD3 R30, P1, PT, R47, UR48, RZ ;  /* 0x000000302f1e7c10 */ /* 0x004fca000ff3e0ff */
[----:B------:R-:W-:-:S05]  /*26c0*/  IMAD.X R31, RZ, RZ, UR49, P1 ;  /* 0x00000031ff1f7e24 */ /* 0x000fca00088e06ff */
[----:B------:R2:W-:Y:S03]  /*26d0*/  STG.E.64 desc[UR76][R30.64], R28 ;  /* 0x0000001c1e007986 */ /* 0x0005e6000c101b4c */
.L_x_1801:
[----:B------:R-:W-:Y:S05]  /*26e0*/  BSYNC.RECONVERGENT B0 ;  /* 0x0000000000007941 */ /* 0x000fea0003800200 */
.L_x_1800:
        /* <DEDUP_REMOVED lines=236> */
.L_x_1806:
        /* <DEDUP_REMOVED lines=24> */
.L_x_1808:
[----:B------:R-:W-:Y:S02]  /*3730*/  MOV R44, R42 ;  /* 0x0000002a002c7202 */ /* 0x000fe40000000f00 */
[----:B------:R-:W-:Y:S02]  /*3740*/  MOV R48, R41 ;  /* 0x0000002900307202 */ /* 0x000fe40000000f00 */
[----:B------:R-:W-:-:S07]  /*3750*/  MOV R46, 0x3770 ;  /* 0x00003770002e7802 */ /* 0x000fce0000000f00 */
[----:B01----:R-:W-:Y:S05]  /*3760*/  CALL.REL.NOINC `($__internal_133_$__cuda_sm20_rem_u64) ;  /* 0x00000004006c7944 */ /* 0x003fea0003c00000 */
[----:B------:R-:W-:Y:S01]  /*3770*/  IMAD.MOV.U32 R28, RZ, RZ, R30 ;  /* 0x000000ffff1c7224 */ /* 0x000fe200078e001e */
[----:B------:R-:W-:-:S07]  /*3780*/  MOV R29, R31 ;  /* 0x0000001f001d7202 */ /* 0x000fce0000000f00 */
.L_x_1809:
[----:B------:R-:W-:Y:S05]  /*3790*/  BSYNC.RECONVERGENT B0 ;  /* 0x0000000000007941 */ /* 0x000fea0003800200 */
.L_x_1807:
[----:B------:R-:W2:Y:S01]  /*37a0*/  LDCU.64 UR48, c[0x0][0x540] ;  /* 0x0000a800ff3077ac */ /* 0x000ea20008000a00 */
[----:B------:R-:W-:-:S04]  /*37b0*/  IADD3 R28, P0, PT, R28, UR36, RZ ;  /* 0x000000241c1c7c10 */ /* 0x000fc8000ff1e0ff */
[----:B------:R-:W-:Y:S02]  /*37c0*/  IADD3.X R29, PT, PT, R29, UR37, RZ, P0, !PT ;  /* 0x000000251d1d7c10 */ /* 0x000fe400087fe4ff */
[----:B--2---:R-:W-:-:S04]  /*37d0*/  IADD3 R30, P1, PT, R47, UR48, RZ ;  /* 0x000000302f1e7c10 */ /* 0x004fc8000ff3e0ff */
[----:B------:R-:W-:-:S05]  /*37e0*/  IADD3.X R31, PT, PT, RZ, UR49, RZ, P1, !PT ;  /* 0x00000031ff1f7c10 */ /* 0x000fca0008ffe4ff */
[----:B------:R2:W-:Y:S04]  /*37f0*/  STG.E.64 desc[UR76][R30.64], R28 ;  /* 0x0000001c1e007986 */ /* 0x0005e8000c101b4c */
.L_x_1796:
        /* <DEDUP_REMOVED lines=8> */
        .weak           $__internal_132_$__cuda_sm20_div_s64
        .type           $__internal_132_$__cuda_sm20_div_s64,@function
        .size           $__internal_132_$__cuda_sm20_div_s64,($__internal_133_$__cuda_sm20_rem_u64 - $__internal_132_$__cuda_sm20_div_s64)
$__internal_132_$__cuda_sm20_div_s64:
        /* <DEDUP_REMOVED lines=73> */
[----:B------:R-:W-:Y:S06]  /*3d10*/  RET.REL.NODEC R30 `(_ZN2at6native60_GLOBAL__N__fdc43544_27_DistributionRandomKernel_cu_f88cee4443distribution_elementwise_grid_stride_kernelImLi2EZZZNS0_9templates4cuda21random_from_to_kernelIPNS_17CUDAGeneratorImplEEEvRNS_18TensorIteratorBaseEmlT_ENKUlvE_clEvENKUlvE2_clEvEUlP24curandStatePhilox4_32_10E_ZNS1_27distribution_nullary_kernelIlm10ulonglong2S7_SF_ZZZS5_IS7_EvS9_mlSA_ENKSB_clEvENKSC_clEvEUlmE_EEvS9_T2_RKT3_T4_EUlimE0_EEvlNS_15PhiloxCudaStateET1_SJ_) ;  /* 0xffffffc01eb87950 */ /* 0x000fec0003c3ffff */
        .weak           $__internal_133_$__cuda_sm20_rem_u64
        .type           $__internal_133_$__cuda_sm20_rem_u64,@function
        .size           $__internal_133_$__cuda_sm20_rem_u64,(.L_x_2385 - $__internal_133_$__cuda_sm20_rem_u64)
$__internal_133_$__cuda_sm20_rem_u64:
        /* <DEDUP_REMOVED lines=65> */
[----:B------:R-:W-:Y:S06]  /*4130*/  RET.REL.NODEC R28 `(_ZN2at6native60_GLOBAL__N__fdc43544_27_DistributionRandomKernel_cu_f88cee4443distribution_elementwise_grid_stride_kernelImLi2EZZZNS0_9templates4cuda21random_from_to_kernelIPNS_17CUDAGeneratorImplEEEvRNS_18TensorIteratorBaseEmlT_ENKUlvE_clEvENKUlvE2_clEvEUlP24curandStatePhilox4_32_10E_ZNS1_27distribution_nullary_kernelIlm10ulonglong2S7_SF_ZZZS5_IS7_EvS9_mlSA_ENKSB_clEvENKSC_clEvEUlmE_EEvS9_T2_RKT3_T4_EUlimE0_EEvlNS_15PhiloxCudaStateET1_SJ_) ;  /* 0xffffffbc1cb07950 */ /* 0x000fec0003c3ffff */
.L_x_1811:
        /* <DEDUP_REMOVED lines=12> */
.L_x_2385:


//--------------------- .text._ZN2at6native60_GLOBAL__N__fdc43544_27_DistributionRandomKernel_cu_f88cee4443distribution_elementwise_grid_stride_kernelImLi2EZZZNS0_9templates4cuda21random_from_to_kernelIPNS_17CUDAGeneratorImplEEEvRNS_18TensorIteratorBaseEmlT_ENKUlvE_clEvENKUlvE2_clEvEUlP24curandStatePhilox4_32_10E_ZNS1_27distribution_nullary_kernelIlm10ulonglong2S7_SF_ZZZS5_IS7_EvS9_mlSA_ENKSB_clEvENKSC_clEvEUlmE_EEvS9_T2_RKT3_T4_EUlimE_EEvlNS_15PhiloxCudaStateET1_SJ_ --------------------------
	.section	.text._ZN2at6native60_GLOBAL__N__fdc43544_27_DistributionRandomKernel_cu_f88cee4443distribution_elementwise_grid_stride_kernelImLi2EZZZNS0_9templates4cuda21random_from_to_kernelIPNS_17CUDAGeneratorImplEEEvRNS_18TensorIteratorBaseEmlT_ENKUlvE_clEvENKUlvE2_clEvEUlP24curandStatePhilox4_32_10E_ZNS1_27distribution_nullary_kernelIlm10ulonglong2S7_SF_ZZZS5_IS7_EvS9_mlSA_ENKSB_clEvENKSC_clEvEUlmE_EEvS9_T2_RKT3_T4_EUlimE_EEvlNS_15PhiloxCudaStateET1_SJ_,"ax",@progbits
	.align	128
.text._ZN2at6native60_GLOBAL__N__fdc43544_27_DistributionRandomKernel_cu_f88cee4443distribution_elementwise_grid_stride_kernelImLi2EZZZNS0_9templates4cuda21random_from_to_kernelIPNS_17CUDAGeneratorImplEEEvRNS_18TensorIteratorBaseEmlT_ENKUlvE_clEvENKUlvE2_clEvEUlP24curandStatePhilox4_32_10E_ZNS1_27distribution_nullary_kernelIlm10ulonglong2S7_SF_ZZZS5_IS7_EvS9_mlSA_ENKSB_clEvENKSC_clEvEUlmE_EEvS9_T2_RKT3_T4_EUlimE_EEvlNS_15PhiloxCudaStateET1_SJ_:
        .type           _ZN2at6native60_GLOBAL__N__fdc43544_27_DistributionRandomKernel_cu_f88cee4443distribution_elementwise_grid_stride_kernelImLi2EZZZNS0_9templates4cuda21random_from_to_kernelIPNS_17CUDAGeneratorImplEEEvRNS_18TensorIteratorBaseEmlT_ENKUlvE_clEvENKUlvE2_clEvEUlP24curandStatePhilox4_32_10E_ZNS1_27distribution_nullary_kernelIlm10ulonglong2S7_SF_ZZZS5_IS7_EvS9_mlSA_ENKSB_clEvENKSC_clEvEUlmE_EEvS9_T2_RKT3_T4_EUlimE_EEvlNS_15PhiloxCudaStateET1_SJ_,@function
        .size           _ZN2at6native60_GLOBAL__N__fdc43544_27_DistributionRandomKernel_cu_f88cee4443distribution_elementwise_grid_stride_kernelImLi2EZZZNS0_9templates4cuda21random_from_to_kernelIPNS_17CUDAGeneratorImplEEEvRNS_18TensorIteratorBaseEmlT_ENKUlvE_clEvENKUlvE2_clEvEUlP24curandStatePhilox4_32_10E_ZNS1_27distribution_nullary_kernelIlm10ulonglong2S7_SF_ZZZS5_IS7_EvS9_mlSA_ENKSB_clEvENKSC_clEvEUlmE_EEvS9_T2_RKT3_T4_EUlimE_EEvlNS_15PhiloxCudaStateET1_SJ_,(.L_x_2388 - _ZN2at6native60_GLOBAL__N__fdc43544_27_DistributionRandomKernel_cu_f88cee4443distribution_elementwise_grid_stride_kernelImLi2EZZZNS0_9templates4cuda21random_from_to_kernelIPNS_17CUDAGeneratorImplEEEvRNS_18TensorIteratorBaseEmlT_ENKUlvE_clEvENKUlvE2_clEvEUlP24curandStatePhilox4_32_10E_ZNS1_27distribution_nullary_kernelIlm10ulonglong2S7_SF_ZZZS5_IS7_EvS9_mlSA_ENKSB_clEvENKSC_clEvEUlmE_EEvS9_T2_RKT3_T4_EUlimE_EEvlNS_15PhiloxCudaStateET1_SJ_)
        .other          _ZN2at6native60_GLOBAL__N__fdc43544_27_DistributionRandomKernel_cu_f88cee4443distribution_elementwise_grid_stride_kernelImLi2EZZZNS0_9templates4cuda21random_from_to_kernelIPNS_17CUDAGeneratorImplEEEvRNS_18TensorIteratorBaseEmlT_ENKUlvE_clEvENKUlvE2_clEvEUlP24curandStatePhilox4_32_10E_ZNS1_27distribution_nullary_kernelIlm10ulonglong2S7_SF_ZZZS5_IS7_EvS9_mlSA_ENKSB_clEvENKSC_clEvEUlmE_EEvS9_T2_RKT3_T4_EUlimE_EEvlNS_15PhiloxCudaStateET1_SJ_,@"STO_CUDA_ENTRY STV_DEFAULT"
_ZN2at6native60_GLOBAL__N__fdc43544_27_DistributionRandomKernel_cu_f88cee4443distribution_elementwise_grid_stride_kernelImLi2EZZZNS0_9templates4cuda21random_from_to_kernelIPNS_17CUDAGeneratorImplEEEvRNS_18TensorIteratorBaseEmlT_ENKUlvE_clEvENKUlvE2_clEvEUlP24curandStatePhilox4_32_10E_ZNS1_27distribution_nullary_kernelIlm10ulonglong2S7_SF_ZZZS5_IS7_EvS9_mlSA_ENKSB_clEvENKSC_clEvEUlmE_EEvS9_T2_RKT3_T4_EUlimE_EEvlNS_15PhiloxCudaStateET1_SJ_:
        /* <DEDUP_REMOVED lines=113> */
.L_x_1812:
[----:B------:R-:W-:-:S07]  /*0710*/  MOV R38, 0x730 ;  /* 0x0000073000267802 */ /* 0x000fce0000000f00 */
[----:B------:R-:W-:Y:S05]  /*0720*/  CALL.REL.NOINC `($__internal_134_$__cuda_sm20_div_s64) ;  /* 0x0000000800f07944 */ /* 0x000fea0003c00000 */
.L_x_1813:
        /* <DEDUP_REMOVED lines=19> */
.L_x_1827:
        /* <DEDUP_REMOVED lines=13> */
.L_x_1815:
[----:B01234-:R-:W-:Y:S05]  /*0930*/  BSYNC.RECONVERGENT B0 ;  /* 0x0000000000007941 */ /* 0x01ffea0003800200 */
.L_x_1814:
        /* <DEDUP_REMOVED lines=51> */
.L_x_1816:
        /* <DEDUP_REMOVED lines=9> */
.L_x_1817:
        /* <DEDUP_REMOVED lines=30> */
.L_x_1821:
[----:B------:R-:W-:-:S07]  /*0ee0*/  MOV R46, 0xf00 ;  /* 0x00000f00002e7802 */ /* 0x000fce0000000f00 */
[----:B01----:R-:W-:Y:S05]  /*0ef0*/  CALL.REL.NOINC `($__internal_135_$__cuda_sm20_rem_u64) ;  /* 0x0000000800287944 */ /* 0x003fea0003c00000 */
[----:B------:R-:W-:Y:S01]  /*0f00*/  IMAD.MOV.U32 R28, RZ, RZ, R30 ;  /* 0x000000ffff1c7224 */ /* 0x000fe200078e001e */
[----:B------:R-:W-:-:S07]  /*0f10*/  MOV R29, R31 ;  /* 0x0000001f001d7202 */ /* 0x000fce0000000f00 */
.L_x_1822:
[----:B------:R-:W-:Y:S05]  /*0f20*/  BSYNC.RECONVERGENT B1 ;  /* 0x0000000000017941 */ /* 0x000fea0003800200 */
.L_x_1820:
[----:B------:R-:W-:Y:S01]  /*0f30*/  IMAD R44, R21, UR10, RZ ;  /* 0x0000000a152c7c24 */ /* 0x000fe2000f8e02ff */
[----:B------:R-:W-:-:S04]  /*0f40*/  IADD3 R30, P0, PT, R28, UR8, RZ ;  /* 0x000000081c1e7c10 */ /* 0x000fc8000ff1e0ff */
[C---:B------:R-:W-:Y:S02]  /*0f50*/  IADD3 R28, P1, PT, R44.reuse, UR12, RZ ;  /* 0x0000000c2c1c7c10 */ /* 0x040fe4000ff3e0ff */
[----:B------:R-:W-:Y:S02]  /*0f60*/  IADD3.X R31, PT, PT, R29, UR9, RZ, P0, !PT ;  /* 0x000000091d1f7c10 */ /* 0x000fe400087fe4ff */
[----:B------:R-:W-:-:S05]  /*0f70*/  LEA.HI.X.SX32 R29, R44, UR13, 0x1, P1 ;  /* 0x0000000d2c1d7c11 */ /* 0x000fca00088f0eff */
[----:B------:R2:W-:Y:S04]  /*0f80*/  STG.E.64 desc[UR6][R28.64], R30 ;  /* 0x0000001e1c007986 */ /* 0x0005e8000c101b06 */
.L_x_1819:
[----:B------:R-:W-:Y:S05]  /*0f90*/  BSYNC.RECONVERGENT B0 ;  /* 0x0000000000007941 */ /* 0x000fea0003800200 */
.L_x_1818:
        /* <DEDUP_REMOVED lines=30> */
.L_x_1825:
[----:B------:R-:W-:Y:S01]  /*1180*/  MOV R44, R43 ;  /* 0x0000002b002c7202 */ /* 0x000fe20000000f00 */
[----:B------:R-:W-:Y:S01]  /*1190*/  IMAD.MOV.U32 R50, RZ, RZ, R42 ;  /* 0x000000ffff327224 */ /* 0x000fe200078e002a */
[----:B------:R-:W-:-:S07]  /*11a0*/  MOV R46, 0x11c0 ;  /* 0x000011c0002e7802 */ /* 0x000fce0000000f00 */
[----:B01----:R-:W-:Y:S05]  /*11b0*/  CALL.REL.NOINC `($__internal_135_$__cuda_sm20_rem_u64) ;  /* 0x0000000400787944 */ /* 0x003fea0003c00000 */
[----:B------:R-:W-:Y:S01]  /*11c0*/  IMAD.MOV.U32 R28, RZ, RZ, R30 ;  /* 0x000000ffff1c7224 */ /* 0x000fe200078e001e */
[----:B------:R-:W-:-:S07]  /*11d0*/  MOV R29, R31 ;  /* 0x0000001f001d7202 */ /* 0x000fce0000000f00 */
.L_x_1826:
[----:B------:R-:W-:Y:S05]  /*11e0*/  BSYNC.RECONVERGENT B0 ;  /* 0x0000000000007941 */ /* 0x000fea0003800200 */
.L_x_1824:
[----:B------:R-:W-:Y:S02]  /*11f0*/  IADD3 R48, P1, PT, R48, UR12, RZ ;  /* 0x0000000c30307c10 */ /* 0x000fe4000ff3e0ff */
[----:B------:R-:W-:Y:S02]  /*1200*/  IADD3 R28, P0, PT, R28, UR8, RZ ;  /* 0x000000081c1c7c10 */ /* 0x000fe4000ff1e0ff */
[----:B------:R-:W-:Y:S02]  /*1210*/  IADD3.X R49, PT, PT, R49, UR13, RZ, P1, !PT ;  /* 0x0000000d31317c10 */ /* 0x000fe40008ffe4ff */
[----:B------:R-:W-:-:S05]  /*1220*/  IADD3.X R29, PT, PT, R29, UR9, RZ, P0, !PT ;  /* 0x000000091d1d7c10 */ /* 0x000fca00087fe4ff */
[----:B------:R2:W-:Y:S04]  /*1230*/  STG.E.64 desc[UR6][R48.64], R28 ;  /* 0x0000001c30007986 */ /* 0x0005e8000c101b06 */
.L_x_1823:
        /* <DEDUP_REMOVED lines=11> */
        .weak           $__internal_134_$__cuda_sm20_div_s64
        .type           $__internal_134_$__cuda_sm20_div_s64,@function
        .size           $__internal_134_$__cuda_sm20_div_s64,($__internal_135_$__cuda_sm20_rem_u64 - $__internal_134_$__cuda_sm20_div_s64)
$__internal_134_$__cuda_sm20_div_s64:
        /* <DEDUP_REMOVED lines=74> */
[----:B------:R-:W-:Y:S06]  /*1790*/  RET.REL.NODEC R38 `(_ZN2at6native60_GLOBAL__N__fdc43544_27_DistributionRandomKernel_cu_f88cee4443distribution_elementwise_grid_stride_kernelImLi2EZZZNS0_9templates4cuda21random_from_to_kernelIPNS_17CUDAGeneratorImplEEEvRNS_18TensorIteratorBaseEmlT_ENKUlvE_clEvENKUlvE2_clEvEUlP24curandStatePhilox4_32_10E_ZNS1_27distribution_nullary_kernelIlm10ulonglong2S7_SF_ZZZS5_IS7_EvS9_mlSA_ENKSB_clEvENKSC_clEvEUlmE_EEvS9_T2_RKT3_T4_EUlimE_EEvlNS_15PhiloxCudaStateET1_SJ_) ;  /* 0xffffffe826187950 */ /* 0x000fec0003c3ffff */
        .weak           $__internal_135_$__cuda_sm20_rem_u64
        .type           $__internal_135_$__cuda_sm20_rem_u64,@function
        .size           $__internal_135_$__cuda_sm20_rem_u64,(.L_x_2388 - $__internal_135_$__cuda_sm20_rem_u64)
$__internal_135_$__cuda_sm20_rem_u64:
        /* <DEDUP_REMOVED lines=65> */
[----:B------:R-:W-:Y:S06]  /*1bb0*/  RET.REL.NODEC R28 `(_ZN2at6native60_GLOBAL__N__fdc43544_27_DistributionRandomKernel_cu_f88cee4443distribution_elementwise_grid_stride_kernelImLi2EZZZNS0_9templates4cuda21random_from_to_kernelIPNS_17CUDAGeneratorImplEEEvRNS_18TensorIteratorBaseEmlT_ENKUlvE_clEvENKUlvE2_clEvEUlP24curandStatePhilox4_32_10E_ZNS1_27distribution_nullary_kernelIlm10ulonglong2S7_SF_ZZZS5_IS7_EvS9_mlSA_ENKSB_clEvENKSC_clEvEUlmE_EEvS9_T2_RKT3_T4_EUlimE_EEvlNS_15PhiloxCudaStateET1_SJ_) ;  /* 0xffffffe41c107950 */ /* 0x000fec0003c3ffff */
.L_x_1828:
        /* <DEDUP_REMOVED lines=12> */
.L_x_2388:


//--------------------- .text._ZN2at6native60_GLOBAL__N__fdc43544_27_DistributionRandomKernel_cu_f88cee4443distribution_elementwise_grid_stride_kernelIjLi4EZZZNS0_9templates4cuda21random_from_to_kernelIPNS_17CUDAGeneratorImplEEEvRNS_18TensorIteratorBaseEmlT_ENKUlvE_clEvENKUlvE1_clEvEUlP24curandStatePhilox4_32_10E0_ZNS1_27distribution_nullary_kernelIij5uint4S7_SF_ZZZS5_IS7_EvS9_mlSA_ENKSB_clEvENKSC_clEvEUljE_EEvS9_T2_RKT3_T4_EUlijE0_EEvlNS_15PhiloxCudaStateET1_SJ_ --------------------------
	.section	.text._ZN2at6native60_GLOBAL__N__fdc43544_27_DistributionRandomKernel_cu_f88cee4443distribution_elementwise_grid_stride_kernelIjLi4EZZZNS0_9templates4cuda21random_from_to_kernelIPNS_17CUDAGeneratorImplEEEvRNS_18TensorIteratorBaseEmlT_ENKUlvE_clEvENKUlvE1_clEvEUlP24curandStatePhilox4_32_10E0_ZNS1_27distribution_nullary_kernelIij5uint4S7_SF_ZZZS5_IS7_EvS9_mlSA_ENKSB_clEvENKSC_clEvEUljE_EEvS9_T2_RKT3_T4_EUlijE0_EEvlNS_15PhiloxCudaStateET1_SJ_,"ax",@progbits
	.align	128
.text._ZN2at6native60_GLOBAL__N__fdc43544_27_DistributionRandomKernel_cu_f88cee4443distribution_elementwise_grid_stride_kernelIjLi4EZZZNS0_9templates4cuda21random_from_to_kernelIPNS_17CUDAGeneratorImplEEEvRNS_18TensorIteratorBaseEmlT_ENKUlvE_clEvENKUlvE1_clEvEUlP24curandStatePhilox4_32_10E0_ZNS1_27distribution_nullary_kernelIij5uint4S7_SF_ZZZS5_IS7_EvS9_mlSA_ENKSB_clEvENKSC_clEvEUljE_EEvS9_T2_RKT3_T4_EUlijE0_EEvlNS_15PhiloxCudaStateET1_SJ_:
        .type           _ZN2at6native60_GLOBAL__N__fdc43544_27_DistributionRandomKernel_cu_f88cee4443distribution_elementwise_grid_stride_kernelIjLi4EZZZNS0_9templates4cuda21random_from_to_kernelIPNS_17CUDAGeneratorImplEEEvRNS_18TensorIteratorBaseEmlT_ENKUlvE_clEvENKUlvE1_clEvEUlP24curandStatePhilox4_32_10E0_ZNS1_27distribution_nullary_kernelIij5uint4S7_SF_ZZZS5_IS7_EvS9_mlSA_ENKSB_clEvENKSC_clEvEUljE_EEvS9_T2_RKT3_T4_EUlijE0_EEvlNS_15PhiloxCudaStateET1_SJ_,@function
        .size           _ZN2at6native60_GLOBAL__N__fdc43544_27_DistributionRandomKernel_cu_f88cee4443distribution_elementwise_grid_stride_kernelIjLi4EZZZNS0_9templates4cuda21random_from_to_kernelIPNS_17CUDAGeneratorImplEEEvRNS_18TensorIteratorBaseEmlT_ENKUlvE_clEvENKUlvE1_clEvEUlP24curandStatePhilox4_32_10E0_ZNS1_27distribution_nullary_kernelIij5uint4S7_SF_ZZZS5_IS7_EvS9_mlSA_ENKSB_clEvENKSC_clEvEUljE_EEvS9_T2_RKT3_T4_EUlijE0_EEvlNS_15PhiloxCudaStateET1_SJ_,(.L_x_2391 - _ZN2at6native60_GLOBAL__N__fdc43544_27_DistributionRandomKernel_cu_f88cee4443distribution_elementwise_grid_stride_kernelIjLi4EZZZNS0_9templates4cuda21random_from_to_kernelIPNS_17CUDAGeneratorImplEEEvRNS_18TensorIteratorBaseEmlT_ENKUlvE_clEvENKUlvE1_clEvEUlP24curandStatePhilox4_32_10E0_ZNS1_27distribution_nullary_kernelIij5uint4S7_SF_ZZZS5_IS7_EvS9_mlSA_ENKSB_clEvENKSC_clEvEUljE_EEvS9_T2_RKT3_T4_EUlijE0_EEvlNS_15PhiloxCudaStateET1_SJ_)
        .other          _ZN2at6native60_GLOBAL__N__fdc43544_27_DistributionRandomKernel_cu_f88cee4443distribution_elementwise_grid_stride_kernelIjLi4EZZZNS0_9templates4cuda21random_from_to_kernelIPNS_17CUDAGeneratorImplEEEvRNS_18TensorIteratorBaseEmlT_ENKUlvE_clEvENKUlvE1_clEvEUlP24curandStatePhilox4_32_10E0_ZNS1_27distribution_nullary_kernelIij5uint4S7_SF_ZZZS5_IS7_EvS9_mlSA_ENKSB_clEvENKSC_clEvEUljE_EEvS9_T2_RKT3_T4_EUlijE0_EEvlNS_15PhiloxCudaStateET1_SJ_,@"STO_CUDA_ENTRY STV_DEFAULT"
_ZN2at6native60_GLOBAL__N__fdc43544_27_DistributionRandomKernel_cu_f88cee4443distribution_elementwise_grid_stride_kernelIjLi4EZZZNS0_9templates4cuda21random_from_to_kernelIPNS_17CUDAGeneratorImplEEEvRNS_18TensorIteratorBaseEmlT_ENKUlvE_clEvENKUlvE1_clEvEUlP24curandStatePhilox4_32_10E0_ZNS1_27distribution_nullary_kernelIij5uint4S7_SF_ZZZS5_IS7_EvS9_mlSA_ENKSB_clEvENKSC_clEvEUljE_EEvS9_T2_RKT3_T4_EUlijE0_EEvlNS_15PhiloxCudaStateET1_SJ_:
        /* <DEDUP_REMOVED lines=112> */
.L_x_1829:
[----:B------:R-:W-:-:S07]  /*0700*/  MOV R32, 0x720 ;  /* 0x0000072000207802 */ /* 0x000fce0000000f00 */
[----:B------:R-:W-:Y:S05]  /*0710*/  CALL.REL.NOINC `($__internal_136_$__cuda_sm20_div_s64) ;  /* 0x00000054006c7944 */ /* 0x000fea0003c00000 */
.L_x_1830:
        /* <DEDUP_REMOVED lines=81> */
.L_x_1869:
        /* <DEDUP_REMOVED lines=13> */
.L_x_1832:
[----:B0-----:R-:W-:Y:S05]  /*0d00*/  BSYNC.RECONVERGENT B0 ;  /* 0x0000000000007941 */ /* 0x001fea0003800200 */
.L_x_1831:
        /* <DEDUP_REMOVED lines=62> */
.L_x_1833:
        /* <DEDUP_REMOVED lines=9> */
.L_x_1834:
        /* <DEDUP_REMOVED lines=31> */
.L_x_1838:
[----:B------:R-:W-:Y:S02]  /*1370*/  MOV R40, R39 ;  /* 0x0000002700287202 */ /* 0x000fe40000000f00 */
[----:B------:R-:W-:-:S07]  /*1380*/  MOV R39, 0x13a0 ;  /* 0x000013a000277802 */ /* 0x000fce0000000f00 */
[----:B-12---:R-:W-:Y:S05]  /*1390*/  CALL.REL.NOINC `($__internal_137_$__cuda_sm20_rem_u64) ;  /* 0x0000004c00787944 */ /* 0x006fea0003c00000 */
.L_x_1839:
[----:B------:R-:W0:Y:S01]  /*13a0*/  LDC.64 R24, c[0x0][0x540] ;  /* 0x00015000ff187b82 */ /* 0x000e220000000a00 */
[----:B------:R-:W-:-:S05]  /*13b0*/  VIADD R39, R40, UR70 ;  /* 0x0000004628277c36 */ /* 0x000fca0008000000 */
[----:B0-----:R0:W-:Y:S02]  /*13c0*/  STG.E desc[UR76][R24.64], R39 ;  /* 0x0000002718007986 */ /* 0x0011e4000c10194c */
.L_x_1837:
[----:B------:R-:W-:Y:S05]  /*13d0*/  BSYNC.RECONVERGENT B0 ;  /* 0x0000000000007941 */ /* 0x000fea0003800200 */
.L_x_1836:
        /* <DEDUP_REMOVED lines=27> */
.L_x_1842:
[----:B------:R-:W-:Y:S01]  /*1590*/  IMAD.MOV.U32 R40, RZ, RZ, R33 ;  /* 0x000000ffff287224 */ /* 0x000fe200078e0021 */
[----:B------:R-:W-:-:S07]  /*15a0*/  MOV R39, 0x15c0 ;  /* 0x000015c000277802 */ /* 0x000fce0000000f00 */
[----:B-12---:R-:W-:Y:S05]  /*15b0*/  CALL.REL.NOINC `($__internal_137_$__cuda_sm20_rem_u64) ;  /* 0x0000004800f07944 */ /* 0x006fea0003c00000 */
.L_x_1843:
[----:B------:R-:W0:Y:S01]  /*15c0*/  LDC.64 R24, c[0x0][0x540] ;  /* 0x00015000ff187b82 */ /* 0x000e220000000a00 */
[----:B------:R-:W-:-:S05]  /*15d0*/  IADD3 R33, PT, PT, R40, UR70, RZ ;  /* 0x0000004628217c10 */ /* 0x000fca000fffe0ff */
[----:B0-----:R0:W-:Y:S02]  /*15e0*/  STG.E desc[UR76][R24.64], R33 ;  /* 0x0000002118007986 */ /* 0x0011e4000c10194c */
.L_x_1841:
[----:B------:R-:W-:Y:S05]  /*15f0*/  BSYNC.RECONVERGENT B0 ;  /* 0x0000000000007941 */ /* 0x000fea0003800200 */
.L_x_1840:
        /* <DEDUP_REMOVED lines=27> */
.L_x_1846:
[----:B------:R-:W-:Y:S02]  /*17b0*/  MOV R40, R34 ;  /* 0x0000002200287202 */ /* 0x000fe40000000f00 */
[----:B------:R-:W-:-:S07]  /*17c0*/  MOV R39, 0x17e0 ;  /* 0x000017e000277802 */ /* 0x000fce0000000f00 */
[----:B-12---:R-:W-:Y:S05]  /*17d0*/  CALL.REL.NOINC `($__internal_137_$__cuda_sm20_rem_u64) ;  /* 0x0000004800687944 */ /* 0x006fea0003c00000 */
.L_x_1847:
[----:B------:R-:W0:Y:S01]  /*17e0*/  LDC.64 R24, c[0x0][0x540] ;  /* 0x00015000ff187b82 */ /* 0x000e220000000a00 */
[----:B------:R-:W-:-:S05]  /*17f0*/  IADD3 R33, PT, PT, R40, UR70, RZ ;  /* 0x0000004628217c10 */ /* 0x000fca000fffe0ff */
[----:B0-----:R0:W-:Y:S02]  /*1800*/  STG.E desc[UR76][R24.64], R33 ;  /* 0x0000002118007986 */ /* 0x0011e4000c10194c */
.L_x_1845:
[----:B------:R-:W-:Y:S05]  /*1810*/  BSYNC.RECONVERGENT B0 ;  /* 0x0000000000007941 */ /* 0x000fea0003800200 */
.L_x_1844:
        /* <DEDUP_REMOVED lines=26> */
.L_x_1849:
[----:B------:R-:W-:Y:S02]  /*19c0*/  MOV R40, R35 ;  /* 0x0000002300287202 */ /* 0x000fe40000000f00 */
[----:B------:R-:W-:-:S07]  /*19d0*/  MOV R39, 0x19f0 ;  /* 0x000019f000277802 */ /* 0x000fce0000000f00 */
[----:B-12---:R-:W-:Y:S05]  /*19e0*/  CALL.REL.NOINC `($__internal_137_$__cuda_sm20_rem_u64) ;  /* 0x0000004400e47944 */ /* 0x006fea0003c00000 */
.L_x_1850:
[----:B------:R-:W0:Y:S01]  /*19f0*/  LDC.64 R24, c[0x0][0x540] ;  /* 0x00015000ff187b82 */ /* 0x000e220000000a00 */
[----:B------:R-:W-:-:S05]  /*1a00*/  VIADD R33, R40, UR70 ;  /* 0x0000004628217c36 */ /* 0x000fca0008000000 */
[----:B0-----:R3:W-:Y:S01]  /*1a10*/  STG.E desc[UR76][R24.64], R33 ;  /* 0x0000002118007986 */ /* 0x0017e2000c10194c */
[----:B------:R-:W-:Y:S05]  /*1a20*/  BRA `(.L_x_1848) ;  /* 0x00000040007c7947 */ /* 0x000fea0003800000 */
.L_x_1835:
        /* <DEDUP_REMOVED lines=234> */
.L_x_1853:
        /* <DEDUP_REMOVED lines=20> */
.L_x_1854:
[----:B------:R-:W-:Y:S02]  /*2a10*/  MOV R40, R39 ;  /* 0x0000002700287202 */ /* 0x000fe40000000f00 */
[----:B------:R-:W-:-:S07]  /*2a20*/  MOV R39, 0x2a40 ;  /* 0x00002a4000277802 */ /* 0x000fce0000000f00 */
[----:B-12---:R-:W-:Y:S05]  /*2a30*/  CALL.REL.NOINC `($__internal_137_$__cuda_sm20_rem_u64) ;  /* 0x0000003400d07944 */ /* 0x006fea0003c00000 */
.L_x_1855:
[----:B------:R-:W0:Y:S01]  /*2a40*/  LDCU.64 UR48, c[0x0][0x540] ;  /* 0x0000a800ff3077ac */ /* 0x000e220008000a00 */
[----:B------:R-:W-:Y:S01]  /*2a50*/  VIADD R39, R40, UR70 ;  /* 0x0000004628277c36 */ /* 0x000fe20008000000 */
[----:B0-----:R-:W-:-:S04]  /*2a60*/  IADD3 R24, P0, PT, R43, UR48, RZ ;  /* 0x000000302b187c10 */ /* 0x001fc8000ff1e0ff */
[----:B------:R-:W-:-:S05]  /*2a70*/  IADD3.X R25, PT, PT, RZ, UR49, RZ, P0, !PT ;  /* 0x00000031ff197c10 */ /* 0x000fca00087fe4ff */
[----:B------:R0:W-:Y:S04]  /*2a80*/  STG.E desc[UR76][R24.64], R39 ;  /* 0x0000002718007986 */ /* 0x0001e8000c10194c */
.L_x_1852:
[----:B------:R-:W-:Y:S05]  /*2a90*/  BSYNC.RECONVERGENT B0 ;  /* 0x0000000000007941 */ /* 0x000fea0003800200 */
.L_x_1851:
        /* <DEDUP_REMOVED lines=235> */
.L_x_1858:
        /* <DEDUP_REMOVED lines=20> */
.L_x_1859:
[----:B------:R-:W-:Y:S02]  /*3a90*/  MOV R40, R33 ;  /* 0x0000002100287202 */ /* 0x000fe40000000f00 */
[----:B------:R-:W-:-:S07]  /*3aa0*/  MOV R39, 0x3ac0 ;  /* 0x00003ac000277802 */ /* 0x000fce0000000f00 */
[----:B-12---:R-:W-:Y:S05]  /*3ab0*/  CALL.REL.NOINC `($__internal_137_$__cuda_sm20_rem_u64) ;  /* 0x0000002400b07944 */ /* 0x006fea0003c00000 */
.L_x_1860:
[----:B------:R-:W0:Y:S01]  /*3ac0*/  LDCU.64 UR48, c[0x0][0x540] ;  /* 0x0000a800ff3077ac */ /* 0x000e220008000a00 */
[----:B------:R-:W-:Y:S01]  /*3ad0*/  VIADD R33, R40, UR70 ;  /* 0x0000004628217c36 */ /* 0x000fe20008000000 */
[----:B0-----:R-:W-:-:S04]  /*3ae0*/  IADD3 R24, P0, PT, R43, UR48, RZ ;  /* 0x000000302b187c10 */ /* 0x001fc8000ff1e0ff */
[----:B------:R-:W-:-:S05]  /*3af0*/  IADD3.X R25, PT, PT, RZ, UR49, RZ, P0, !PT ;  /* 0x00000031ff197c10 */ /* 0x000fca00087fe4ff */
[----:B------:R0:W-:Y:S04]  /*3b00*/  STG.E desc[UR76][R24.64], R33 ;  /* 0x0000002118007986 */ /* 0x0001e8000c10194c */
.L_x_1857:
[----:B------:R-:W-:Y:S05]  /*3b10*/  BSYNC.RECONVERGENT B0 ;  /* 0x0000000000007941 */ /* 0x000fea0003800200 */
.L_x_1856:
        /* <DEDUP_REMOVED lines=236> */
.L_x_1863:
        /* <DEDUP_REMOVED lines=20> */
.L_x_1864:
[----:B------:R-:W-:Y:S02]  /*4b20*/  MOV R40, R34 ;  /* 0x0000002200287202 */ /* 0x000fe40000000f00 */
[----:B------:R-:W-:-:S07]  /*4b30*/  MOV R39, 0x4b50 ;  /* 0x00004b5000277802 */ /* 0x000fce0000000f00 */
[----:B-12---:R-:W-:Y:S05]  /*4b40*/  CALL.REL.NOINC `($__internal_137_$__cuda_sm20_rem_u64) ;  /* 0x00000014008c7944 */ /* 0x006fea0003c00000 */
.L_x_1865:
[----:B------:R-:W0:Y:S02]  /*4b50*/  LDCU.64 UR48, c[0x0][0x540] ;  /* 0x0000a800ff3077ac */ /* 0x000e240008000a00 */
[----:B0-----:R-:W-:Y:S02]  /*4b60*/  IADD3 R24, P0, PT, R33, UR48, RZ ;  /* 0x0000003021187c10 */ /* 0x001fe4000ff1e0ff */
[----:B------:R-:W-:-:S03]  /*4b70*/  IADD3 R33, PT, PT, R40, UR70, RZ ;  /* 0x0000004628217c10 */ /* 0x000fc6000fffe0ff */
[----:B------:R-:W-:-:S05]  /*4b80*/  IMAD.X R25, RZ, RZ, UR49, P0 ;  /* 0x00000031ff197e24 */ /* 0x000fca00080e06ff */
[----:B------:R0:W-:Y:S03]  /*4b90*/  STG.E desc[UR76][R24.64], R33 ;  /* 0x0000002118007986 */ /* 0x0001e6000c10194c */
.L_x_1862:
[----:B------:R-:W-:Y:S05]  /*4ba0*/  BSYNC.RECONVERGENT B0 ;  /* 0x0000000000007941 */ /* 0x000fea0003800200 */
.L_x_1861:
        /* <DEDUP_REMOVED lines=235> */
.L_x_1866:
        /* <DEDUP_REMOVED lines=20> */
.L_x_1867:
[----:B------:R-:W-:Y:S01]  /*5ba0*/  IMAD.MOV.U32 R40, RZ, RZ, R35 ;  /* 0x000000ffff287224 */ /* 0x000fe200078e0023 */
[----:B------:R-:W-:-:S07]  /*5bb0*/  MOV R39, 0x5bd0 ;  /* 0x00005bd000277802 */ /* 0x000fce0000000f00 */
[----:B-12---:R-:W-:Y:S05]  /*5bc0*/  CALL.REL.NOINC `($__internal_137_$__cuda_sm20_rem_u64) ;  /* 0x00000004006c7944 */ /* 0x006fea0003c00000 */
.L_x_1868:
[----:B------:R-:W0:Y:S02]  /*5bd0*/  LDCU.64 UR48, c[0x0][0x540] ;  /* 0x0000a800ff3077ac */ /* 0x000e240008000a00 */
[----:B0-----:R-:W-:Y:S02]  /*5be0*/  IADD3 R24, P0, PT, R33, UR48, RZ ;  /* 0x0000003021187c10 */ /* 0x001fe4000ff1e0ff */
[----:B------:R-:W-:Y:S02]  /*5bf0*/  IADD3 R33, PT, PT, R40, UR70, RZ ;  /* 0x0000004628217c10 */ /* 0x000fe4000fffe0ff */
[----:B------:R-:W-:-:S05]  /*5c00*/  IADD3.X R25, PT, PT, RZ, UR49, RZ, P0, !PT ;  /* 0x00000031ff197c10 */ /* 0x000fca00087fe4ff */
[----:B------:R0:W-:Y:S04]  /*5c10*/  STG.E desc[UR76][R24.64], R33 ;  /* 0x0000002118007986 */ /* 0x0001e8000c10194c */
.L_x_1848:
        /* <DEDUP_REMOVED lines=11> */
        .weak           $__internal_136_$__cuda_sm20_div_s64
        .type           $__internal_136_$__cuda_sm20_div_s64,@function
        .size           $__internal_136_$__cuda_sm20_div_s64,($__internal_137_$__cuda_sm20_rem_u64 - $__internal_136_$__cuda_sm20_div_s64)
$__internal_136_$__cuda_sm20_div_s64:
        /* <DEDUP_REMOVED lines=74> */
[----:B------:R-:W-:Y:S06]  /*6170*/  RET.REL.NODEC R32 `(_ZN2at6native60_GLOBAL__N__fdc43544_27_DistributionRandomKernel_cu_f88cee4443distribution_elementwise_grid_stride_kernelIjLi4EZZZNS0_9templates4cuda21random_from_to_kernelIPNS_17CUDAGeneratorImplEEEvRNS_18TensorIteratorBaseEmlT_ENKUlvE_clEvENKUlvE1_clEvEUlP24curandStatePhilox4_32_10E0_ZNS1_27distribution_nullary_kernelIij5uint4S7_SF_ZZZS5_IS7_EvS9_mlSA_ENKSB_clEvENKSC_clEvEUljE_EEvS9_T2_RKT3_T4_EUlijE0_EEvlNS_15PhiloxCudaStateET1_SJ_) ;  /* 0xffffff9c20a07950 */ /* 0x000fec0003c3ffff */
        .weak           $__internal_137_$__cuda_sm20_rem_u64
        .type           $__internal_137_$__cuda_sm20_rem_u64,@function
        .size           $__internal_137_$__cuda_sm20_rem_u64,(.L_x_2391 - $__internal_137_$__cuda_sm20_rem_u64)
$__internal_137_$__cuda_sm20_rem_u64:
        /* <DEDUP_REMOVED lines=62> */
[----:B------:R-:W-:Y:S06]  /*6560*/  RET.REL.NODEC R24 `(_ZN2at6native60_GLOBAL__N__fdc43544_27_DistributionRandomKernel_cu_f88cee4443distribution_elementwise_grid_stride_kernelIjLi4EZZZNS0_9templates4cuda21random_from_to_kernelIPNS_17CUDAGeneratorImplEEEvRNS_18TensorIteratorBaseEmlT_ENKUlvE_clEvENKUlvE1_clEvEUlP24curandStatePhilox4_32_10E0_ZNS1_27distribution_nullary_kernelIij5uint4S7_SF_ZZZS5_IS7_EvS9_mlSA_ENKSB_clEvENKSC_clEvEUljE_EEvS9_T2_RKT3_T4_EUlijE0_EEvlNS_15PhiloxCudaStateET1_SJ_) ;  /* 0xffffff9818a47950 */ /* 0x000fec0003c3ffff */
.L_x_1870:
        /* <DEDUP_REMOVED lines=9> */
.L_x_2391:


//--------------------- .text._ZN2at6native60_GLOBAL__N__fdc43544_27_DistributionRandomKernel_cu_f88cee4443distribution_elementwise_grid_stride_kernelIjLi4EZZZNS0_9templates4cuda21random_from_to_kernelIPNS_17CUDAGeneratorImplEEEvRNS_18TensorIteratorBaseEmlT_ENKUlvE_clEvENKUlvE1_clEvEUlP24curandStatePhilox4_32_10E0_ZNS1_27distribution_nullary_kernelIij5uint4S7_SF_ZZZS5_IS7_EvS9_mlSA_ENKSB_clEvENKSC_clEvEUljE_EEvS9_T2_RKT3_T4_EUlijE_EEvlNS_15PhiloxCudaStateET1_SJ_ --------------------------
	.section	.text._ZN2at6native60_GLOBAL__N__fdc43544_27_DistributionRandomKernel_cu_f88cee4443distribution_elementwise_grid_stride_kernelIjLi4EZZZNS0_9templates4cuda21random_from_to_kernelIPNS_17CUDAGeneratorImplEEEvRNS_18TensorIteratorBaseEmlT_ENKUlvE_clEvENKUlvE1_clEvEUlP24curandStatePhilox4_32_10E0_ZNS1_27distribution_nullary_kernelIij5uint4S7_SF_ZZZS5_IS7_EvS9_mlSA_ENKSB_clEvENKSC_clEvEUljE_EEvS9_T2_RKT3_T4_EUlijE_EEvlNS_15PhiloxCudaStateET1_SJ_,"ax",@progbits
	.align	128
.text._ZN2at6native60_GLOBAL__N__fdc43544_27_DistributionRandomKernel_cu_f88cee4443distribution_elementwise_grid_stride_kernelIjLi4EZZZNS0_9templates4cuda21random_from_to_kernelIPNS_17CUDAGeneratorImplEEEvRNS_18TensorIteratorBaseEmlT_ENKUlvE_clEvENKUlvE1_clEvEUlP24curandStatePhilox4_32_10E0_ZNS1_27distribution_nullary_kernelIij5uint4S7_SF_ZZZS5_IS7_EvS9_mlSA_ENKSB_clEvENKSC_clEvEUljE_EEvS9_T2_RKT3_T4_EUlijE_EEvlNS_15PhiloxCudaStateET1_SJ_:
        .type           _ZN2at6native60_GLOBAL__N__fdc43544_27_DistributionRandomKernel_cu_f88cee4443distribution_elementwise_grid_stride_kernelIjLi4EZZZNS0_9templates4cuda21random_from_to_kernelIPNS_17CUDAGeneratorImplEEEvRNS_18TensorIteratorBaseEmlT_ENKUlvE_clEvENKUlvE1_clEvEUlP24curandStatePhilox4_32_10E0_ZNS1_27distribution_nullary_kernelIij5uint4S7_SF_ZZZS5_IS7_EvS9_mlSA_ENKSB_clEvENKSC_clEvEUljE_EEvS9_T2_RKT3_T4_EUlijE_EEvlNS_15PhiloxCudaStateET1_SJ_,@function
        .size           _ZN2at6native60_GLOBAL__N__fdc43544_27_DistributionRandomKernel_cu_f88cee4443distribution_elementwise_grid_stride_kernelIjLi4EZZZNS0_9templates4cuda21random_from_to_kernelIPNS_17CUDAGeneratorImplEEEvRNS_18TensorIteratorBaseEmlT_ENKUlvE_clEvENKUlvE1_clEvEUlP24curandStatePhilox4_32_10E0_ZNS1_27distribution_nullary_kernelIij5uint4S7_SF_ZZZS5_IS7_EvS9_mlSA_ENKSB_clEvENKSC_clEvEUljE_EEvS9_T2_RKT3_T4_EUlijE_EEvlNS_15PhiloxCudaStateET1_SJ_,(.L_x_2394 - _ZN2at6native60_GLOBAL__N__fdc43544_27_DistributionRandomKernel_cu_f88cee4443distribution_elementwise_grid_stride_kernelIjLi4EZZZNS0_9templates4cuda21random_from_to_kernelIPNS_17CUDAGeneratorImplEEEvRNS_18TensorIteratorBaseEmlT_ENKUlvE_clEvENKUlvE1_clEvEUlP24curandStatePhilox4_32_10E0_ZNS1_27distribution_nullary_kernelIij5uint4S7_SF_ZZZS5_IS7_EvS9_mlSA_ENKSB_clEvENKSC_clEvEUljE_EEvS9_T2_RKT3_T4_EUlijE_EEvlNS_15PhiloxCudaStateET1_SJ_)
        .other          _ZN2at6native60_GLOBAL__N__fdc43544_27_DistributionRandomKernel_cu_f88cee4443distribution_elementwise_grid_stride_kernelIjLi4EZZZNS0_9templates4cuda21random_from_to_kernelIPNS_17CUDAGeneratorImplEEEvRNS_18TensorIteratorBaseEmlT_ENKUlvE_clEvENKUlvE1_clEvEUlP24curandStatePhilox4_32_10E0_ZNS1_27distribution_nullary_kernelIij5uint4S7_SF_ZZZS5_IS7_EvS9_mlSA_ENKSB_clEvENKSC_clEvEUljE_EEvS9_T2_RKT3_T4_EUlijE_EEvlNS_15PhiloxCudaStateET1_SJ_,@"STO_CUDA_ENTRY STV_DEFAULT"
_ZN2at6native60_GLOBAL__N__fdc43544_27_DistributionRandomKernel_cu_f88cee4443distribution_elementwise_grid_stride_kernelIjLi4EZZZNS0_9templates4cuda21random_from_to_kernelIPNS_17CUDAGeneratorImplEEEvRNS_18TensorIteratorBaseEmlT_ENKUlvE_clEvENKUlvE1_clEvEUlP24curandStatePhilox4_32_10E0_ZNS1_27distribution_nullary_kernelIij5uint4S7_SF_ZZZS5_IS7_EvS9_mlSA_ENKSB_clEvENKSC_clEvEUljE_EEvS9_T2_RKT3_T4_EUlijE_EEvlNS_15PhiloxCudaStateET1_SJ_:
        /* <DEDUP_REMOVED lines=114> */
.L_x_1871:
[----:B------:R-:W-:-:S07]  /*0720*/  MOV R10, 0x740 ;  /* 0x00000740000a7802 */ /* 0x000fce0000000f00 */
[----:B------:R-:W-:Y:S05]  /*0730*/  CALL.REL.NOINC `($__internal_138_$__cuda_sm20_div_s64) ;  /* 0x0000000c00d87944 */ /* 0x000fea0003c00000 */
.L_x_1872:
        /* <DEDUP_REMOVED lines=19> */
.L_x_1892:
        /* <DEDUP_REMOVED lines=13> */
.L_x_1874:
[----:B01234-:R-:W-:Y:S05]  /*0940*/  BSYNC.RECONVERGENT B0 ;  /* 0x0000000000007941 */ /* 0x01ffea0003800200 */
.L_x_1873:
        /* <DEDUP_REMOVED lines=51> */
.L_x_1875:
        /* <DEDUP_REMOVED lines=9> */
.L_x_1876:
        /* <DEDUP_REMOVED lines=27> */
.L_x_1879:
[----:B------:R-:W-:-:S07]  /*0ec0*/  MOV R44, 0xee0 ;  /* 0x00000ee0002c7802 */ /* 0x000fce0000000f00 */
[----:B01----:R-:W-:Y:S05]  /*0ed0*/  CALL.REL.NOINC `($__internal_139_$__cuda_sm20_rem_u64) ;  /* 0x0000000c00207944 */ /* 0x003fea0003c00000 */
.L_x_1880:
[----:B------:R-:W-:Y:S02]  /*0ee0*/  IMAD R45, R17, UR9, RZ ;  /* 0x00000009112d7c24 */ /* 0x000fe4000f8e02ff */
[----:B------:R-:W-:-:S03]  /*0ef0*/  VIADD R47, R0, UR8 ;  /* 0x00000008002f7c36 */ /* 0x000fc60008000000 */
[----:B------:R-:W-:-:S04]  /*0f00*/  IADD3 R44, P0, PT, R45, UR10, RZ ;  /* 0x0000000a2d2c7c10 */ /* 0x000fc8000ff1e0ff */
[----:B------:R-:W-:-:S05]  /*0f10*/  LEA.HI.X.SX32 R45, R45, UR11, 0x1, P0 ;  /* 0x0000000b2d2d7c11 */ /* 0x000fca00080f0eff */
[----:B------:R2:W-:Y:S04]  /*0f20*/  STG.E desc[UR6][R44.64], R47 ;  /* 0x0000002f2c007986 */ /* 0x0005e8000c101906 */
.L_x_1878:
[----:B------:R-:W-:Y:S05]  /*0f30*/  BSYNC.RECONVERGENT B0 ;  /* 0x0000000000007941 */ /* 0x000fea0003800200 */
.L_x_1877:
        /* <DEDUP_REMOVED lines=28> */
.L_x_1883:
[----:B------:R-:W-:Y:S01]  /*1100*/  IMAD.MOV.U32 R0, RZ, RZ, R49 ;  /* 0x000000ffff007224 */ /* 0x000fe200078e0031 */
[----:B--2---:R-:W-:-:S07]  /*1110*/  MOV R44, 0x1130 ;  /* 0x00001130002c7802 */ /* 0x004fce0000000f00 */
[----:B01----:R-:W-:Y:S05]  /*1120*/  CALL.REL.NOINC `($__internal_139_$__cuda_sm20_rem_u64) ;  /* 0x00000008008c7944 */ /* 0x003fea0003c00000 */
.L_x_1884:
[----:B------:R-:W-:Y:S01]  /*1130*/  IADD3 R50, P0, PT, R50, UR10, RZ ;  /* 0x0000000a32327c10 */ /* 0x000fe2000ff1e0ff */
[----:B------:R-:W-:-:S03]  /*1140*/  VIADD R45, R0, UR8 ;  /* 0x00000008002d7c36 */ /* 0x000fc60008000000 */
[----:B------:R-:W-:-:S05]  /*1150*/  IADD3.X R51, PT, PT, R51, UR11, RZ, P0, !PT ;  /* 0x0000000b33337c10 */ /* 0x000fca00087fe4ff */
[----:B------:R3:W-:Y:S04]  /*1160*/  STG.E desc[UR6][R50.64], R45 ;  /* 0x0000002d32007986 */ /* 0x0007e8000c101906 */
.L_x_1882:
[----:B------:R-:W-:Y:S05]  /*1170*/  BSYNC.RECONVERGENT B0 ;  /* 0x0000000000007941 */ /* 0x000fea0003800200 */
.L_x_1881:
        /* <DEDUP_REMOVED lines=28> */
.L_x_1887:
[----:B------:R-:W-:Y:S01]  /*1340*/  IMAD.MOV.U32 R0, RZ, RZ, R6 ;  /* 0x000000ffff007224 */ /* 0x000fe200078e0006 */
[----:B--2---:R-:W-:-:S07]  /*1350*/  MOV R44, 0x1370 ;  /* 0x00001370002c7802 */ /* 0x004fce0000000f00 */
[----:B01----:R-:W-:Y:S05]  /*1360*/  CALL.REL.NOINC `($__internal_139_$__cuda_sm20_rem_u64) ;  /* 0x0000000400fc7944 */ /* 0x003fea0003c00000 */
.L_x_1888:
[----:B------:R-:W-:Y:S01]  /*1370*/  IADD3 R44, P0, PT, R49, UR10, RZ ;  /* 0x0000000a312c7c10 */ /* 0x000fe2000ff1e0ff */
[----:B------:R-:W-:-:S03]  /*1380*/  VIADD R47, R0, UR8 ;  /* 0x00000008002f7c36 */ /* 0x000fc60008000000 */
[----:B------:R-:W-:-:S05]  /*1390*/  IADD3.X R45, PT, PT, R50, UR11, RZ, P0, !PT ;  /* 0x0000000b322d7c10 */ /* 0x000fca00087fe4ff */
[----:B------:R4:W-:Y:S04]  /*13a0*/  STG.E desc[UR6][R44.64], R47 ;  /* 0x0000002f2c007986 */ /* 0x0009e8000c101906 */
.L_x_1886:
[----:B------:R-:W-:Y:S05]  /*13b0*/  BSYNC.RECONVERGENT B0 ;  /* 0x0000000000007941 */ /* 0x000fea0003800200 */
.L_x_1885:
        /* <DEDUP_REMOVED lines=28> */
.L_x_1890:
[----:B------:R-:W-:Y:S01]  /*1580*/  IMAD.MOV.U32 R0, RZ, RZ, R5 ;  /* 0x000000ffff007224 */ /* 0x000fe200078e0005 */
[----:B--2-4-:R-:W-:-:S07]  /*1590*/  MOV R44, 0x15b0 ;  /* 0x000015b0002c7802 */ /* 0x014fce0000000f00 */
[----:B01-3--:R-:W-:Y:S05]  /*15a0*/  CALL.REL.NOINC `($__internal_139_$__cuda_sm20_rem_u64) ;  /* 0x00000004006c7944 */ /* 0x00bfea0003c00000 */
.L_x_1891:
[----:B------:R-:W-:Y:S01]  /*15b0*/  IADD3 R2, P0, PT, R6, UR10, RZ ;  /* 0x0000000a06027c10 */ /* 0x000fe2000ff1e0ff */
[----:B------:R-:W-:-:S03]  /*15c0*/  VIADD R5, R0, UR8 ;  /* 0x0000000800057c36 */ /* 0x000fc60008000000 */
[----:B------:R-:W-:-:S05]  /*15d0*/  IADD3.X R3, PT, PT, R49, UR11, RZ, P0, !PT ;  /* 0x0000000b31037c10 */ /* 0x000fca00087fe4ff */
[----:B------:R0:W-:Y:S04]  /*15e0*/  STG.E desc[UR6][R2.64], R5 ;  /* 0x0000000502007986 */ /* 0x0001e8000c101906 */
.L_x_1889:
        /* <DEDUP_REMOVED lines=11> */
        .weak           $__internal_138_$__cuda_sm20_div_s64
        .type           $__internal_138_$__cuda_sm20_div_s64,@function
        .size           $__internal_138_$__cuda_sm20_div_s64,($__internal_139_$__cuda_sm20_rem_u64 - $__internal_138_$__cuda_sm20_div_s64)
$__internal_138_$__cuda_sm20_div_s64:
        /* <DEDUP_REMOVED lines=75> */
[----:B------:R-:W-:Y:S06]  /*1b50*/  RET.REL.NODEC R2 `(_ZN2at6native60_GLOBAL__N__fdc43544_27_DistributionRandomKernel_cu_f88cee4443distribution_elementwise_grid_stride_kernelIjLi4EZZZNS0_9templates4cuda21random_from_to_kernelIPNS_17CUDAGeneratorImplEEEvRNS_18TensorIteratorBaseEmlT_ENKUlvE_clEvENKUlvE1_clEvEUlP24curandStatePhilox4_32_10E0_ZNS1_27distribution_nullary_kernelIij5uint4S7_SF_ZZZS5_IS7_EvS9_mlSA_ENKSB_clEvENKSC_clEvEUljE_EEvS9_T2_RKT3_T4_EUlijE_EEvlNS_15PhiloxCudaStateET1_SJ_) ;  /* 0xffffffe402287950 */ /* 0x000fec0003c3ffff */
        .weak           $__internal_139_$__cuda_sm20_rem_u64
        .type           $__internal_139_$__cuda_sm20_rem_u64,@function
        .size           $__internal_139_$__cuda_sm20_rem_u64,(.L_x_2394 - $__internal_139_$__cuda_sm20_rem_u64)
$__internal_139_$__cuda_sm20_rem_u64:
        /* <DEDUP_REMOVED lines=61> */
[----:B------:R-:W-:Y:S05]  /*1f30*/  RET.REL.NODEC R44 `(_ZN2at6native60_GLOBAL__N__fdc43544_27_DistributionRandomKernel_cu_f88cee4443distribution_elementwise_grid_stride_kernelIjLi4EZZZNS0_9templates4cuda21random_from_to_kernelIPNS_17CUDAGeneratorImplEEEvRNS_18TensorIteratorBaseEmlT_ENKUlvE_clEvENKUlvE1_clEvEUlP24curandStatePhilox4_32_10E0_ZNS1_27distribution_nullary_kernelIij5uint4S7_SF_ZZZS5_IS7_EvS9_mlSA_ENKSB_clEvENKSC_clEvEUljE_EEvS9_T2_RKT3_T4_EUlijE_EEvlNS_15PhiloxCudaStateET1_SJ_) ;  /* 0xffffffe02c307950 */ /* 0x000fea0003c3ffff */
.L_x_1893:
        /* <DEDUP_REMOVED lines=12> */
.L_x_2394:


//--------------------- .text._ZN2at6native60_GLOBAL__N__fdc43544_27_DistributionRandomKernel_cu_f88cee4443distribution_elementwise_grid_stride_kernelImLi2EZZZNS0_9templates4cuda21random_from_to_kernelIPNS_17CUDAGeneratorImplEEEvRNS_18TensorIteratorBaseEmlT_ENKUlvE_clEvENKUlvE1_clEvEUlP24curandStatePhilox4_32_10E_ZNS1_27distribution_nullary_kernelIim10ulonglong2S7_SF_ZZZS5_IS7_EvS9_mlSA_ENKSB_clEvENKSC_clEvEUlmE_EEvS9_T2_RKT3_T4_EUlimE0_EEvlNS_15PhiloxCudaStateET1_SJ_ --------------------------
	.section	.text._ZN2at6native60_GLOBAL__N__fdc43544_27_DistributionRandomKernel_cu_f88cee4443distribution_elementwise_grid_stride_kernelImLi2EZZZNS0_9templates4cuda21random_from_to_kernelIPNS_17CUDAGeneratorImplEEEvRNS_18TensorIteratorBaseEmlT_ENKUlvE_clEvENKUlvE1_clEvEUlP24curandStatePhilox4_32_10E_ZNS1_27distribution_nullary_kernelIim10ulonglong2S7_SF_ZZZS5_IS7_EvS9_mlSA_ENKSB_clEvENKSC_clEvEUlmE_EEvS9_T2_RKT3_T4_EUlimE0_EEvlNS_15PhiloxCudaStateET1_SJ_,"ax",@progbits
	.align	128
.text._ZN2at6native60_GLOBAL__N__fdc43544_27_DistributionRandomKernel_cu_f88cee4443distribution_elementwise_grid_stride_kernelImLi2EZZZNS0_9templates4cuda21random_from_to_kernelIPNS_17CUDAGeneratorImplEEEvRNS_18TensorIteratorBaseEmlT_ENKUlvE_clEvENKUlvE1_clEvEUlP24curandStatePhilox4_32_10E_ZNS1_27distribution_nullary_kernelIim10ulonglong2S7_SF_ZZZS5_IS7_EvS9_mlSA_ENKSB_clEvENKSC_clEvEUlmE_EEvS9_T2_RKT3_T4_EUlimE0_EEvlNS_15PhiloxCudaStateET1_SJ_:
        .type           _ZN2at6native60_GLOBAL__N__fdc43544_27_DistributionRandomKernel_cu_f88cee4443distribution_elementwise_grid_stride_kernelImLi2EZZZNS0_9templates4cuda21random_from_to_kernelIPNS_17CUDAGeneratorImplEEEvRNS_18TensorIteratorBaseEmlT_ENKUlvE_clEvENKUlvE1_clEvEUlP24curandStatePhilox4_32_10E_ZNS1_27distribution_nullary_kernelIim10ulonglong2S7_SF_ZZZS5_IS7_EvS9_mlSA_ENKSB_clEvENKSC_clEvEUlmE_EEvS9_T2_RKT3_T4_EUlimE0_EEvlNS_15PhiloxCudaStateET1_SJ_,@function
        .size           _ZN2at6native60_GLOBAL__N__fdc43544_27_DistributionRandomKernel_cu_f88cee4443distribution_elementwise_grid_stride_kernelImLi2EZZZNS0_9templates4cuda21random_from_to_kernelIPNS_17CUDAGeneratorImplEEEvRNS_18TensorIteratorBaseEmlT_ENKUlvE_clEvENKUlvE1_clEvEUlP24curandStatePhilox4_32_10E_ZNS1_27distribution_nullary_kernelIim10ulonglong2S7_SF_ZZZS5_IS7_EvS9_mlSA_ENKSB_clEvENKSC_clEvEUlmE_EEvS9_T2_RKT3_T4_EUlimE0_EEvlNS_15PhiloxCudaStateET1_SJ_,(.L_x_2397 - _ZN2at6native60_GLOBAL__N__fdc43544_27_DistributionRandomKernel_cu_f88cee4443distribution_elementwise_grid_stride_kernelImLi2EZZZNS0_9templates4cuda21random_from_to_kernelIPNS_17CUDAGeneratorImplEEEvRNS_18TensorIteratorBaseEmlT_ENKUlvE_clEvENKUlvE1_clEvEUlP24curandStatePhilox4_32_10E_ZNS1_27distribution_nullary_kernelIim10ulonglong2S7_SF_ZZZS5_IS7_EvS9_mlSA_ENKSB_clEvENKSC_clEvEUlmE_EEvS9_T2_RKT3_T4_EUlimE0_EEvlNS_15PhiloxCudaStateET1_SJ_)
        .other          _ZN2at6native60_GLOBAL__N__fdc43544_27_DistributionRandomKernel_cu_f88cee4443distribution_elementwise_grid_stride_kernelImLi2EZZZNS0_9templates4cuda21random_from_to_kernelIPNS_17CUDAGeneratorImplEEEvRNS_18TensorIteratorBaseEmlT_ENKUlvE_clEvENKUlvE1_clEvEUlP24curandStatePhilox4_32_10E_ZNS1_27distribution_nullary_kernelIim10ulonglong2S7_SF_ZZZS5_IS7_EvS9_mlSA_ENKSB_clEvENKSC_clEvEUlmE_EEvS9_T2_RKT3_T4_EUlimE0_EEvlNS_15PhiloxCudaStateET1_SJ_,@"STO_CUDA_ENTRY STV_DEFAULT"
_ZN2at6native60_GLOBAL__N__fdc43544_27_DistributionRandomKernel_cu_f88cee4443distribution_elementwise_grid_stride_kernelImLi2EZZZNS0_9templates4cuda21random_from_to_kernelIPNS_17CUDAGeneratorImplEEEvRNS_18TensorIteratorBaseEmlT_ENKUlvE_clEvENKUlvE1_clEvEUlP24curandStatePhilox4_32_10E_ZNS1_27distribution_nullary_kernelIim10ulonglong2S7_SF_ZZZS5_IS7_EvS9_mlSA_ENKSB_clEvENKSC_clEvEUlmE_EEvS9_T2_RKT3_T4_EUlimE0_EEvlNS_15PhiloxCudaStateET1_SJ_:
        /* <DEDUP_REMOVED lines=111> */
.L_x_1894:
[----:B------:R-:W-:-:S07]  /*06f0*/  MOV R30, 0x710 ;  /* 0x00000710001e7802 */ /* 0x000fce0000000f00 */
[----:B------:R-:W-:Y:S05]  /*0700*/  CALL.REL.NOINC `($__internal_140_$__cuda_sm20_div_s64) ;  /* 0x00000030008c7944 */ /* 0x000fea0003c00000 */
[----:B------:R-:W-:Y:S01]  /*0710*/  MOV R30, R28 ;  /* 0x0000001c001e7202 */ /* 0x000fe20000000f00 */
[----:B------:R-:W-:-:S07]  /*0720*/  IMAD.MOV.U32 R31, RZ, RZ, R29 ;  /* 0x000000ffff1f7224 */ /* 0x000fce00078e001d */
.L_x_1895:
        /* <DEDUP_REMOVED lines=79> */
.L_x_1920:
        /* <DEDUP_REMOVED lines=13> */
.L_x_1897:
[----:B0-----:R-:W-:Y:S05]  /*0cf0*/  BSYNC.RECONVERGENT B0 ;  /* 0x0000000000007941 */ /* 0x001fea0003800200 */
.L_x_1896:
        /* <DEDUP_REMOVED lines=55> */
.L_x_1898:
        /* <DEDUP_REMOVED lines=9> */
.L_x_1899:
        /* <DEDUP_REMOVED lines=31> */
.L_x_1904:
[----:B------:R-:W-:-:S07]  /*12f0*/  MOV R44, 0x1310 ;  /* 0x00001310002c7802 */ /* 0x000fce0000000f00 */
[----:B01----:R-:W-:Y:S05]  /*1300*/  CALL.REL.NOINC `($__internal_141_$__cuda_sm20_rem_u64) ;  /* 0x0000002800b47944 */ /* 0x003fea0003c00000 */
.L_x_1905:
[----:B------:R-:W-:Y:S05]  /*1310*/  BSYNC.RECONVERGENT B1 ;  /* 0x0000000000017941 */ /* 0x000fea0003800200 */
.L_x_1903:
[----:B------:R-:W2:Y:S01]  /*1320*/  LDC.64 R28, c[0x0][0x540] ;  /* 0x00015000ff1c7b82 */ /* 0x000ea20000000a00 */
[----:B------:R-:W-:-:S05]  /*1330*/  VIADD R31, R30, UR69 ;  /* 0x000000451e1f7c36 */ /* 0x000fca0008000000 */
[----:B--2---:R2:W-:Y:S02]  /*1340*/  STG.E desc[UR74][R28.64], R31 ;  /* 0x0000001f1c007986 */ /* 0x0045e4000c10194a */
.L_x_1902:
[----:B------:R-:W-:Y:S05]  /*1350*/  BSYNC.RECONVERGENT B0 ;  /* 0x0000000000007941 */ /* 0x000fea0003800200 */
.L_x_1901:
        /* <DEDUP_REMOVED lines=28> */
.L_x_1908:
[----:B------:R-:W-:Y:S01]  /*1520*/  MOV R47, R42 ;  /* 0x0000002a002f7202 */ /* 0x000fe20000000f00 */
[----:B------:R-:W-:Y:S01]  /*1530*/  IMAD.MOV.U32 R48, RZ, RZ, R41 ;  /* 0x000000ffff307224 */ /* 0x000fe200078e0029 */
[----:B------:R-:W-:-:S07]  /*1540*/  MOV R44, 0x1560 ;  /* 0x00001560002c7802 */ /* 0x000fce0000000f00 */
[----:B01----:R-:W-:Y:S05]  /*1550*/  CALL.REL.NOINC `($__internal_141_$__cuda_sm20_rem_u64) ;  /* 0x0000002800207944 */ /* 0x003fea0003c00000 */
.L_x_1909:
[----:B------:R-:W-:Y:S05]  /*1560*/  BSYNC.RECONVERGENT B0 ;  /* 0x0000000000007941 */ /* 0x000fea0003800200 */
.L_x_1907:
[----:B------:R-:W2:Y:S01]  /*1570*/  LDC.64 R28, c[0x0][0x540] ;  /* 0x00015000ff1c7b82 */ /* 0x000ea20000000a00 */
[----:B------:R-:W-:-:S05]  /*1580*/  IADD3 R31, PT, PT, R30, UR69, RZ ;  /* 0x000000451e1f7c10 */ /* 0x000fca000fffe0ff */
[----:B--2---:R3:W-:Y:S01]  /*1590*/  STG.E desc[UR74][R28.64], R31 ;  /* 0x0000001f1c007986 */ /* 0x0047e2000c10194a */
[----:B------:R-:W-:Y:S05]  /*15a0*/  BRA `(.L_x_1906) ;  /* 0x0000002000c47947 */ /* 0x000fea0003800000 */
.L_x_1900:
        /* <DEDUP_REMOVED lines=247> */
.L_x_1912:
        /* <DEDUP_REMOVED lines=23> */
.L_x_1914:
[----:B------:R-:W-:-:S07]  /*2690*/  MOV R44, 0x26b0 ;  /* 0x000026b0002c7802 */ /* 0x000fce0000000f00 */
[----:B01----:R-:W-:Y:S05]  /*26a0*/  CALL.REL.NOINC `($__internal_141_$__cuda_sm20_rem_u64) ;  /* 0x0000001400cc7944 */ /* 0x003fea0003c00000 */
[----:B------:R-:W-:-:S07]  /*26b0*/  IMAD.MOV.U32 R28, RZ, RZ, R30 ;  /* 0x000000ffff1c7224 */ /* 0x000fce00078e001e */
.L_x_1915:
[----:B------:R-:W-:Y:S05]  /*26c0*/  BSYNC.RECONVERGENT B1 ;  /* 0x0000000000017941 */ /* 0x000fea0003800200 */
.L_x_1913:
[----:B------:R-:W2:Y:S01]  /*26d0*/  LDCU.64 UR46, c[0x0][0x540] ;  /* 0x0000a800ff2e77ac */ /* 0x000ea20008000a00 */
[----:B------:R-:W-:Y:S02]  /*26e0*/  IADD3 R29, PT, PT, R28, UR69, RZ ;  /* 0x000000451c1d7c10 */ /* 0x000fe4000fffe0ff */
[----:B--2---:R-:W-:-:S04]  /*26f0*/  IADD3 R46, P0, PT, R46, UR46, RZ ;  /* 0x0000002e2e2e7c10 */ /* 0x004fc8000ff1e0ff */
[----:B------:R-:W-:-:S05]  /*2700*/  IADD3.X R47, PT, PT, RZ, UR47, RZ, P0, !PT ;  /* 0x0000002fff2f7c10 */ /* 0x000fca00087fe4ff */
[----:B------:R2:W-:Y:S04]  /*2710*/  STG.E desc[UR74][R46.64], R29 ;  /* 0x0000001d2e007986 */ /* 0x0005e8000c10194a */
.L_x_1911:
[----:B------:R-:W-:Y:S05]  /*2720*/  BSYNC.RECONVERGENT B0 ;  /* 0x0000000000007941 */ /* 0x000fea0003800200 */
.L_x_1910:
        /* <DEDUP_REMOVED lines=247> */
.L_x_1916:
        /* <DEDUP_REMOVED lines=23> */
.L_x_1918:
[----:B------:R-:W-:Y:S02]  /*3810*/  MOV R47, R42 ;  /* 0x0000002a002f7202 */ /* 0x000fe40000000f00 */
[----:B------:R-:W-:Y:S02]  /*3820*/  MOV R48, R41 ;  /* 0x0000002900307202 */ /* 0x000fe40000000f00 */
[----:B------:R-:W-:-:S07]  /*3830*/  MOV R44, 0x3850 ;  /* 0x00003850002c7802 */ /* 0x000fce0000000f00 */
[----:B01----:R-:W-:Y:S05]  /*3840*/  CALL.REL.NOINC `($__internal_141_$__cuda_sm20_rem_u64) ;  /* 0x0000000400647944 */ /* 0x003fea0003c00000 */
[----:B------:R-:W-:-:S07]  /*3850*/  IMAD.MOV.U32 R28, RZ, RZ, R30 ;  /* 0x000000ffff1c7224 */ /* 0x000fce00078e001e */
.L_x_1919:
[----:B------:R-:W-:Y:S05]  /*3860*/  BSYNC.RECONVERGENT B0 ;  /* 0x0000000000007941 */ /* 0x000fea0003800200 */
.L_x_1917:
[----:B------:R-:W2:Y:S01]  /*3870*/  LDCU.64 UR46, c[0x0][0x540] ;  /* 0x0000a800ff2e77ac */ /* 0x000ea20008000a00 */
[----:B------:R-:W-:Y:S02]  /*3880*/  IADD3 R29, PT, PT, R28, UR69, RZ ;  /* 0x000000451c1d7c10 */ /* 0x000fe4000fffe0ff */
[----:B--2---:R-:W-:-:S04]  /*3890*/  IADD3 R46, P0, PT, R46, UR46, RZ ;  /* 0x0000002e2e2e7c10 */ /* 0x004fc8000ff1e0ff */
[----:B------:R-:W-:-:S05]  /*38a0*/  IADD3.X R47, PT, PT, RZ, UR47, RZ, P0, !PT ;  /* 0x0000002fff2f7c10 */ /* 0x000fca00087fe4ff */
[----:B------:R2:W-:Y:S04]  /*38b0*/  STG.E desc[UR74][R46.64], R29 ;  /* 0x0000001d2e007986 */ /* 0x0005e8000c10194a */
.L_x_1906:
        /* <DEDUP_REMOVED lines=8> */
        .weak           $__internal_140_$__cuda_sm20_div_s64
        .type           $__internal_140_$__cuda_sm20_div_s64,@function
        .size           $__internal_140_$__cuda_sm20_div_s64,($__internal_141_$__cuda_sm20_rem_u64 - $__internal_140_$__cuda_sm20_div_s64)
$__internal_140_$__cuda_sm20_div_s64:
        /* <DEDUP_REMOVED lines=73> */
[----:B------:R-:W-:Y:S06]  /*3dd0*/  RET.REL.NODEC R30 `(_ZN2at6native60_GLOBAL__N__fdc43544_27_DistributionRandomKernel_cu_f88cee4443distribution_elementwise_grid_stride_kernelImLi2EZZZNS0_9templates4cuda21random_from_to_kernelIPNS_17CUDAGeneratorImplEEEvRNS_18TensorIteratorBaseEmlT_ENKUlvE_clEvENKUlvE1_clEvEUlP24curandStatePhilox4_32_10E_ZNS1_27distribution_nullary_kernelIim10ulonglong2S7_SF_ZZZS5_IS7_EvS9_mlSA_ENKSB_clEvENKSC_clEvEUlmE_EEvS9_T2_RKT3_T4_EUlimE0_EEvlNS_15PhiloxCudaStateET1_SJ_) ;  /* 0xffffffc01e887950 */ /* 0x000fec0003c3ffff */
        .weak           $__internal_141_$__cuda_sm20_rem_u64
        .type           $__internal_141_$__cuda_sm20_rem_u64,@function
        .size           $__internal_141_$__cuda_sm20_rem_u64,(.L_x_2397 - $__internal_141_$__cuda_sm20_rem_u64)
$__internal_141_$__cuda_sm20_rem_u64:
        /* <DEDUP_REMOVED lines=62> */
[----:B------:R-:W-:Y:S05]  /*41c0*/  RET.REL.NODEC R28 `(_ZN2at6native60_GLOBAL__N__fdc43544_27_DistributionRandomKernel_cu_f88cee4443distribution_elementwise_grid_stride_kernelImLi2EZZZNS0_9templates4cuda21random_from_to_kernelIPNS_17CUDAGeneratorImplEEEvRNS_18TensorIteratorBaseEmlT_ENKUlvE_clEvENKUlvE1_clEvEUlP24curandStatePhilox4_32_10E_ZNS1_27distribution_nullary_kernelIim10ulonglong2S7_SF_ZZZS5_IS7_EvS9_mlSA_ENKSB_clEvENKSC_clEvEUlmE_EEvS9_T2_RKT3_T4_EUlimE0_EEvlNS_15PhiloxCudaStateET1_SJ_) ;  /* 0xffffffbc1c8c7950 */ /* 0x000fea0003c3ffff */
.L_x_1921:
        /* <DEDUP_REMOVED lines=11> */
.L_x_2397:


//--------------------- .text._ZN2at6native60_GLOBAL__N__fdc43544_27_DistributionRandomKernel_cu_f88cee4443distribution_elementwise_grid_stride_kernelImLi2EZZZNS0_9templates4cuda21random_from_to_kernelIPNS_17CUDAGeneratorImplEEEvRNS_18TensorIteratorBaseEmlT_ENKUlvE_clEvENKUlvE1_clEvEUlP24curandStatePhilox4_32_10E_ZNS1_27distribution_nullary_kernelIim10ulonglong2S7_SF_ZZZS5_IS7_EvS9_mlSA_ENKSB_clEvENKSC_clEvEUlmE_EEvS9_T2_RKT3_T4_EUlimE_EEvlNS_15PhiloxCudaStateET1_SJ_ --------------------------
	.section	.text._ZN2at6native60_GLOBAL__N__fdc43544_27_DistributionRandomKernel_cu_f88cee4443distribution_elementwise_grid_stride_kernelImLi2EZZZNS0_9templates4cuda21random_from_to_kernelIPNS_17CUDAGeneratorImplEEEvRNS_18TensorIteratorBaseEmlT_ENKUlvE_clEvENKUlvE1_clEvEUlP24curandStatePhilox4_32_10E_ZNS1_27distribution_nullary_kernelIim10ulonglong2S7_SF_ZZZS5_IS7_EvS9_mlSA_ENKSB_clEvENKSC_clEvEUlmE_EEvS9_T2_RKT3_T4_EUlimE_EEvlNS_15PhiloxCudaStateET1_SJ_,"ax",@progbits
	.align	128
.text._ZN2at6native60_GLOBAL__N__fdc43544_27_DistributionRandomKernel_cu_f88cee4443distribution_elementwise_grid_stride_kernelImLi2EZZZNS0_9templates4cuda21random_from_to_kernelIPNS_17CUDAGeneratorImplEEEvRNS_18TensorIteratorBaseEmlT_ENKUlvE_clEvENKUlvE1_clEvEUlP24curandStatePhilox4_32_10E_ZNS1_27distribution_nullary_kernelIim10ulonglong2S7_SF_ZZZS5_IS7_EvS9_mlSA_ENKSB_clEvENKSC_clEvEUlmE_EEvS9_T2_RKT3_T4_EUlimE_EEvlNS_15PhiloxCudaStateET1_SJ_:
        .type           _ZN2at6native60_GLOBAL__N__fdc43544_27_DistributionRandomKernel_cu_f88cee4443distribution_elementwise_grid_stride_kernelImLi2EZZZNS0_9templates4cuda21random_from_to_kernelIPNS_17CUDAGeneratorImplEEEvRNS_18TensorIteratorBaseEmlT_ENKUlvE_clEvENKUlvE1_clEvEUlP24curandStatePhilox4_32_10E_ZNS1_27distribution_nullary_kernelIim10ulonglong2S7_SF_ZZZS5_IS7_EvS9_mlSA_ENKSB_clEvENKSC_clEvEUlmE_EEvS9_T2_RKT3_T4_EUlimE_EEvlNS_15PhiloxCudaStateET1_SJ_,@function
        .size           _ZN2at6native60_GLOBAL__N__fdc43544_27_DistributionRandomKernel_cu_f88cee4443distribution_elementwise_grid_stride_kernelImLi2EZZZNS0_9templates4cuda21random_from_to_kernelIPNS_17CUDAGeneratorImplEEEvRNS_18TensorIteratorBaseEmlT_ENKUlvE_clEvENKUlvE1_clEvEUlP24curandStatePhilox4_32_10E_ZNS1_27distribution_nullary_kernelIim10ulonglong2S7_SF_ZZZS5_IS7_EvS9_mlSA_ENKSB_clEvENKSC_clEvEUlmE_EEvS9_T2_RKT3_T4_EUlimE_EEvlNS_15PhiloxCudaStateET1_SJ_,(.L_x_2400 - _ZN2at6native60_GLOBAL__N__fdc43544_27_DistributionRandomKernel_cu_f88cee4443distribution_elementwise_grid_stride_kernelImLi2EZZZNS0_9templates4cuda21random_from_to_kernelIPNS_17CUDAGeneratorImplEEEvRNS_18TensorIteratorBaseEmlT_ENKUlvE_clEvENKUlvE1_clEvEUlP24curandStatePhilox4_32_10E_ZNS1_27distribution_nullary_kernelIim10ulonglong2S7_SF_ZZZS5_IS7_EvS9_mlSA_ENKSB_clEvENKSC_clEvEUlmE_EEvS9_T2_RKT3_T4_EUlimE_EEvlNS_15PhiloxCudaStateET1_SJ_)
        .other          _ZN2at6native60_GLOBAL__N__fdc43544_27_DistributionRandomKernel_cu_f88cee4443distribution_elementwise_grid_stride_kernelImLi2EZZZNS0_9templates4cuda21random_from_to_kernelIPNS_17CUDAGeneratorImplEEEvRNS_18TensorIteratorBaseEmlT_ENKUlvE_clEvENKUlvE1_clEvEUlP24curandStatePhilox4_32_10E_ZNS1_27distribution_nullary_kernelIim10ulonglong2S7_SF_ZZZS5_IS7_EvS9_mlSA_ENKSB_clEvENKSC_clEvEUlmE_EEvS9_T2_RKT3_T4_EUlimE_EEvlNS_15PhiloxCudaStateET1_SJ_,@"STO_CUDA_ENTRY STV_DEFAULT"
_ZN2at6native60_GLOBAL__N__fdc43544_27_DistributionRandomKernel_cu_f88cee4443distribution_elementwise_grid_stride_kernelImLi2EZZZNS0_9templates4cuda21random_from_to_kernelIPNS_17CUDAGeneratorImplEEEvRNS_18TensorIteratorBaseEmlT_ENKUlvE_clEvENKUlvE1_clEvEUlP24curandStatePhilox4_32_10E_ZNS1_27distribution_nullary_kernelIim10ulonglong2S7_SF_ZZZS5_IS7_EvS9_mlSA_ENKSB_clEvENKSC_clEvEUlmE_EEvS9_T2_RKT3_T4_EUlimE_EEvlNS_15PhiloxCudaStateET1_SJ_:
        /* <DEDUP_REMOVED lines=113> */
.L_x_1922:
[----:B------:R-:W-:-:S07]  /*0710*/  MOV R40, 0x730 ;  /* 0x0000073000287802 */ /* 0x000fce0000000f00 */
[----:B------:R-:W-:Y:S05]  /*0720*/  CALL.REL.NOINC `($__internal_142_$__cuda_sm20_div_s64) ;  /* 0x0000000800d47944 */ /* 0x000fea0003c00000 */
.L_x_1923:
        /* <DEDUP_REMOVED lines=19> */
.L_x_1937:
        /* <DEDUP_REMOVED lines=13> */
.L_x_1925:
[----:B01234-:R-:W-:Y:S05]  /*0930*/  BSYNC.RECONVERGENT B0 ;  /* 0x0000000000007941 */ /* 0x01ffea0003800200 */
.L_x_1924:
        /* <DEDUP_REMOVED lines=51> */
.L_x_1926:
        /* <DEDUP_REMOVED lines=9> */
.L_x_1927:
        /* <DEDUP_REMOVED lines=29> */
.L_x_1931:
[----:B------:R-:W-:-:S07]  /*0ed0*/  MOV R44, 0xef0 ;  /* 0x00000ef0002c7802 */ /* 0x000fce0000000f00 */
[----:B01----:R-:W-:Y:S05]  /*0ee0*/  CALL.REL.NOINC `($__internal_143_$__cuda_sm20_rem_u64) ;  /* 0x0000000800107944 */ /* 0x003fea0003c00000 */
.L_x_1932:
[----:B------:R-:W-:Y:S05]  /*0ef0*/  BSYNC.RECONVERGENT B1 ;  /* 0x0000000000017941 */ /* 0x000fea0003800200 */
.L_x_1930:
[----:B------:R-:W-:Y:S02]  /*0f00*/  IMAD R29, R21, UR9, RZ ;  /* 0x00000009151d7c24 */ /* 0x000fe4000f8e02ff */
[----:B------:R-:W-:-:S03]  /*0f10*/  VIADD R31, R30, UR8 ;  /* 0x000000081e1f7c36 */ /* 0x000fc60008000000 */
[----:B------:R-:W-:-:S04]  /*0f20*/  IADD3 R28, P0, PT, R29, UR10, RZ ;  /* 0x0000000a1d1c7c10 */ /* 0x000fc8000ff1e0ff */
[----:B------:R-:W-:-:S05]  /*0f30*/  LEA.HI.X.SX32 R29, R29, UR11, 0x1, P0 ;  /* 0x0000000b1d1d7c11 */ /* 0x000fca00080f0eff */
[----:B------:R2:W-:Y:S04]  /*0f40*/  STG.E desc[UR6][R28.64], R31 ;  /* 0x0000001f1c007986 */ /* 0x0005e8000c101906 */
.L_x_1929:
[----:B------:R-:W-:Y:S05]  /*0f50*/  BSYNC.RECONVERGENT B0 ;  /* 0x0000000000007941 */ /* 0x000fea0003800200 */
.L_x_1928:
        /* <DEDUP_REMOVED lines=29> */
.L_x_1935:
[----:B------:R-:W-:Y:S01]  /*1130*/  MOV R49, R43 ;  /* 0x0000002b00317202 */ /* 0x000fe20000000f00 */
[----:B------:R-:W-:Y:S01]  /*1140*/  IMAD.MOV.U32 R50, RZ, RZ, R42 ;  /* 0x000000ffff327224 */ /* 0x000fe200078e002a */
[----:B------:R-:W-:-:S07]  /*1150*/  MOV R44, 0x1170 ;  /* 0x00001170002c7802 */ /* 0x000fce0000000f00 */
[----:B01----:R-:W-:Y:S05]  /*1160*/  CALL.REL.NOINC `($__internal_143_$__cuda_sm20_rem_u64) ;  /* 0x0000000400707944 */ /* 0x003fea0003c00000 */
[----:B------:R-:W-:-:S07]  /*1170*/  IMAD.MOV.U32 R28, RZ, RZ, R30 ;  /* 0x000000ffff1c7224 */ /* 0x000fce00078e001e */
.L_x_1936:
[----:B------:R-:W-:Y:S05]  /*1180*/  BSYNC.RECONVERGENT B0 ;  /* 0x0000000000007941 */ /* 0x000fea0003800200 */
.L_x_1934:
[----:B------:R-:W-:Y:S02]  /*1190*/  IADD3 R46, P0, PT, R46, UR10, RZ ;  /* 0x0000000a2e2e7c10 */ /* 0x000fe4000ff1e0ff */
[----:B------:R-:W-:Y:S02]  /*11a0*/  IADD3 R29, PT, PT, R28, UR8, RZ ;  /* 0x000000081c1d7c10 */ /* 0x000fe4000fffe0ff */
[----:B-1----:R-:W-:-:S05]  /*11b0*/  IADD3.X R47, PT, PT, R48, UR11, RZ, P0, !PT ;  /* 0x0000000b302f7c10 */ /* 0x002fca00087fe4ff */
[----:B------:R2:W-:Y:S04]  /*11c0*/  STG.E desc[UR6][R46.64], R29 ;  /* 0x0000001d2e007986 */ /* 0x0005e8000c101906 */
.L_x_1933:
        /* <DEDUP_REMOVED lines=11> */
        .weak           $__internal_142_$__cuda_sm20_div_s64
        .type           $__internal_142_$__cuda_sm20_div_s64,@function
        .size           $__internal_142_$__cuda_sm20_div_s64,($__internal_143_$__cuda_sm20_rem_u64 - $__internal_142_$__cuda_sm20_div_s64)
$__internal_142_$__cuda_sm20_div_s64:
        /* <DEDUP_REMOVED lines=74> */
[----:B------:R-:W-:Y:S06]  /*1720*/  RET.REL.NODEC R40 `(_ZN2at6native60_GLOBAL__N__fdc43544_27_DistributionRandomKernel_cu_f88cee4443distribution_elementwise_grid_stride_kernelImLi2EZZZNS0_9templates4cuda21random_from_to_kernelIPNS_17CUDAGeneratorImplEEEvRNS_18TensorIteratorBaseEmlT_ENKUlvE_clEvENKUlvE1_clEvEUlP24curandStatePhilox4_32_10E_ZNS1_27distribution_nullary_kernelIim10ulonglong2S7_SF_ZZZS5_IS7_EvS9_mlSA_ENKSB_clEvENKSC_clEvEUlmE_EEvS9_T2_RKT3_T4_EUlimE_EEvlNS_15PhiloxCudaStateET1_SJ_) ;  /* 0xffffffe828347950 */ /* 0x000fec0003c3ffff */
        .weak           $__internal_143_$__cuda_sm20_rem_u64
        .type           $__internal_143_$__cuda_sm20_rem_u64,@function
        .size           $__internal_143_$__cuda_sm20_rem_u64,(.L_x_2400 - $__internal_143_$__cuda_sm20_rem_u64)
$__internal_143_$__cuda_sm20_rem_u64:
        /* <DEDUP_REMOVED lines=62> */
[----:B------:R-:W-:Y:S06]  /*1b10*/  RET.REL.NODEC R28 `(_ZN2at6native60_GLOBAL__N__fdc43544_27_DistributionRandomKernel_cu_f88cee4443distribution_elementwise_grid_stride_kernelImLi2EZZZNS0_9templates4cuda21random_from_to_kernelIPNS_17CUDAGeneratorImplEEEvRNS_18TensorIteratorBaseEmlT_ENKUlvE_clEvENKUlvE1_clEvEUlP24curandStatePhilox4_32_10E_ZNS1_27distribution_nullary_kernelIim10ulonglong2S7_SF_ZZZS5_IS7_EvS9_mlSA_ENKSB_clEvENKSC_clEvEUlmE_EEvS9_T2_RKT3_T4_EUlimE_EEvlNS_15PhiloxCudaStateET1_SJ_) ;  /* 0xffffffe41c387950 */ /* 0x000fec0003c3ffff */
.L_x_1938:
        /* <DEDUP_REMOVED lines=14> */
.L_x_2400:


//--------------------- .text._ZN2at6native60_GLOBAL__N__fdc43544_27_DistributionRandomKernel_cu_f88cee4443distribution_elementwise_grid_stride_kernelIjLi4EZZZNS0_9templates4cuda21random_from_to_kernelIPNS_17CUDAGeneratorImplEEEvRNS_18TensorIteratorBaseEmlT_ENKUlvE_clEvENKUlvE0_clEvEUlP24curandStatePhilox4_32_10E0_ZNS1_27distribution_nullary_kernelIaj5uint4S7_SF_ZZZS5_IS7_EvS9_mlSA_ENKSB_clEvENKSC_clEvEUljE_EEvS9_T2_RKT3_T4_EUlijE0_EEvlNS_15PhiloxCudaStateET1_SJ_ --------------------------
	.section	.text._ZN2at6native60_GLOBAL__N__fdc43544_27_DistributionRandomKernel_cu_f88cee4443distribution_elementwise_grid_stride_kernelIjLi4EZZZNS0_9templates4cuda21random_from_to_kernelIPNS_17CUDAGeneratorImplEEEvRNS_18TensorIteratorBaseEmlT_ENKUlvE_clEvENKUlvE0_clEvEUlP24curandStatePhilox4_32_10E0_ZNS1_27distribution_nullary_kernelIaj5uint4S7_SF_ZZZS5_IS7_EvS9_mlSA_ENKSB_clEvENKSC_clEvEUljE_EEvS9_T2_RKT3_T4_EUlijE0_EEvlNS_15PhiloxCudaStateET1_SJ_,"ax",@progbits
	.align	128
.text._ZN2at6native60_GLOBAL__N__fdc43544_27_DistributionRandomKernel_cu_f88cee4443distribution_elementwise_grid_stride_kernelIjLi4EZZZNS0_9templates4cuda21random_from_to_kernelIPNS_17CUDAGeneratorImplEEEvRNS_18TensorIteratorBaseEmlT_ENKUlvE_clEvENKUlvE0_clEvEUlP24curandStatePhilox4_32_10E0_ZNS1_27distribution_nullary_kernelIaj5uint4S7_SF_ZZZS5_IS7_EvS9_mlSA_ENKSB_clEvENKSC_clEvEUljE_EEvS9_T2_RKT3_T4_EUlijE0_EEvlNS_15PhiloxCudaStateET1_SJ_:
        .type           _ZN2at6native60_GLOBAL__N__fdc43544_27_DistributionRandomKernel_cu_f88cee4443distribution_elementwise_grid_stride_kernelIjLi4EZZZNS0_9templates4cuda21random_from_to_kernelIPNS_17CUDAGeneratorImplEEEvRNS_18TensorIteratorBaseEmlT_ENKUlvE_clEvENKUlvE0_clEvEUlP24curandStatePhilox4_32_10E0_ZNS1_27distribution_nullary_kernelIaj5uint4S7_SF_ZZZS5_IS7_EvS9_mlSA_ENKSB_clEvENKSC_clEvEUljE_EEvS9_T2_RKT3_T4_EUlijE0_EEvlNS_15PhiloxCudaStateET1_SJ_,@function
        .size           _ZN2at6native60_GLOBAL__N__fdc43544_27_DistributionRandomKernel_cu_f88cee4443distribution_elementwise_grid_stride_kernelIjLi4EZZZNS0_9templates4cuda21random_from_to_kernelIPNS_17CUDAGeneratorImplEEEvRNS_18TensorIteratorBaseEmlT_ENKUlvE_clEvENKUlvE0_clEvEUlP24curandStatePhilox4_32_10E0_ZNS1_27distribution_nullary_kernelIaj5uint4S7_SF_ZZZS5_IS7_EvS9_mlSA_ENKSB_clEvENKSC_clEvEUljE_EEvS9_T2_RKT3_T4_EUlijE0_EEvlNS_15PhiloxCudaStateET1_SJ_,(.L_x_2403 - _ZN2at6native60_GLOBAL__N__fdc43544_27_DistributionRandomKernel_cu_f88cee4443distribution_elementwise_grid_stride_kernelIjLi4EZZZNS0_9templates4cuda21random_from_to_kernelIPNS_17CUDAGeneratorImplEEEvRNS_18TensorIteratorBaseEmlT_ENKUlvE_clEvENKUlvE0_clEvEUlP24curandStatePhilox4_32_10E0_ZNS1_27distribution_nullary_kernelIaj5uint4S7_SF_ZZZS5_IS7_EvS9_mlSA_ENKSB_clEvENKSC_clEvEUljE_EEvS9_T2_RKT3_T4_EUlijE0_EEvlNS_15PhiloxCudaStateET1_SJ_)
        .other          _ZN2at6native60_GLOBAL__N__fdc43544_27_DistributionRandomKernel_cu_f88cee4443distribution_elementwise_grid_stride_kernelIjLi4EZZZNS0_9templates4cuda21random_from_to_kernelIPNS_17CUDAGeneratorImplEEEvRNS_18TensorIteratorBaseEmlT_ENKUlvE_clEvENKUlvE0_clEvEUlP24curandStatePhilox4_32_10E0_ZNS1_27distribution_nullary_kernelIaj5uint4S7_SF_ZZZS5_IS7_EvS9_mlSA_ENKSB_clEvENKSC_clEvEUljE_EEvS9_T2_RKT3_T4_EUlijE0_EEvlNS_15PhiloxCudaStateET1_SJ_,@"STO_CUDA_ENTRY STV_DEFAULT"
_ZN2at6native60_GLOBAL__N__fdc43544_27_DistributionRandomKernel_cu_f88cee4443distribution_elementwise_grid_stride_kernelIjLi4EZZZNS0_9templates4cuda21random_from_to_kernelIPNS_17CUDAGeneratorImplEEEvRNS_18TensorIteratorBaseEmlT_ENKUlvE_clEvENKUlvE0_clEvEUlP24curandStatePhilox4_32_10E0_ZNS1_27distribution_nullary_kernelIaj5uint4S7_SF_ZZZS5_IS7_EvS9_mlSA_ENKSB_clEvENKSC_clEvEUljE_EEvS9_T2_RKT3_T4_EUlijE0_EEvlNS_15PhiloxCudaStateET1_SJ_:
        /* <DEDUP_REMOVED lines=112> */
.L_x_1939:
[----:B------:R-:W-:-:S07]  /*0700*/  MOV R32, 0x720 ;  /* 0x0000072000207802 */ /* 0x000fce0000000f00 */
[----:B------:R-:W-:Y:S05]  /*0710*/  CALL.REL.NOINC `($__internal_144_$__cuda_sm20_div_s64) ;  /* 0x00000054006c7944 */ /* 0x000fea0003c00000 */
.L_x_1940:
        /* <DEDUP_REMOVED lines=81> */
.L_x_1979:
        /* <DEDUP_REMOVED lines=13> */
.L_x_1942:
[----:B0-----:R-:W-:Y:S05]  /*0d00*/  BSYNC.RECONVERGENT B0 ;  /* 0x0000000000007941 */ /* 0x001fea0003800200 */
.L_x_1941:
        /* <DEDUP_REMOVED lines=62> */
.L_x_1943:
        /* <DEDUP_REMOVED lines=9> */
.L_x_1944:
        /* <DEDUP_REMOVED lines=31> */
.L_x_1948:
[----:B------:R-:W-:Y:S02]  /*1370*/  MOV R40, R39 ;  /* 0x0000002700287202 */ /* 0x000fe40000000f00 */
[----:B------:R-:W-:-:S07]  /*1380*/  MOV R39, 0x13a0 ;  /* 0x000013a000277802 */ /* 0x000fce0000000f00 */
[----:B-12---:R-:W-:Y:S05]  /*1390*/  CALL.REL.NOINC `($__internal_145_$__cuda_sm20_rem_u64) ;  /* 0x0000004c00787944 */ /* 0x006fea0003c00000 */
.L_x_1949:
[----:B------:R-:W0:Y:S01]  /*13a0*/  LDC.64 R24, c[0x0][0x540] ;  /* 0x00015000ff187b82 */ /* 0x000e220000000a00 */
[----:B------:R-:W-:-:S05]  /*13b0*/  VIADD R39, R40, UR70 ;  /* 0x0000004628277c36 */ /* 0x000fca0008000000 */
[----:B0-----:R0:W-:Y:S02]  /*13c0*/  STG.E.U8 desc[UR76][R24.64], R39 ;  /* 0x0000002718007986 */ /* 0x0011e4000c10114c */
.L_x_1947:
[----:B------:R-:W-:Y:S05]  /*13d0*/  BSYNC.RECONVERGENT B0 ;  /* 0x0000000000007941 */ /* 0x000fea0003800200 */
.L_x_1946:
        /* <DEDUP_REMOVED lines=27> */
.L_x_1952:
[----:B------:R-:W-:Y:S01]  /*1590*/  IMAD.MOV.U32 R40, RZ, RZ, R33 ;  /* 0x000000ffff287224 */ /* 0x000fe200078e0021 */
[----:B------:R-:W-:-:S07]  /*15a0*/  MOV R39, 0x15c0 ;  /* 0x000015c000277802 */ /* 0x000fce0000000f00 */
[----:B-12---:R-:W-:Y:S05]  /*15b0*/  CALL.REL.NOINC `($__internal_145_$__cuda_sm20_rem_u64) ;  /* 0x0000004800f07944 */ /* 0x006fea0003c00000 */
.L_x_1953:
[----:B------:R-:W0:Y:S01]  /*15c0*/  LDC.64 R24, c[0x0][0x540] ;  /* 0x00015000ff187b82 */ /* 0x000e220000000a00 */
[----:B------:R-:W-:-:S05]  /*15d0*/  IADD3 R33, PT, PT, R40, UR70, RZ ;  /* 0x0000004628217c10 */ /* 0x000fca000fffe0ff */
[----:B0-----:R0:W-:Y:S02]  /*15e0*/  STG.E.U8 desc[UR76][R24.64], R33 ;  /* 0x0000002118007986 */ /* 0x0011e4000c10114c */
.L_x_1951:
[----:B------:R-:W-:Y:S05]  /*15f0*/  BSYNC.RECONVERGENT B0 ;  /* 0x0000000000007941 */ /* 0x000fea0003800200 */
.L_x_1950:
        /* <DEDUP_REMOVED lines=27> */
.L_x_1956:
[----:B------:R-:W-:Y:S02]  /*17b0*/  MOV R40, R34 ;  /* 0x0000002200287202 */ /* 0x000fe40000000f00 */
[----:B------:R-:W-:-:S07]  /*17c0*/  MOV R39, 0x17e0 ;  /* 0x000017e000277802 */ /* 0x000fce0000000f00 */
[----:B-12---:R-:W-:Y:S05]  /*17d0*/  CALL.REL.NOINC `($__internal_145_$__cuda_sm20_rem_u64) ;  /* 0x0000004800687944 */ /* 0x006fea0003c00000 */
.L_x_1957:
[----:B------:R-:W0:Y:S01]  /*17e0*/  LDC.64 R24, c[0x0][0x540] ;  /* 0x00015000ff187b82 */ /* 0x000e220000000a00 */
[----:B------:R-:W-:-:S05]  /*17f0*/  IADD3 R33, PT, PT, R40, UR70, RZ ;  /* 0x0000004628217c10 */ /* 0x000fca000fffe0ff */
[----:B0-----:R0:W-:Y:S02]  /*1800*/  STG.E.U8 desc[UR76][R24.64], R33 ;  /* 0x0000002118007986 */ /* 0x0011e4000c10114c */
.L_x_1955:
[----:B------:R-:W-:Y:S05]  /*1810*/  BSYNC.RECONVERGENT B0 ;  /* 0x0000000000007941 */ /* 0x000fea0003800200 */
.L_x_1954:
        /* <DEDUP_REMOVED lines=26> */
.L_x_1959:
[----:B------:R-:W-:Y:S02]  /*19c0*/  MOV R40, R35 ;  /* 0x0000002300287202 */ /* 0x000fe40000000f00 */
[----:B------:R-:W-:-:S07]  /*19d0*/  MOV R39, 0x19f0 ;  /* 0x000019f000277802 */ /* 0x000fce0000000f00 */
[----:B-12---:R-:W-:Y:S05]  /*19e0*/  CALL.REL.NOINC `($__internal_145_$__cuda_sm20_rem_u64) ;  /* 0x0000004400e47944 */ /* 0x006fea0003c00000 */
.L_x_1960:
[----:B------:R-:W0:Y:S01]  /*19f0*/  LDC.64 R24, c[0x0][0x540] ;  /* 0x00015000ff187b82 */ /* 0x000e220000000a00 */
[----:B------:R-:W-:-:S05]  /*1a00*/  VIADD R33, R40, UR70 ;  /* 0x0000004628217c36 */ /* 0x000fca0008000000 */
[----:B0-----:R3:W-:Y:S01]  /*1a10*/  STG.E.U8 desc[UR76][R24.64], R33 ;  /* 0x0000002118007986 */ /* 0x0017e2000c10114c */
[----:B------:R-:W-:Y:S05]  /*1a20*/  BRA `(.L_x_1958) ;  /* 0x00000040007c7947 */ /* 0x000fea0003800000 */
.L_x_1945:
        /* <DEDUP_REMOVED lines=234> */
.L_x_1963:
        /* <DEDUP_REMOVED lines=20> */
.L_x_1964:
[----:B------:R-:W-:Y:S02]  /*2a10*/  MOV R40, R39 ;  /* 0x0000002700287202 */ /* 0x000fe40000000f00 */
[----:B------:R-:W-:-:S07]  /*2a20*/  MOV R39, 0x2a40 ;  /* 0x00002a4000277802 */ /* 0x000fce0000000f00 */
[----:B-12---:R-:W-:Y:S05]  /*2a30*/  CALL.REL.NOINC `($__internal_145_$__cuda_sm20_rem_u64) ;  /* 0x0000003400d07944 */ /* 0x006fea0003c00000 */
.L_x_1965:
[----:B------:R-:W0:Y:S01]  /*2a40*/  LDCU.64 UR48, c[0x0][0x540] ;  /* 0x0000a800ff3077ac */ /* 0x000e220008000a00 */
[----:B------:R-:W-:Y:S01]  /*2a50*/  VIADD R39, R40, UR70 ;  /* 0x0000004628277c36 */ /* 0x000fe20008000000 */
[----:B0-----:R-:W-:-:S04]  /*2a60*/  IADD3 R24, P0, PT, R43, UR48, RZ ;  /* 0x000000302b187c10 */ /* 0x001fc8000ff1e0ff */
[----:B------:R-:W-:-:S05]  /*2a70*/  IADD3.X R25, PT, PT, RZ, UR49, RZ, P0, !PT ;  /* 0x00000031ff197c10 */ /* 0x000fca00087fe4ff */
[----:B------:R0:W-:Y:S04]  /*2a80*/  STG.E.U8 desc[UR76][R24.64], R39 ;  /* 0x0000002718007986 */ /* 0x0001e8000c10114c */
.L_x_1962:
[----:B------:R-:W-:Y:S05]  /*2a90*/  BSYNC.RECONVERGENT B0 ;  /* 0x0000000000007941 */ /* 0x000fea0003800200 */
.L_x_1961:
        /* <DEDUP_REMOVED lines=235> */
.L_x_1968:
        /* <DEDUP_REMOVED lines=20> */
.L_x_1969:
[----:B------:R-:W-:Y:S02]  /*3a90*/  MOV R40, R33 ;  /* 0x0000002100287202 */ /* 0x000fe40000000f00 */
[----:B------:R-:W-:-:S07]  /*3aa0*/  MOV R39, 0x3ac0 ;  /* 0x00003ac000277802 */ /* 0x000fce0000000f00 */
[----:B-12---:R-:W-:Y:S05]  /*3ab0*/  CALL.REL.NOINC `($__internal_145_$__cuda_sm20_rem_u64) ;  /* 0x0000002400b07944 */ /* 0x006fea0003c00000 */
.L_x_1970:
[----:B------:R-:W0:Y:S01]  /*3ac0*/  LDCU.64 UR48, c[0x0][0x540] ;  /* 0x0000a800ff3077ac */ /* 0x000e220008000a00 */
[----:B------:R-:W-:Y:S01]  /*3ad0*/  VIADD R33, R40, UR70 ;  /* 0x0000004628217c36 */ /* 0x000fe20008000000 */
[----:B0-----:R-:W-:-:S04]  /*3ae0*/  IADD3 R24, P0, PT, R43, UR48, RZ ;  /* 0x000000302b187c10 */ /* 0x001fc8000ff1e0ff */
[----:B------:R-:W-:-:S05]  /*3af0*/  IADD3.X R25, PT, PT, RZ, UR49, RZ, P0, !PT ;  /* 0x00000031ff197c10 */ /* 0x000fca00087fe4ff */
[----:B------:R0:W-:Y:S04]  /*3b00*/  STG.E.U8 desc[UR76][R24.64], R33 ;  /* 0x0000002118007986 */ /* 0x0001e8000c10114c */
.L_x_1967:
[----:B------:R-:W-:Y:S05]  /*3b10*/  BSYNC.RECONVERGENT B0 ;  /* 0x0000000000007941 */ /* 0x000fea0003800200 */
.L_x_1966:
        /* <DEDUP_REMOVED lines=236> */
.L_x_1973:
        /* <DEDUP_REMOVED lines=20> */
.L_x_1974:
[----:B------:R-:W-:Y:S02]  /*4b20*/  MOV R40, R34 ;  /* 0x0000002200287202 */ /* 0x000fe40000000f00 */
[----:B------:R-:W-:-:S07]  /*4b30*/  MOV R39, 0x4b50 ;  /* 0x00004b5000277802 */ /* 0x000fce0000000f00 */
[----:B-12---:R-:W-:Y:S05]  /*4b40*/  CALL.REL.NOINC `($__internal_145_$__cuda_sm20_rem_u64) ;  /* 0x00000014008c7944 */ /* 0x006fea0003c00000 */
.L_x_1975:
[----:B------:R-:W0:Y:S02]  /*4b50*/  LDCU.64 UR48, c[0x0][0x540] ;  /* 0x0000a800ff3077ac */ /* 0x000e240008000a00 */
[----:B0-----:R-:W-:Y:S02]  /*4b60*/  IADD3 R24, P0, PT, R33, UR48, RZ ;  /* 0x0000003021187c10 */ /* 0x001fe4000ff1e0ff */
[----:B------:R-:W-:-:S03]  /*4b70*/  IADD3 R33, PT, PT, R40, UR70, RZ ;  /* 0x0000004628217c10 */ /* 0x000fc6000fffe0ff */
[----:B------:R-:W-:-:S05]  /*4b80*/  IMAD.X R25, RZ, RZ, UR49, P0 ;  /* 0x00000031ff197e24 */ /* 0x000fca00080e06ff */
[----:B------:R0:W-:Y:S03]  /*4b90*/  STG.E.U8 desc[UR76][R24.64], R33 ;  /* 0x0000002118007986 */ /* 0x0001e6000c10114c */
.L_x_1972:
[----:B------:R-:W-:Y:S05]  /*4ba0*/  BSYNC.RECONVERGENT B0 ;  /* 0x0000000000007941 */ /* 0x000fea0003800200 */
.L_x_1971:
        /* <DEDUP_REMOVED lines=235> */
.L_x_1976:
        /* <DEDUP_REMOVED lines=20> */
.L_x_1977:
[----:B------:R-:W-:Y:S01]  /*5ba0*/  IMAD.MOV.U32 R40, RZ, RZ, R35 ;  /* 0x000000ffff287224 */ /* 0x000fe200078e0023 */
[----:B------:R-:W-:-:S07]  /*5bb0*/  MOV R39, 0x5bd0 ;  /* 0x00005bd000277802 */ /* 0x000fce0000000f00 */
[----:B-12---:R-:W-:Y:S05]  /*5bc0*/  CALL.REL.NOINC `($__internal_145_$__cuda_sm20_rem_u64) ;  /* 0x00000004006c7944 */ /* 0x006fea0003c00000 */
.L_x_1978:
[----:B------:R-:W0:Y:S02]  /*5bd0*/  LDCU.64 UR48, c[0x0][0x540] ;  /* 0x0000a800ff3077ac */ /* 0x000e240008000a00 */
[----:B0-----:R-:W-:Y:S02]  /*5be0*/  IADD3 R24, P0, PT, R33, UR48, RZ ;  /* 0x0000003021187c10 */ /* 0x001fe4000ff1e0ff */
[----:B------:R-:W-:Y:S02]  /*5bf0*/  IADD3 R33, PT, PT, R40, UR70, RZ ;  /* 0x0000004628217c10 */ /* 0x000fe4000fffe0ff */
[----:B------:R-:W-:-:S05]  /*5c00*/  IADD3.X R25, PT, PT, RZ, UR49, RZ, P0, !PT ;  /* 0x00000031ff197c10 */ /* 0x000fca00087fe4ff */
[----:B------:R0:W-:Y:S04]  /*5c10*/  STG.E.U8 desc[UR76][R24.64], R33 ;  /* 0x0000002118007986 */ /* 0x0001e8000c10114c */
.L_x_1958:
        /* <DEDUP_REMOVED lines=11> */
        .weak           $__internal_144_$__cuda_sm20_div_s64
        .type           $__internal_144_$__cuda_sm20_div_s64,@function
        .size           $__internal_144_$__cuda_sm20_div_s64,($__internal_145_$__cuda_sm20_rem_u64 - $__internal_144_$__cuda_sm20_div_s64)
$__internal_144_$__cuda_sm20_div_s64:
        /* <DEDUP_REMOVED lines=74> */
[----:B------:R-:W-:Y:S06]  /*6170*/  RET.REL.NODEC R32 `(_ZN2at6native60_GLOBAL__N__fdc43544_27_DistributionRandomKernel_cu_f88cee4443distribution_elementwise_grid_stride_kernelIjLi4EZZZNS0_9templates4cuda21random_from_to_kernelIPNS_17CUDAGeneratorImplEEEvRNS_18TensorIteratorBaseEmlT_ENKUlvE_clEvENKUlvE0_clEvEUlP24curandStatePhilox4_32_10E0_ZNS1_27distribution_nullary_kernelIaj5uint4S7_SF_ZZZS5_IS7_EvS9_mlSA_ENKSB_clEvENKSC_clEvEUljE_EEvS9_T2_RKT3_T4_EUlijE0_EEvlNS_15PhiloxCudaStateET1_SJ_) ;  /* 0xffffff9c20a07950 */ /* 0x000fec0003c3ffff */
        .weak           $__internal_145_$__cuda_sm20_rem_u64
        .type           $__internal_145_$__cuda_sm20_rem_u64,@function
        .size           $__internal_145_$__cuda_sm20_rem_u64,(.L_x_2403 - $__internal_145_$__cuda_sm20_rem_u64)
$__internal_145_$__cuda_sm20_rem_u64:
        /* <DEDUP_REMOVED lines=62> */
[----:B------:R-:W-:Y:S06]  /*6560*/  RET.REL.NODEC R24 `(_ZN2at6native60_GLOBAL__N__fdc43544_27_DistributionRandomKernel_cu_f88cee4443distribution_elementwise_grid_stride_kernelIjLi4EZZZNS0_9templates4cuda21random_from_to_kernelIPNS_17CUDAGeneratorImplEEEvRNS_18TensorIteratorBaseEmlT_ENKUlvE_clEvENKUlvE0_clEvEUlP24curandStatePhilox4_32_10E0_ZNS1_27distribution_nullary_kernelIaj5uint4S7_SF_ZZZS5_IS7_EvS9_mlSA_ENKSB_clEvENKSC_clEvEUljE_EEvS9_T2_RKT3_T4_EUlijE0_EEvlNS_15PhiloxCudaStateET1_SJ_) ;  /* 0xffffff9818a47950 */ /* 0x000fec0003c3ffff */
.L_x_1980:
        /* <DEDUP_REMOVED lines=9> */
.L_x_2403:


//--------------------- .text._ZN2at6native60_GLOBAL__N__fdc43544_27_DistributionRandomKernel_cu_f88cee4443distribution_elementwise_grid_stride_kernelIjLi4EZZZNS0_9templates4cuda21random_from_to_kernelIPNS_17CUDAGeneratorImplEEEvRNS_18TensorIteratorBaseEmlT_ENKUlvE_clEvENKUlvE0_clEvEUlP24curandStatePhilox4_32_10E0_ZNS1_27distribution_nullary_kernelIaj5uint4S7_SF_ZZZS5_IS7_EvS9_mlSA_ENKSB_clEvENKSC_clEvEUljE_EEvS9_T2_RKT3_T4_EUlijE_EEvlNS_15PhiloxCudaStateET1_SJ_ --------------------------
	.section	.text._ZN2at6native60_GLOBAL__N__fdc43544_27_DistributionRandomKernel_cu_f88cee4443distribution_elementwise_grid_stride_kernelIjLi4EZZZNS0_9templates4cuda21random_from_to_kernelIPNS_17CUDAGeneratorImplEEEvRNS_18TensorIteratorBaseEmlT_ENKUlvE_clEvENKUlvE0_clEvEUlP24curandStatePhilox4_32_10E0_ZNS1_27distribution_nullary_kernelIaj5uint4S7_SF_ZZZS5_IS7_EvS9_mlSA_ENKSB_clEvENKSC_clEvEUljE_EEvS9_T2_RKT3_T4_EUlijE_EEvlNS_15PhiloxCudaStateET1_SJ_,"ax",@progbits
	.align	128
.text._ZN2at6native60_GLOBAL__N__fdc43544_27_DistributionRandomKernel_cu_f88cee4443distribution_elementwise_grid_stride_kernelIjLi4EZZZNS0_9templates4cuda21random_from_to_kernelIPNS_17CUDAGeneratorImplEEEvRNS_18TensorIteratorBaseEmlT_ENKUlvE_clEvENKUlvE0_clEvEUlP24curandStatePhilox4_32_10E0_ZNS1_27distribution_nullary_kernelIaj5uint4S7_SF_ZZZS5_IS7_EvS9_mlSA_ENKSB_clEvENKSC_clEvEUljE_EEvS9_T2_RKT3_T4_EUlijE_EEvlNS_15PhiloxCudaStateET1_SJ_:
        .type           _ZN2at6native60_GLOBAL__N__fdc43544_27_DistributionRandomKernel_cu_f88cee4443distribution_elementwise_grid_stride_kernelIjLi4EZZZNS0_9templates4cuda21random_from_to_kernelIPNS_17CUDAGeneratorImplEEEvRNS_18TensorIteratorBaseEmlT_ENKUlvE_clEvENKUlvE0_clEvEUlP24curandStatePhilox4_32_10E0_ZNS1_27distribution_nullary_kernelIaj5uint4S7_SF_ZZZS5_IS7_EvS9_mlSA_ENKSB_clEvENKSC_clEvEUljE_EEvS9_T2_RKT3_T4_EUlijE_EEvlNS_15PhiloxCudaStateET1_SJ_,@function
        .size           _ZN2at6native60_GLOBAL__N__fdc43544_27_DistributionRandomKernel_cu_f88cee4443distribution_elementwise_grid_stride_kernelIjLi4EZZZNS0_9templates4cuda21random_from_to_kernelIPNS_17CUDAGeneratorImplEEEvRNS_18TensorIteratorBaseEmlT_ENKUlvE_clEvENKUlvE0_clEvEUlP24curandStatePhilox4_32_10E0_ZNS1_27distribution_nullary_kernelIaj5uint4S7_SF_ZZZS5_IS7_EvS9_mlSA_ENKSB_clEvENKSC_clEvEUljE_EEvS9_T2_RKT3_T4_EUlijE_EEvlNS_15PhiloxCudaStateET1_SJ_,(.L_x_2406 - _ZN2at6native60_GLOBAL__N__fdc43544_27_DistributionRandomKernel_cu_f88cee4443distribution_elementwise_grid_stride_kernelIjLi4EZZZNS0_9templates4cuda21random_from_to_kernelIPNS_17CUDAGeneratorImplEEEvRNS_18TensorIteratorBaseEmlT_ENKUlvE_clEvENKUlvE0_clEvEUlP24curandStatePhilox4_32_10E0_ZNS1_27distribution_nullary_kernelIaj5uint4S7_SF_ZZZS5_IS7_EvS9_mlSA_ENKSB_clEvENKSC_clEvEUljE_EEvS9_T2_RKT3_T4_EUlijE_EEvlNS_15PhiloxCudaStateET1_SJ_)
        .other          _ZN2at6native60_GLOBAL__N__fdc43544_27_DistributionRandomKernel_cu_f88cee4443distribution_elementwise_grid_stride_kernelIjLi4EZZZNS0_9templates4cuda21random_from_to_kernelIPNS_17CUDAGeneratorImplEEEvRNS_18TensorIteratorBaseEmlT_ENKUlvE_clEvENKUlvE0_clEvEUlP24curandStatePhilox4_32_10E0_ZNS1_27distribution_nullary_kernelIaj5uint4S7_SF_ZZZS5_IS7_EvS9_mlSA_ENKSB_clEvENKSC_clEvEUljE_EEvS9_T2_RKT3_T4_EUlijE_EEvlNS_15PhiloxCudaStateET1_SJ_,@"STO_CUDA_ENTRY STV_DEFAULT"
_ZN2at6native60_GLOBAL__N__fdc43544_27_DistributionRandomKernel_cu_f88cee4443distribution_elementwise_grid_stride_kernelIjLi4EZZZNS0_9templates4cuda21random_from_to_kernelIPNS_17CUDAGeneratorImplEEEvRNS_18TensorIteratorBaseEmlT_ENKUlvE_clEvENKUlvE0_clEvEUlP24curandStatePhilox4_32_10E0_ZNS1_27distribution_nullary_kernelIaj5uint4S7_SF_ZZZS5_IS7_EvS9_mlSA_ENKSB_clEvENKSC_clEvEUljE_EEvS9_T2_RKT3_T4_EUlijE_EEvlNS_15PhiloxCudaStateET1_SJ_:
        /* <DEDUP_REMOVED lines=114> */
.L_x_1981:
[----:B------:R-:W-:-:S07]  /*0720*/  MOV R10, 0x740 ;  /* 0x00000740000a7802 */ /* 0x000fce0000000f00 */
[----:B------:R-:W-:Y:S05]  /*0730*/  CALL.REL.NOINC `($__internal_146_$__cuda_sm20_div_s64) ;  /* 0x0000000c00d87944 */ /* 0x000fea0003c00000 */
.L_x_1982:
        /* <DEDUP_REMOVED lines=19> */
.L_x_2002:
        /* <DEDUP_REMOVED lines=13> */
.L_x_1984:
[----:B01234-:R-:W-:Y:S05]  /*0940*/  BSYNC.RECONVERGENT B0 ;  /* 0x0000000000007941 */ /* 0x01ffea0003800200 */
.L_x_1983:
        /* <DEDUP_REMOVED lines=51> */
.L_x_1985:
        /* <DEDUP_REMOVED lines=9> */
.L_x_1986:
        /* <DEDUP_REMOVED lines=27> */
.L_x_1989:
[----:B------:R-:W-:-:S07]  /*0ec0*/  MOV R44, 0xee0 ;  /* 0x00000ee0002c7802 */ /* 0x000fce0000000f00 */
[----:B01----:R-:W-:Y:S05]  /*0ed0*/  CALL.REL.NOINC `($__internal_147_$__cuda_sm20_rem_u64) ;  /* 0x0000000c00207944 */ /* 0x003fea0003c00000 */
.L_x_1990:
[----:B------:R-:W-:Y:S02]  /*0ee0*/  IMAD R45, R17, UR9, RZ ;  /* 0x00000009112d7c24 */ /* 0x000fe4000f8e02ff */
[----:B------:R-:W-:-:S03]  /*0ef0*/  VIADD R47, R0, UR8 ;  /* 0x00000008002f7c36 */ /* 0x000fc60008000000 */
[----:B------:R-:W-:-:S04]  /*0f00*/  IADD3 R44, P0, PT, R45, UR10, RZ ;  /* 0x0000000a2d2c7c10 */ /* 0x000fc8000ff1e0ff */
[----:B------:R-:W-:-:S05]  /*0f10*/  LEA.HI.X.SX32 R45, R45, UR11, 0x1, P0 ;  /* 0x0000000b2d2d7c11 */ /* 0x000fca00080f0eff */
[----:B------:R2:W-:Y:S04]  /*0f20*/  STG.E.U8 desc[UR6][R44.64], R47 ;  /* 0x0000002f2c007986 */ /* 0x0005e8000c101106 */
.L_x_1988:
[----:B------:R-:W-:Y:S05]  /*0f30*/  BSYNC.RECONVERGENT B0 ;  /* 0x0000000000007941 */ /* 0x000fea0003800200 */
.L_x_1987:
        /* <DEDUP_REMOVED lines=28> */
.L_x_1993:
[----:B------:R-:W-:Y:S01]  /*1100*/  IMAD.MOV.U32 R0, RZ, RZ, R49 ;  /* 0x000000ffff007224 */ /* 0x000fe200078e0031 */
[----:B--2---:R-:W-:-:S07]  /*1110*/  MOV R44, 0x1130 ;  /* 0x00001130002c7802 */ /* 0x004fce0000000f00 */
[----:B01----:R-:W-:Y:S05]  /*1120*/  CALL.REL.NOINC `($__internal_147_$__cuda_sm20_rem_u64) ;  /* 0x00000008008c7944 */ /* 0x003fea0003c00000 */
.L_x_1994:
[----:B------:R-:W-:Y:S01]  /*1130*/  IADD3 R50, P0, PT, R50, UR10, RZ ;  /* 0x0000000a32327c10 */ /* 0x000fe2000ff1e0ff */
[----:B------:R-:W-:-:S03]  /*1140*/  VIADD R45, R0, UR8 ;  /* 0x00000008002d7c36 */ /* 0x000fc60008000000 */
[----:B------:R-:W-:-:S05]  /*1150*/  IADD3.X R51, PT, PT, R51, UR11, RZ, P0, !PT ;  /* 0x0000000b33337c10 */ /* 0x000fca00087fe4ff */
[----:B------:R3:W-:Y:S04]  /*1160*/  STG.E.U8 desc[UR6][R50.64], R45 ;  /* 0x0000002d32007986 */ /* 0x0007e8000c101106 */
.L_x_1992:
[----:B------:R-:W-:Y:S05]  /*1170*/  BSYNC.RECONVERGENT B0 ;  /* 0x0000000000007941 */ /* 0x000fea0003800200 */
.L_x_1991:
        /* <DEDUP_REMOVED lines=28> */
.L_x_1997:
[----:B------:R-:W-:Y:S01]  /*1340*/  IMAD.MOV.U32 R0, RZ, RZ, R6 ;  /* 0x000000ffff007224 */ /* 0x000fe200078e0006 */
[----:B--2---:R-:W-:-:S07]  /*1350*/  MOV R44, 0x1370 ;  /* 0x00001370002c7802 */ /* 0x004fce0000000f00 */
[----:B01----:R-:W-:Y:S05]  /*1360*/  CALL.REL.NOINC `($__internal_147_$__cuda_sm20_rem_u64) ;  /* 0x0000000400fc7944 */ /* 0x003fea0003c00000 */
.L_x_1998:
[----:B------:R-:W-:Y:S01]  /*1370*/  IADD3 R44, P0, PT, R49, UR10, RZ ;  /* 0x0000000a312c7c10 */ /* 0x000fe2000ff1e0ff */
[----:B------:R-:W-:-:S03]  /*1380*/  VIADD R47, R0, UR8 ;  /* 0x00000008002f7c36 */ /* 0x000fc60008000000 */
[----:B------:R-:W-:-:S05]  /*1390*/  IADD3.X R45, PT, PT, R50, UR11, RZ, P0, !PT ;  /* 0x0000000b322d7c10 */ /* 0x000fca00087fe4ff */
[----:B------:R4:W-:Y:S04]  /*13a0*/  STG.E.U8 desc[UR6][R44.64], R47 ;  /* 0x0000002f2c007986 */ /* 0x0009e8000c101106 */
.L_x_1996:
[----:B------:R-:W-:Y:S05]  /*13b0*/  BSYNC.RECONVERGENT B0 ;  /* 0x0000000000007941 */ /* 0x000fea0003800200 */
.L_x_1995:
        /* <DEDUP_REMOVED lines=28> */
.L_x_2000:
[----:B------:R-:W-:Y:S01]  /*1580*/  IMAD.MOV.U32 R0, RZ, RZ, R5 ;  /* 0x000000ffff007224 */ /* 0x000fe200078e0005 */
[----:B--2-4-:R-:W-:-:S07]  /*1590*/  MOV R44, 0x15b0 ;  /* 0x000015b0002c7802 */ /* 0x014fce0000000f00 */
[----:B01-3--:R-:W-:Y:S05]  /*15a0*/  CALL.REL.NOINC `($__internal_147_$__cuda_sm20_rem_u64) ;  /* 0x00000004006c7944 */ /* 0x00bfea0003c00000 */
.L_x_2001:
[----:B------:R-:W-:Y:S01]  /*15b0*/  IADD3 R2, P0, PT, R6, UR10, RZ ;  /* 0x0000000a06027c10 */ /* 0x000fe2000ff1e0ff */
[----:B------:R-:W-:-:S03]  /*15c0*/  VIADD R5, R0, UR8 ;  /* 0x0000000800057c36 */ /* 0x000fc60008000000 */
[----:B------:R-:W-:-:S05]  /*15d0*/  IADD3.X R3, PT, PT, R49, UR11, RZ, P0, !PT ;  /* 0x0000000b31037c10 */ /* 0x000fca00087fe4ff */
[----:B------:R0:W-:Y:S04]  /*15e0*/  STG.E.U8 desc[UR6][R2.64], R5 ;  /* 0x0000000502007986 */ /* 0x0001e8000c101106 */
.L_x_1999:
        /* <DEDUP_REMOVED lines=11> */
        .weak           $__internal_146_$__cuda_sm20_div_s64
        .type           $__internal_146_$__cuda_sm20_div_s64,@function
        .size           $__internal_146_$__cuda_sm20_div_s64,($__internal_147_$__cuda_sm20_rem_u64 - $__internal_146_$__cuda_sm20_div_s64)
$__internal_146_$__cuda_sm20_div_s64:
        /* <DEDUP_REMOVED lines=75> */
[----:B------:R-:W-:Y:S06]  /*1b50*/  RET.REL.NODEC R2 `(_ZN2at6native60_GLOBAL__N__fdc43544_27_DistributionRandomKernel_cu_f88cee4443distribution_elementwise_grid_stride_kernelIjLi4EZZZNS0_9templates4cuda21random_from_to_kernelIPNS_17CUDAGeneratorImplEEEvRNS_18TensorIteratorBaseEmlT_ENKUlvE_clEvENKUlvE0_clEvEUlP24curandStatePhilox4_32_10E0_ZNS1_27distribution_nullary_kernelIaj5uint4S7_SF_ZZZS5_IS7_EvS9_mlSA_ENKSB_clEvENKSC_clEvEUljE_EEvS9_T2_RKT3_T4_EUlijE_EEvlNS_15PhiloxCudaStateET1_SJ_) ;  /* 0xffffffe402287950 */ /* 0x000fec0003c3ffff */
        .weak           $__internal_147_$__cuda_sm20_rem_u64
        .type           $__internal_147_$__cuda_sm20_rem_u64,@function
        .size           $__internal_147_$__cuda_sm20_rem_u64,(.L_x_2406 - $__internal_147_$__cuda_sm20_rem_u64)
$__internal_147_$__cuda_sm20_rem_u64:
        /* <DEDUP_REMOVED lines=61> */
[----:B------:R-:W-:Y:S05]  /*1f30*/  RET.REL.NODEC R44 `(_ZN2at6native60_GLOBAL__N__fdc43544_27_DistributionRandomKernel_cu_f88cee4443distribution_elementwise_grid_stride_kernelIjLi4EZZZNS0_9templates4cuda21random_from_to_kernelIPNS_17CUDAGeneratorImplEEEvRNS_18TensorIteratorBaseEmlT_ENKUlvE_clEvENKUlvE0_clEvEUlP24curandStatePhilox4_32_10E0_ZNS1_27distribution_nullary_kernelIaj5uint4S7_SF_ZZZS5_IS7_EvS9_mlSA_ENKSB_clEvENKSC_clEvEUljE_EEvS9_T2_RKT3_T4_EUlijE_EEvlNS_15PhiloxCudaStateET1_SJ_) ;  /* 0xffffffe02c307950 */ /* 0x000fea0003c3ffff */
.L_x_2003:
        /* <DEDUP_REMOVED lines=12> */
.L_x_2406:


//--------------------- .text._ZN2at6native60_GLOBAL__N__fdc43544_27_DistributionRandomKernel_cu_f88cee4443distribution_elementwise_grid_stride_kernelImLi2EZZZNS0_9templates4cuda21random_from_to_kernelIPNS_17CUDAGeneratorImplEEEvRNS_18TensorIteratorBaseEmlT_ENKUlvE_clEvENKUlvE0_clEvEUlP24curandStatePhilox4_32_10E_ZNS1_27distribution_nullary_kernelIam10ulonglong2S7_SF_ZZZS5_IS7_EvS9_mlSA_ENKSB_clEvENKSC_clEvEUlmE_EEvS9_T2_RKT3_T4_EUlimE0_EEvlNS_15PhiloxCudaStateET1_SJ_ --------------------------
	.section	.text._ZN2at6native60_GLOBAL__N__fdc43544_27_DistributionRandomKernel_cu_f88cee4443distribution_elementwise_grid_stride_kernelImLi2EZZZNS0_9templates4cuda21random_from_to_kernelIPNS_17CUDAGeneratorImplEEEvRNS_18TensorIteratorBaseEmlT_ENKUlvE_clEvENKUlvE0_clEvEUlP24curandStatePhilox4_32_10E_ZNS1_27distribution_nullary_kernelIam10ulonglong2S7_SF_ZZZS5_IS7_EvS9_mlSA_ENKSB_clEvENKSC_clEvEUlmE_EEvS9_T2_RKT3_T4_EUlimE0_EEvlNS_15PhiloxCudaStateET1_SJ_,"ax",@progbits
	.align	128
.text._ZN2at6native60_GLOBAL__N__fdc43544_27_DistributionRandomKernel_cu_f88cee4443distribution_elementwise_grid_stride_kernelImLi2EZZZNS0_9templates4cuda21random_from_to_kernelIPNS_17CUDAGeneratorImplEEEvRNS_18TensorIteratorBaseEmlT_ENKUlvE_clEvENKUlvE0_clEvEUlP24curandStatePhilox4_32_10E_ZNS1_27distribution_nullary_kernelIam10ulonglong2S7_SF_ZZZS5_IS7_EvS9_mlSA_ENKSB_clEvENKSC_clEvEUlmE_EEvS9_T2_RKT3_T4_EUlimE0_EEvlNS_15PhiloxCudaStateET1_SJ_:
        .type           _ZN2at6native60_GLOBAL__N__fdc43544_27_DistributionRandomKernel_cu_f88cee4443distribution_elementwise_grid_stride_kernelImLi2EZZZNS0_9templates4cuda21random_from_to_kernelIPNS_17CUDAGeneratorImplEEEvRNS_18TensorIteratorBaseEmlT_ENKUlvE_clEvENKUlvE0_clEvEUlP24curandStatePhilox4_32_10E_ZNS1_27distribution_nullary_kernelIam10ulonglong2S7_SF_ZZZS5_IS7_EvS9_mlSA_ENKSB_clEvENKSC_clEvEUlmE_EEvS9_T2_RKT3_T4_EUlimE0_EEvlNS_15PhiloxCudaStateET1_SJ_,@function
        .size           _ZN2at6native60_GLOBAL__N__fdc43544_27_DistributionRandomKernel_cu_f88cee4443distribution_elementwise_grid_stride_kernelImLi2EZZZNS0_9templates4cuda21random_from_to_kernelIPNS_17CUDAGeneratorImplEEEvRNS_18TensorIteratorBaseEmlT_ENKUlvE_clEvENKUlvE0_clEvEUlP24curandStatePhilox4_32_10E_ZNS1_27distribution_nullary_kernelIam10ulonglong2S7_SF_ZZZS5_IS7_EvS9_mlSA_ENKSB_clEvENKSC_clEvEUlmE_EEvS9_T2_RKT3_T4_EUlimE0_EEvlNS_15PhiloxCudaStateET1_SJ_,(.L_x_2409 - _ZN2at6native60_GLOBAL__N__fdc43544_27_DistributionRandomKernel_cu_f88cee4443distribution_elementwise_grid_stride_kernelImLi2EZZZNS0_9templates4cuda21random_from_to_kernelIPNS_17CUDAGeneratorImplEEEvRNS_18TensorIteratorBaseEmlT_ENKUlvE_clEvENKUlvE0_clEvEUlP24curandStatePhilox4_32_10E_ZNS1_27distribution_nullary_kernelIam10ulonglong2S7_SF_ZZZS5_IS7_EvS9_mlSA_ENKSB_clEvENKSC_clEvEUlmE_EEvS9_T2_RKT3_T4_EUlimE0_EEvlNS_15PhiloxCudaStateET1_SJ_)
        .other          _ZN2at6native60_GLOBAL__N__fdc43544_27_DistributionRandomKernel_cu_f88cee4443distribution_elementwise_grid_stride_kernelImLi2EZZZNS0_9templates4cuda21random_from_to_kernelIPNS_17CUDAGeneratorImplEEEvRNS_18TensorIteratorBaseEmlT_ENKUlvE_clEvENKUlvE0_clEvEUlP24curandStatePhilox4_32_10E_ZNS1_27distribution_nullary_kernelIam10ulonglong2S7_SF_ZZZS5_IS7_EvS9_mlSA_ENKSB_clEvENKSC_clEvEUlmE_EEvS9_T2_RKT3_T4_EUlimE0_EEvlNS_15PhiloxCudaStateET1_SJ_,@"STO_CUDA_ENTRY STV_DEFAULT"
_ZN2at6native60_GLOBAL__N__fdc43544_27_DistributionRandomKernel_cu_f88cee4443distribution_elementwise_grid_stride_kernelImLi2EZZZNS0_9templates4cuda21random_from_to_kernelIPNS_17CUDAGeneratorImplEEEvRNS_18TensorIteratorBaseEmlT_ENKUlvE_clEvENKUlvE0_clEvEUlP24curandStatePhilox4_32_10E_ZNS1_27distribution_nullary_kernelIam10ulonglong2S7_SF_ZZZS5_IS7_EvS9_mlSA_ENKSB_clEvENKSC_clEvEUlmE_EEvS9_T2_RKT3_T4_EUlimE0_EEvlNS_15PhiloxCudaStateET1_SJ_:
        /* <DEDUP_REMOVED lines=111> */
.L_x_2004:
[----:B------:R-:W-:-:S07]  /*06f0*/  MOV R30, 0x710 ;  /* 0x00000710001e7802 */ /* 0x000fce0000000f00 */
[----:B------:R-:W-:Y:S05]  /*0700*/  CALL.REL.NOINC `($__internal_148_$__cuda_sm20_div_s64) ;  /* 0x00000030008c7944 */ /* 0x000fea0003c00000 */
[----:B------:R-:W-:Y:S01]  /*0710*/  MOV R30, R28 ;  /* 0x0000001c001e7202 */ /* 0x000fe20000000f00 */
[----:B------:R-:W-:-:S07]  /*0720*/  IMAD.MOV.U32 R31, RZ, RZ, R29 ;  /* 0x000000ffff1f7224 */ /* 0x000fce00078e001d */
.L_x_2005:
        /* <DEDUP_REMOVED lines=79> */
.L_x_2030:
        /* <DEDUP_REMOVED lines=13> */
.L_x_2007:
[----:B0-----:R-:W-:Y:S05]  /*0cf0*/  BSYNC.RECONVERGENT B0 ;  /* 0x0000000000007941 */ /* 0x001fea0003800200 */
.L_x_2006:
        /* <DEDUP_REMOVED lines=55> */
.L_x_2008:
        /* <DEDUP_REMOVED lines=9> */
.L_x_2009:
        /* <DEDUP_REMOVED lines=31> */
.L_x_2014:
[----:B------:R-:W-:-:S07]  /*12f0*/  MOV R44, 0x1310 ;  /* 0x00001310002c7802 */ /* 0x000fce0000000f00 */
[----:B01----:R-:W-:Y:S05]  /*1300*/  CALL.REL.NOINC `($__internal_149_$__cuda_sm20_rem_u64) ;  /* 0x0000002800b47944 */ /* 0x003fea0003c00000 */
.L_x_2015:
[----:B------:R-:W-:Y:S05]  /*1310*/  BSYNC.RECONVERGENT B1 ;  /* 0x0000000000017941 */ /* 0x000fea0003800200 */
.L_x_2013:
[----:B------:R-:W2:Y:S01]  /*1320*/  LDC.64 R28, c[0x0][0x540] ;  /* 0x00015000ff1c7b82 */ /* 0x000ea20000000a00 */
[----:B------:R-:W-:-:S05]  /*1330*/  VIADD R31, R30, UR69 ;  /* 0x000000451e1f7c36 */ /* 0x000fca0008000000 */
[----:B--2---:R2:W-:Y:S02]  /*1340*/  STG.E.U8 desc[UR74][R28.64], R31 ;  /* 0x0000001f1c007986 */ /* 0x0045e4000c10114a */
.L_x_2012:
[----:B------:R-:W-:Y:S05]  /*1350*/  BSYNC.RECONVERGENT B0 ;  /* 0x0000000000007941 */ /* 0x000fea0003800200 */
.L_x_2011:
        /* <DEDUP_REMOVED lines=28> */
.L_x_2018:
[----:B------:R-:W-:Y:S01]  /*1520*/  MOV R47, R42 ;  /* 0x0000002a002f7202 */ /* 0x000fe20000000f00 */
[----:B------:R-:W-:Y:S01]  /*1530*/  IMAD.MOV.U32 R48, RZ, RZ, R41 ;  /* 0x000000ffff307224 */ /* 0x000fe200078e0029 */
[----:B------:R-:W-:-:S07]  /*1540*/  MOV R44, 0x1560 ;  /* 0x00001560002c7802 */ /* 0x000fce0000000f00 */
[----:B01----:R-:W-:Y:S05]  /*1550*/  CALL.REL.NOINC `($__internal_149_$__cuda_sm20_rem_u64) ;  /* 0x0000002800207944 */ /* 0x003fea0003c00000 */
.L_x_2019:
[----:B------:R-:W-:Y:S05]  /*1560*/  BSYNC.RECONVERGENT B0 ;  /* 0x0000000000007941 */ /* 0x000fea0003800200 */
.L_x_2017:
[----:B------:R-:W2:Y:S01]  /*1570*/  LDC.64 R28, c[0x0][0x540] ;  /* 0x00015000ff1c7b82 */ /* 0x000ea20000000a00 */
[----:B------:R-:W-:-:S05]  /*1580*/  IADD3 R31, PT, PT, R30, UR69, RZ ;  /* 0x000000451e1f7c10 */ /* 0x000fca000fffe0ff */
[----:B--2---:R3:W-:Y:S01]  /*1590*/  STG.E.U8 desc[UR74][R28.64], R31 ;  /* 0x0000001f1c007986 */ /* 0x0047e2000c10114a */
[----:B------:R-:W-:Y:S05]  /*15a0*/  BRA `(.L_x_2016) ;  /* 0x0000002000c47947 */ /* 0x000fea0003800000 */
.L_x_2010:
        /* <DEDUP_REMOVED lines=247> */
.L_x_2022:
        /* <DEDUP_REMOVED lines=23> */
.L_x_2024:
[----:B------:R-:W-:-:S07]  /*2690*/  MOV R44, 0x26b0 ;  /* 0x000026b0002c7802 */ /* 0x000fce0000000f00 */
[----:B01----:R-:W-:Y:S05]  /*26a0*/  CALL.REL.NOINC `($__internal_149_$__cuda_sm20_rem_u64) ;  /* 0x0000001400cc7944 */ /* 0x003fea0003c00000 */
[----:B------:R-:W-:-:S07]  /*26b0*/  IMAD.MOV.U32 R28, RZ, RZ, R30 ;  /* 0x000000ffff1c7224 */ /* 0x000fce00078e001e */
.L_x_2025:
[----:B------:R-:W-:Y:S05]  /*26c0*/  BSYNC.RECONVERGENT B1 ;  /* 0x0000000000017941 */ /* 0x000fea0003800200 */
.L_x_2023:
[----:B------:R-:W2:Y:S01]  /*26d0*/  LDCU.64 UR46, c[0x0][0x540] ;  /* 0x0000a800ff2e77ac */ /* 0x000ea20008000a00 */
[----:B------:R-:W-:Y:S02]  /*26e0*/  IADD3 R29, PT, PT, R28, UR69, RZ ;  /* 0x000000451c1d7c10 */ /* 0x000fe4000fffe0ff */
[----:B--2---:R-:W-:-:S04]  /*26f0*/  IADD3 R46, P0, PT, R46, UR46, RZ ;  /* 0x0000002e2e2e7c10 */ /* 0x004fc8000ff1e0ff */
[----:B------:R-:W-:-:S05]  /*2700*/  IADD3.X R47, PT, PT, RZ, UR47, RZ, P0, !PT ;  /* 0x0000002fff2f7c10 */ /* 0x000fca00087fe4ff */
[----:B------:R2:W-:Y:S04]  /*2710*/  STG.E.U8 desc[UR74][R46.64], R29 ;  /* 0x0000001d2e007986 */ /* 0x0005e8000c10114a */
.L_x_2021:
[----:B------:R-:W-:Y:S05]  /*2720*/  BSYNC.RECONVERGENT B0 ;  /* 0x0000000000007941 */ /* 0x000fea0003800200 */
.L_x_2020:
        /* <DEDUP_REMOVED lines=247> */
.L_x_2026:
        /* <DEDUP_REMOVED lines=23> */
.L_x_2028:
[----:B------:R-:W-:Y:S02]  /*3810*/  MOV R47, R42 ;  /* 0x0000002a002f7202 */ /* 0x000fe40000000f00 */
[----:B------:R-:W-:Y:S02]  /*3820*/  MOV R48, R41 ;  /* 0x0000002900307202 */ /* 0x000fe40000000f00 */
[----:B------:R-:W-:-:S07]  /*3830*/  MOV R44, 0x3850 ;  /* 0x00003850002c7802 */ /* 0x000fce0000000f00 */
[----:B01----:R-:W-:Y:S05]  /*3840*/  CALL.REL.NOINC `($__internal_149_$__cuda_sm20_rem_u64) ;  /* 0x0000000400647944 */ /* 0x003fea0003c00000 */
[----:B------:R-:W-:-:S07]  /*3850*/  IMAD.MOV.U32 R28, RZ, RZ, R30 ;  /* 0x000000ffff1c7224 */ /* 0x000fce00078e001e */
.L_x_2029:
[----:B------:R-:W-:Y:S05]  /*3860*/  BSYNC.RECONVERGENT B0 ;  /* 0x0000000000007941 */ /* 0x000fea0003800200 */
.L_x_2027:
[----:B------:R-:W2:Y:S01]  /*3870*/  LDCU.64 UR46, c[0x0][0x540] ;  /* 0x0000a800ff2e77ac */ /* 0x000ea20008000a00 */
[----:B------:R-:W-:Y:S02]  /*3880*/  IADD3 R29, PT, PT, R28, UR69, RZ ;  /* 0x000000451c1d7c10 */ /* 0x000fe4000fffe0ff */
[----:B--2---:R-:W-:-:S04]  /*3890*/  IADD3 R46, P0, PT, R46, UR46, RZ ;  /* 0x0000002e2e2e7c10 */ /* 0x004fc8000ff1e0ff */
[----:B------:R-:W-:-:S05]  /*38a0*/  IADD3.X R47, PT, PT, RZ, UR47, RZ, P0, !PT ;  /* 0x0000002fff2f7c10 */ /* 0x000fca00087fe4ff */
[----:B------:R2:W-:Y:S04]  /*38b0*/  STG.E.U8 desc[UR74][R46.64], R29 ;  /* 0x0000001d2e007986 */ /* 0x0005e8000c10114a */
.L_x_2016:
        /* <DEDUP_REMOVED lines=8> */
        .weak           $__internal_148_$__cuda_sm20_div_s64
        .type           $__internal_148_$__cuda_sm20_div_s64,@function
        .size           $__internal_148_$__cuda_sm20_div_s64,($__internal_149_$__cuda_sm20_rem_u64 - $__internal_148_$__cuda_sm20_div_s64)
$__internal_148_$__cuda_sm20_div_s64:
        /* <DEDUP_REMOVED lines=73> */
[----:B------:R-:W-:Y:S06]  /*3dd0*/  RET.REL.NODEC R30 `(_ZN2at6native60_GLOBAL__N__fdc43544_27_DistributionRandomKernel_cu_f88cee4443distribution_elementwise_grid_stride_kernelImLi2EZZZNS0_9templates4cuda21random_from_to_kernelIPNS_17CUDAGeneratorImplEEEvRNS_18TensorIteratorBaseEmlT_ENKUlvE_clEvENKUlvE0_clEvEUlP24curandStatePhilox4_32_10E_ZNS1_27distribution_nullary_kernelIam10ulonglong2S7_SF_ZZZS5_IS7_EvS9_mlSA_ENKSB_clEvENKSC_clEvEUlmE_EEvS9_T2_RKT3_T4_EUlimE0_EEvlNS_15PhiloxCudaStateET1_SJ_) ;  /* 0xffffffc01e887950 */ /* 0x000fec0003c3ffff */
        .weak           $__internal_149_$__cuda_sm20_rem_u64
        .type           $__internal_149_$__cuda_sm20_rem_u64,@function
        .size           $__internal_149_$__cuda_sm20_rem_u64,(.L_x_2409 - $__internal_149_$__cuda_sm20_rem_u64)
$__internal_149_$__cuda_sm20_rem_u64:
        /* <DEDUP_REMOVED lines=62> */
[----:B------:R-:W-:Y:S05]  /*41c0*/  RET.REL.NODEC R28 `(_ZN2at6native60_GLOBAL__N__fdc43544_27_DistributionRandomKernel_cu_f88cee4443distribution_elementwise_grid_stride_kernelImLi2EZZZNS0_9templates4cuda21random_from_to_kernelIPNS_17CUDAGeneratorImplEEEvRNS_18TensorIteratorBaseEmlT_ENKUlvE_clEvENKUlvE0_clEvEUlP24curandStatePhilox4_32_10E_ZNS1_27distribution_nullary_kernelIam10ulonglong2S7_SF_ZZZS5_IS7_EvS9_mlSA_ENKSB_clEvENKSC_clEvEUlmE_EEvS9_T2_RKT3_T4_EUlimE0_EEvlNS_15PhiloxCudaStateET1_SJ_) ;  /* 0xffffffbc1c8c7950 */ /* 0x000fea0003c3ffff */
.L_x_2031:
        /* <DEDUP_REMOVED lines=11> */
.L_x_2409:


//--------------------- .text._ZN2at6native60_GLOBAL__N__fdc43544_27_DistributionRandomKernel_cu_f88cee4443distribution_elementwise_grid_stride_kernelImLi2EZZZNS0_9templates4cuda21random_from_to_kernelIPNS_17CUDAGeneratorImplEEEvRNS_18TensorIteratorBaseEmlT_ENKUlvE_clEvENKUlvE0_clEvEUlP24curandStatePhilox4_32_10E_ZNS1_27distribution_nullary_kernelIam10ulonglong2S7_SF_ZZZS5_IS7_EvS9_mlSA_ENKSB_clEvENKSC_clEvEUlmE_EEvS9_T2_RKT3_T4_EUlimE_EEvlNS_15PhiloxCudaStateET1_SJ_ --------------------------
	.section	.text._ZN2at6native60_GLOBAL__N__fdc43544_27_DistributionRandomKernel_cu_f88cee4443distribution_elementwise_grid_stride_kernelImLi2EZZZNS0_9templates4cuda21random_from_to_kernelIPNS_17CUDAGeneratorImplEEEvRNS_18TensorIteratorBaseEmlT_ENKUlvE_clEvENKUlvE0_clEvEUlP24curandStatePhilox4_32_10E_ZNS1_27distribution_nullary_kernelIam10ulonglong2S7_SF_ZZZS5_IS7_EvS9_mlSA_ENKSB_clEvENKSC_clEvEUlmE_EEvS9_T2_RKT3_T4_EUlimE_EEvlNS_15PhiloxCudaStateET1_SJ_,"ax",@progbits
	.align	128
.text._ZN2at6native60_GLOBAL__N__fdc43544_27_DistributionRandomKernel_cu_f88cee4443distribution_elementwise_grid_stride_kernelImLi2EZZZNS0_9templates4cuda21random_from_to_kernelIPNS_17CUDAGeneratorImplEEEvRNS_18TensorIteratorBaseEmlT_ENKUlvE_clEvENKUlvE0_clEvEUlP24curandStatePhilox4_32_10E_ZNS1_27distribution_nullary_kernelIam10ulonglong2S7_SF_ZZZS5_IS7_EvS9_mlSA_ENKSB_clEvENKSC_clEvEUlmE_EEvS9_T2_RKT3_T4_EUlimE_EEvlNS_15PhiloxCudaStateET1_SJ_:
        .type           _ZN2at6native60_GLOBAL__N__fdc43544_27_DistributionRandomKernel_cu_f88cee4443distribution_elementwise_grid_stride_kernelImLi2EZZZNS0_9templates4cuda21random_from_to_kernelIPNS_17CUDAGeneratorImplEEEvRNS_18TensorIteratorBaseEmlT_ENKUlvE_clEvENKUlvE0_clEvEUlP24curandStatePhilox4_32_10E_ZNS1_27distribution_nullary_kernelIam10ulonglong2S7_SF_ZZZS5_IS7_EvS9_mlSA_ENKSB_clEvENKSC_clEvEUlmE_EEvS9_T2_RKT3_T4_EUlimE_EEvlNS_15PhiloxCudaStateET1_SJ_,@function
        .size           _ZN2at6native60_GLOBAL__N__fdc43544_27_DistributionRandomKernel_cu_f88cee4443distribution_elementwise_grid_stride_kernelImLi2EZZZNS0_9templates4cuda21random_from_to_kernelIPNS_17CUDAGeneratorImplEEEvRNS_18TensorIteratorBaseEmlT_ENKUlvE_clEvENKUlvE0_clEvEUlP24curandStatePhilox4_32_10E_ZNS1_27distribution_nullary_kernelIam10ulonglong2S7_SF_ZZZS5_IS7_EvS9_mlSA_ENKSB_clEvENKSC_clEvEUlmE_EEvS9_T2_RKT3_T4_EUlimE_EEvlNS_15PhiloxCudaStateET1_SJ_,(.L_x_2412 - _ZN2at6native60_GLOBAL__N__fdc43544_27_DistributionRandomKernel_cu_f88cee4443distribution_elementwise_grid_stride_kernelImLi2EZZZNS0_9templates4cuda21random_from_to_kernelIPNS_17CUDAGeneratorImplEEEvRNS_18TensorIteratorBaseEmlT_ENKUlvE_clEvENKUlvE0_clEvEUlP24curandStatePhilox4_32_10E_ZNS1_27distribution_nullary_kernelIam10ulonglong2S7_SF_ZZZS5_IS7_EvS9_mlSA_ENKSB_clEvENKSC_clEvEUlmE_EEvS9_T2_RKT3_T4_EUlimE_EEvlNS_15PhiloxCudaStateET1_SJ_)
        .other          _ZN2at6native60_GLOBAL__N__fdc43544_27_DistributionRandomKernel_cu_f88cee4443distribution_elementwise_grid_stride_kernelImLi2EZZZNS0_9templates4cuda21random_from_to_kernelIPNS_17CUDAGeneratorImplEEEvRNS_18TensorIteratorBaseEmlT_ENKUlvE_clEvENKUlvE0_clEvEUlP24curandStatePhilox4_32_10E_ZNS1_27distribution_nullary_kernelIam10ulonglong2S7_SF_ZZZS5_IS7_EvS9_mlSA_ENKSB_clEvENKSC_clEvEUlmE_EEvS9_T2_RKT3_T4_EUlimE_EEvlNS_15PhiloxCudaStateET1_SJ_,@"STO_CUDA_ENTRY STV_DEFAULT"
_ZN2at6native60_GLOBAL__N__fdc43544_27_DistributionRandomKernel_cu_f88cee4443distribution_elementwise_grid_stride_kernelImLi2EZZZNS0_9templates4cuda21random_from_to_kernelIPNS_17CUDAGeneratorImplEEEvRNS_18TensorIteratorBaseEmlT_ENKUlvE_clEvENKUlvE0_clEvEUlP24curandStatePhilox4_32_10E_ZNS1_27distribution_nullary_kernelIam10ulonglong2S7_SF_ZZZS5_IS7_EvS9_mlSA_ENKSB_clEvENKSC_clEvEUlmE_EEvS9_T2_RKT3_T4_EUlimE_EEvlNS_15PhiloxCudaStateET1_SJ_:
        /* <DEDUP_REMOVED lines=113> */
.L_x_2032:
[----:B------:R-:W-:-:S07]  /*0710*/  MOV R40, 0x730 ;  /* 0x0000073000287802 */ /* 0x000fce0000000f00 */
[----:B------:R-:W-:Y:S05]  /*0720*/  CALL.REL.NOINC `($__internal_150_$__cuda_sm20_div_s64) ;  /* 0x0000000800d47944 */ /* 0x000fea0003c00000 */
.L_x_2033:
        /* <DEDUP_REMOVED lines=19> */
.L_x_2047:
        /* <DEDUP_REMOVED lines=13> */
.L_x_2035:
[----:B01234-:R-:W-:Y:S05]  /*0930*/  BSYNC.RECONVERGENT B0 ;  /* 0x0000000000007941 */ /* 0x01ffea0003800200 */
.L_x_2034:
        /* <DEDUP_REMOVED lines=51> */
.L_x_2036:
        /* <DEDUP_REMOVED lines=9> */
.L_x_2037:
        /* <DEDUP_REMOVED lines=29> */
.L_x_2041:
[----:B------:R-:W-:-:S07]  /*0ed0*/  MOV R44, 0xef0 ;  /* 0x00000ef0002c7802 */ /* 0x000fce0000000f00 */
[----:B01----:R-:W-:Y:S05]  /*0ee0*/  CALL.REL.NOINC `($__internal_151_$__cuda_sm20_rem_u64) ;  /* 0x0000000800107944 */ /* 0x003fea0003c00000 */
.L_x_2042:
[----:B------:R-:W-:Y:S05]  /*0ef0*/  BSYNC.RECONVERGENT B1 ;  /* 0x0000000000017941 */ /* 0x000fea0003800200 */
.L_x_2040:
[----:B------:R-:W-:Y:S02]  /*0f00*/  IMAD R29, R21, UR9, RZ ;  /* 0x00000009151d7c24 */ /* 0x000fe4000f8e02ff */
[----:B------:R-:W-:-:S03]  /*0f10*/  VIADD R31, R30, UR8 ;  /* 0x000000081e1f7c36 */ /* 0x000fc60008000000 */
[----:B------:R-:W-:-:S04]  /*0f20*/  IADD3 R28, P0, PT, R29, UR10, RZ ;  /* 0x0000000a1d1c7c10 */ /* 0x000fc8000ff1e0ff */
[----:B------:R-:W-:-:S05]  /*0f30*/  LEA.HI.X.SX32 R29, R29, UR11, 0x1, P0 ;  /* 0x0000000b1d1d7c11 */ /* 0x000fca00080f0eff */
[----:B------:R2:W-:Y:S04]  /*0f40*/  STG.E.U8 desc[UR6][R28.64], R31 ;  /* 0x0000001f1c007986 */ /* 0x0005e8000c101106 */
.L_x_2039:
[----:B------:R-:W-:Y:S05]  /*0f50*/  BSYNC.RECONVERGENT B0 ;  /* 0x0000000000007941 */ /* 0x000fea0003800200 */
.L_x_2038:
        /* <DEDUP_REMOVED lines=29> */
.L_x_2045:
[----:B------:R-:W-:Y:S01]  /*1130*/  MOV R49, R43 ;  /* 0x0000002b00317202 */ /* 0x000fe20000000f00 */
[----:B------:R-:W-:Y:S01]  /*1140*/  IMAD.MOV.U32 R50, RZ, RZ, R42 ;  /* 0x000000ffff327224 */ /* 0x000fe200078e002a */
[----:B------:R-:W-:-:S07]  /*1150*/  MOV R44, 0x1170 ;  /* 0x00001170002c7802 */ /* 0x000fce0000000f00 */
[----:B01----:R-:W-:Y:S05]  /*1160*/  CALL.REL.NOINC `($__internal_151_$__cuda_sm20_rem_u64) ;  /* 0x0000000400707944 */ /* 0x003fea0003c00000 */
[----:B------:R-:W-:-:S07]  /*1170*/  IMAD.MOV.U32 R28, RZ, RZ, R30 ;  /* 0x000000ffff1c7224 */ /* 0x000fce00078e001e */
.L_x_2046:
[----:B------:R-:W-:Y:S05]  /*1180*/  BSYNC.RECONVERGENT B0 ;  /* 0x0000000000007941 */ /* 0x000fea0003800200 */
.L_x_2044:
[----:B------:R-:W-:Y:S02]  /*1190*/  IADD3 R46, P0, PT, R46, UR10, RZ ;  /* 0x0000000a2e2e7c10 */ /* 0x000fe4000ff1e0ff */
[----:B------:R-:W-:Y:S02]  /*11a0*/  IADD3 R29, PT, PT, R28, UR8, RZ ;  /* 0x000000081c1d7c10 */ /* 0x000fe4000fffe0ff */
[----:B-1----:R-:W-:-:S05]  /*11b0*/  IADD3.X R47, PT, PT, R48, UR11, RZ, P0, !PT ;  /* 0x0000000b302f7c10 */ /* 0x002fca00087fe4ff */
[----:B------:R2:W-:Y:S04]  /*11c0*/  STG.E.U8 desc[UR6][R46.64], R29 ;  /* 0x0000001d2e007986 */ /* 0x0005e8000c101106 */
.L_x_2043:
        /* <DEDUP_REMOVED lines=11> */
        .weak           $__internal_150_$__cuda_sm20_div_s64
        .type           $__internal_150_$__cuda_sm20_div_s64,@function
        .size           $__internal_150_$__cuda_sm20_div_s64,($__internal_151_$__cuda_sm20_rem_u64 - $__internal_150_$__cuda_sm20_div_s64)
$__internal_150_$__cuda_sm20_div_s64:
        /* <DEDUP_REMOVED lines=74> */
[----:B------:R-:W-:Y:S06]  /*1720*/  RET.REL.NODEC R40 `(_ZN2at6native60_GLOBAL__N__fdc43544_27_DistributionRandomKernel_cu_f88cee4443distribution_elementwise_grid_stride_kernelImLi2EZZZNS0_9templates4cuda21random_from_to_kernelIPNS_17CUDAGeneratorImplEEEvRNS_18TensorIteratorBaseEmlT_ENKUlvE_clEvENKUlvE0_clEvEUlP24curandStatePhilox4_32_10E_ZNS1_27distribution_nullary_kernelIam10ulonglong2S7_SF_ZZZS5_IS7_EvS9_mlSA_ENKSB_clEvENKSC_clEvEUlmE_EEvS9_T2_RKT3_T4_EUlimE_EEvlNS_15PhiloxCudaStateET1_SJ_) ;  /* 0xffffffe828347950 */ /* 0x000fec0003c3ffff */
        .weak           $__internal_151_$__cuda_sm20_rem_u64
        .type           $__internal_151_$__cuda_sm20_rem_u64,@function
        .size           $__internal_151_$__cuda_sm20_rem_u64,(.L_x_2412 - $__internal_151_$__cuda_sm20_rem_u64)
$__internal_151_$__cuda_sm20_rem_u64:
        /* <DEDUP_REMOVED lines=62> */
[----:B------:R-:W-:Y:S06]  /*1b10*/  RET.REL.NODEC R28 `(_ZN2at6native60_GLOBAL__N__fdc43544_27_DistributionRandomKernel_cu_f88cee4443distribution_elementwise_grid_stride_kernelImLi2EZZZNS0_9templates4cuda21random_from_to_kernelIPNS_17CUDAGeneratorImplEEEvRNS_18TensorIteratorBaseEmlT_ENKUlvE_clEvENKUlvE0_clEvEUlP24curandStatePhilox4_32_10E_ZNS1_27distribution_nullary_kernelIam10ulonglong2S7_SF_ZZZS5_IS7_EvS9_mlSA_ENKSB_clEvENKSC_clEvEUlmE_EEvS9_T2_RKT3_T4_EUlimE_EEvlNS_15PhiloxCudaStateET1_SJ_) ;  /* 0xffffffe41c387950 */ /* 0x000fec0003c3ffff */
.L_x_2048:
        /* <DEDUP_REMOVED lines=14> */
.L_x_2412:


//--------------------- .text._ZN2at6native60_GLOBAL__N__fdc43544_27_DistributionRandomKernel_cu_f88cee4443distribution_elementwise_grid_stride_kernelIjLi4EZZZNS0_9templates4cuda21random_from_to_kernelIPNS_17CUDAGeneratorImplEEEvRNS_18TensorIteratorBaseEmlT_ENKUlvE_clEvENKUlvE_clEvEUlP24curandStatePhilox4_32_10E0_ZNS1_27distribution_nullary_kernelIhj5uint4S7_SF_ZZZS5_IS7_EvS9_mlSA_ENKSB_clEvENKSC_clEvEUljE_EEvS9_T2_RKT3_T4_EUlijE0_EEvlNS_15PhiloxCudaStateET1_SJ_ --------------------------
	.section	.text._ZN2at6native60_GLOBAL__N__fdc43544_27_DistributionRandomKernel_cu_f88cee4443distribution_elementwise_grid_stride_kernelIjLi4EZZZNS0_9templates4cuda21random_from_to_kernelIPNS_17CUDAGeneratorImplEEEvRNS_18TensorIteratorBaseEmlT_ENKUlvE_clEvENKUlvE_clEvEUlP24curandStatePhilox4_32_10E0_ZNS1_27distribution_nullary_kernelIhj5uint4S7_SF_ZZZS5_IS7_EvS9_mlSA_ENKSB_clEvENKSC_clEvEUljE_EEvS9_T2_RKT3_T4_EUlijE0_EEvlNS_15PhiloxCudaStateET1_SJ_,"ax",@progbits
	.align	128
.text._ZN2at6native60_GLOBAL__N__fdc43544_27_DistributionRandomKernel_cu_f88cee4443distribution_elementwise_grid_stride_kernelIjLi4EZZZNS0_9templates4cuda21random_from_to_kernelIPNS_17CUDAGeneratorImplEEEvRNS_18TensorIteratorBaseEmlT_ENKUlvE_clEvENKUlvE_clEvEUlP24curandStatePhilox4_32_10E0_ZNS1_27distribution_nullary_kernelIhj5uint4S7_SF_ZZZS5_IS7_EvS9_mlSA_ENKSB_clEvENKSC_clEvEUljE_EEvS9_T2_RKT3_T4_EUlijE0_EEvlNS_15PhiloxCudaStateET1_SJ_:
        .type           _ZN2at6native60_GLOBAL__N__fdc43544_27_DistributionRandomKernel_cu_f88cee4443distribution_elementwise_grid_stride_kernelIjLi4EZZZNS0_9templates4cuda21random_from_to_kernelIPNS_17CUDAGeneratorImplEEEvRNS_18TensorIteratorBaseEmlT_ENKUlvE_clEvENKUlvE_clEvEUlP24curandStatePhilox4_32_10E0_ZNS1_27distribution_nullary_kernelIhj5uint4S7_SF_ZZZS5_IS7_EvS9_mlSA_ENKSB_clEvENKSC_clEvEUljE_EEvS9_T2_RKT3_T4_EUlijE0_EEvlNS_15PhiloxCudaStateET1_SJ_,@function
        .size           _ZN2at6native60_GLOBAL__N__fdc43544_27_DistributionRandomKernel_cu_f88cee4443distribution_elementwise_grid_stride_kernelIjLi4EZZZNS0_9templates4cuda21random_from_to_kernelIPNS_17CUDAGeneratorImplEEEvRNS_18TensorIteratorBaseEmlT_ENKUlvE_clEvENKUlvE_clEvEUlP24curandStatePhilox4_32_10E0_ZNS1_27distribution_nullary_kernelIhj5uint4S7_SF_ZZZS5_IS7_EvS9_mlSA_ENKSB_clEvENKSC_clEvEUljE_EEvS9_T2_RKT3_T4_EUlijE0_EEvlNS_15PhiloxCudaStateET1_SJ_,(.L_x_2415 - _ZN2at6native60_GLOBAL__N__fdc43544_27_DistributionRandomKernel_cu_f88cee4443distribution_elementwise_grid_stride_kernelIjLi4EZZZNS0_9templates4cuda21random_from_to_kernelIPNS_17CUDAGeneratorImplEEEvRNS_18TensorIteratorBaseEmlT_ENKUlvE_clEvENKUlvE_clEvEUlP24curandStatePhilox4_32_10E0_ZNS1_27distribution_nullary_kernelIhj5uint4S7_SF_ZZZS5_IS7_EvS9_mlSA_ENKSB_clEvENKSC_clEvEUljE_EEvS9_T2_RKT3_T4_EUlijE0_EEvlNS_15PhiloxCudaStateET1_SJ_)
        .other          _ZN2at6native60_GLOBAL__N__fdc43544_27_DistributionRandomKernel_cu_f88cee4443distribution_elementwise_grid_stride_kernelIjLi4EZZZNS0_9templates4cuda21random_from_to_kernelIPNS_17CUDAGeneratorImplEEEvRNS_18TensorIteratorBaseEmlT_ENKUlvE_clEvENKUlvE_clEvEUlP24curandStatePhilox4_32_10E0_ZNS1_27distribution_nullary_kernelIhj5uint4S7_SF_ZZZS5_IS7_EvS9_mlSA_ENKSB_clEvENKSC_clEvEUljE_EEvS9_T2_RKT3_T4_EUlijE0_EEvlNS_15PhiloxCudaStateET1_SJ_,@"STO_CUDA_ENTRY STV_DEFAULT"
_ZN2at6native60_GLOBAL__N__fdc43544_27_DistributionRandomKernel_cu_f88cee4443distribution_elementwise_grid_stride_kernelIjLi4EZZZNS0_9templates4cuda21random_from_to_kernelIPNS_17CUDAGeneratorImplEEEvRNS_18TensorIteratorBaseEmlT_ENKUlvE_clEvENKUlvE_clEvEUlP24curandStatePhilox4_32_10E0_ZNS1_27distribution_nullary_kernelIhj5uint4S7_SF_ZZZS5_IS7_EvS9_mlSA_ENKSB_clEvENKSC_clEvEUljE_EEvS9_T2_RKT3_T4_EUlijE0_EEvlNS_15PhiloxCudaStateET1_SJ_:
        /* <DEDUP_REMOVED lines=112> */
.L_x_2049:
[----:B------:R-:W-:-:S07]  /*0700*/  MOV R32, 0x720 ;  /* 0x0000072000207802 */ /* 0x000fce0000000f00 */
[----:B------:R-:W-:Y:S05]  /*0710*/  CALL.REL.NOINC `($__internal_152_$__cuda_sm20_div_s64) ;  /* 0x00000054006c7944 */ /* 0x000fea0003c00000 */
.L_x_2050:
        /* <DEDUP_REMOVED lines=81> */
.L_x_2089:
        /* <DEDUP_REMOVED lines=13> */
.L_x_2052:
[----:B0-----:R-:W-:Y:S05]  /*0d00*/  BSYNC.RECONVERGENT B0 ;  /* 0x0000000000007941 */ /* 0x001fea0003800200 */
.L_x_2051:
        /* <DEDUP_REMOVED lines=62> */
.L_x_2053:
        /* <DEDUP_REMOVED lines=9> */
.L_x_2054:
        /* <DEDUP_REMOVED lines=31> */
.L_x_2058:
[----:B------:R-:W-:Y:S02]  /*1370*/  MOV R40, R39 ;  /* 0x0000002700287202 */ /* 0x000fe40000000f00 */
[----:B------:R-:W-:-:S07]  /*1380*/  MOV R39, 0x13a0 ;  /* 0x000013a000277802 */ /* 0x000fce0000000f00 */
[----:B-12---:R-:W-:Y:S05]  /*1390*/  CALL.REL.NOINC `($__internal_153_$__cuda_sm20_rem_u64) ;  /* 0x0000004c00787944 */ /* 0x006fea0003c00000 */
.L_x_2059:
[----:B------:R-:W0:Y:S01]  /*13a0*/  LDC.64 R24, c[0x0][0x540] ;  /* 0x00015000ff187b82 */ /* 0x000e220000000a00 */
[----:B------:R-:W-:-:S05]  /*13b0*/  VIADD R39, R40, UR70 ;  /* 0x0000004628277c36 */ /* 0x000fca0008000000 */
[----:B0-----:R0:W-:Y:S02]  /*13c0*/  STG.E.U8 desc[UR76][R24.64], R39 ;  /* 0x0000002718007986 */ /* 0x0011e4000c10114c */
.L_x_2057:
[----:B------:R-:W-:Y:S05]  /*13d0*/  BSYNC.RECONVERGENT B0 ;  /* 0x0000000000007941 */ /* 0x000fea0003800200 */
.L_x_2056:
        /* <DEDUP_REMOVED lines=27> */
.L_x_2062:
[----:B------:R-:W-:Y:S01]  /*1590*/  IMAD.MOV.U32 R40, RZ, RZ, R33 ;  /* 0x000000ffff287224 */ /* 0x000fe200078e0021 */
[----:B------:R-:W-:-:S07]  /*15a0*/  MOV R39, 0x15c0 ;  /* 0x000015c000277802 */ /* 0x000fce0000000f00 */
[----:B-12---:R-:W-:Y:S05]  /*15b0*/  CALL.REL.NOINC `($__internal_153_$__cuda_sm20_rem_u64) ;  /* 0x0000004800f07944 */ /* 0x006fea0003c00000 */
.L_x_2063:
[----:B------:R-:W0:Y:S01]  /*15c0*/  LDC.64 R24, c[0x0][0x540] ;  /* 0x00015000ff187b82 */ /* 0x000e220000000a00 */
[----:B------:R-:W-:-:S05]  /*15d0*/  IADD3 R33, PT, PT, R40, UR70, RZ ;  /* 0x0000004628217c10 */ /* 0x000fca000fffe0ff */
[----:B0-----:R0:W-:Y:S02]  /*15e0*/  STG.E.U8 desc[UR76][R24.64], R33 ;  /* 0x0000002118007986 */ /* 0x0011e4000c10114c */
.L_x_2061:
[----:B------:R-:W-:Y:S05]  /*15f0*/  BSYNC.RECONVERGENT B0 ;  /* 0x0000000000007941 */ /* 0x000fea0003800200 */
.L_x_2060:
        /* <DEDUP_REMOVED lines=27> */
.L_x_2066:
[----:B------:R-:W-:Y:S02]  /*17b0*/  MOV R40, R34 ;  /* 0x0000002200287202 */ /* 0x000fe40000000f00 */
[----:B------:R-:W-:-:S07]  /*17c0*/  MOV R39, 0x17e0 ;  /* 0x000017e000277802 */ /* 0x000fce0000000f00 */
[----:B-12---:R-:W-:Y:S05]  /*17d0*/  CALL.REL.NOINC `($__internal_153_$__cuda_sm20_rem_u64) ;  /* 0x0000004800687944 */ /* 0x006fea0003c00000 */
.L_x_2067:
[----:B------:R-:W0:Y:S01]  /*17e0*/  LDC.64 R24, c[0x0][0x540] ;  /* 0x00015000ff187b82 */ /* 0x000e220000000a00 */
[----:B------:R-:W-:-:S05]  /*17f0*/  IADD3 R33, PT, PT, R40, UR70, RZ ;  /* 0x0000004628217c10 */ /* 0x000fca000fffe0ff */
[----:B0-----:R0:W-:Y:S02]  /*1800*/  STG.E.U8 desc[UR76][R24.64], R33 ;  /* 0x0000002118007986 */ /* 0x0011e4000c10114c */
.L_x_2065:
[----:B------:R-:W-:Y:S05]  /*1810*/  BSYNC.RECONVERGENT B0 ;  /* 0x0000000000007941 */ /* 0x000fea0003800200 */
.L_x_2064:
        /* <DEDUP_REMOVED lines=26> */
.L_x_2069:
[----:B------:R-:W-:Y:S02]  /*19c0*/  MOV R40, R35 ;  /* 0x0000002300287202 */ /* 0x000fe40000000f00 */
[----:B------:R-:W-:-:S07]  /*19d0*/  MOV R39, 0x19f0 ;  /* 0x000019f000277802 */ /* 0x000fce0000000f00 */
[----:B-12---:R-:W-:Y:S05]  /*19e0*/  CALL.REL.NOINC `($__internal_153_$__cuda_sm20_rem_u64) ;  /* 0x0000004400e47944 */ /* 0x006fea0003c00000 */
.L_x_2070:
[----:B------:R-:W0:Y:S01]  /*19f0*/  LDC.64 R24, c[0x0][0x540] ;  /* 0x00015000ff187b82 */ /* 0x000e220000000a00 */
[----:B------:R-:W-:-:S05]  /*1a00*/  VIADD R33, R40, UR70 ;  /* 0x0000004628217c36 */ /* 0x000fca0008000000 */
[----:B0-----:R3:W-:Y:S01]  /*1a10*/  STG.E.U8 desc[UR76][R24.64], R33 ;  /* 0x0000002118007986 */ /* 0x0017e2000c10114c */
[----:B------:R-:W-:Y:S05]  /*1a20*/  BRA `(.L_x_2068) ;  /* 0x00000040007c7947 */ /* 0x000fea0003800000 */
.L_x_2055:
        /* <DEDUP_REMOVED lines=234> */
.L_x_2073:
        /* <DEDUP_REMOVED lines=20> */
.L_x_2074:
[----:B------:R-:W-:Y:S02]  /*2a10*/  MOV R40, R39 ;  /* 0x0000002700287202 */ /* 0x000fe40000000f00 */
[----:B------:R-:W-:-:S07]  /*2a20*/  MOV R39, 0x2a40 ;  /* 0x00002a4000277802 */ /* 0x000fce0000000f00 */
[----:B-12---:R-:W-:Y:S05]  /*2a30*/  CALL.REL.NOINC `($__internal_153_$__cuda_sm20_rem_u64) ;  /* 0x0000003400d07944 */ /* 0x006fea0003c00000 */
.L_x_2075:
[----:B------:R-:W0:Y:S01]  /*2a40*/  LDCU.64 UR48, c[0x0][0x540] ;  /* 0x0000a800ff3077ac */ /* 0x000e220008000a00 */
[----:B------:R-:W-:Y:S01]  /*2a50*/  VIADD R39, R40, UR70 ;  /* 0x0000004628277c36 */ /* 0x000fe20008000000 */
[----:B0-----:R-:W-:-:S04]  /*2a60*/  IADD3 R24, P0, PT, R43, UR48, RZ ;  /* 0x000000302b187c10 */ /* 0x001fc8000ff1e0ff */
[----:B------:R-:W-:-:S05]  /*2a70*/  IADD3.X R25, PT, PT, RZ, UR49, RZ, P0, !PT ;  /* 0x00000031ff197c10 */ /* 0x000fca00087fe4ff */
[----:B------:R0:W-:Y:S04]  /*2a80*/  STG.E.U8 desc[UR76][R24.64], R39 ;  /* 0x0000002718007986 */ /* 0x0001e8000c10114c */
.L_x_2072:
[----:B------:R-:W-:Y:S05]  /*2a90*/  BSYNC.RECONVERGENT B0 ;  /* 0x0000000000007941 */ /* 0x000fea0003800200 */
.L_x_2071:
        /* <DEDUP_REMOVED lines=235> */
.L_x_2078:
        /* <DEDUP_REMOVED lines=20> */
.L_x_2079:
[----:B------:R-:W-:Y:S02]  /*3a90*/  MOV R40, R33 ;  /* 0x0000002100287202 */ /* 0x000fe40000000f00 */
[----:B------:R-:W-:-:S07]  /*3aa0*/  MOV R39, 0x3ac0 ;  /* 0x00003ac000277802 */ /* 0x000fce0000000f00 */
[----:B-12---:R-:W-:Y:S05]  /*3ab0*/  CALL.REL.NOINC `($__internal_153_$__cuda_sm20_rem_u64) ;  /* 0x0000002400b07944 */ /* 0x006fea0003c00000 */
.L_x_2080:
[----:B------:R-:W0:Y:S01]  /*3ac0*/  LDCU.64 UR48, c[0x0][0x540] ;  /* 0x0000a800ff3077ac */ /* 0x000e220008000a00 */
[----:B------:R-:W-:Y:S01]  /*3ad0*/  VIADD R33, R40, UR70 ;  /* 0x0000004628217c36 */ /* 0x000fe20008000000 */
[----:B0-----:R-:W-:-:S04]  /*3ae0*/  IADD3 R24, P0, PT, R43, UR48, RZ ;  /* 0x000000302b187c10 */ /* 0x001fc8000ff1e0ff */
[----:B------:R-:W-:-:S05]  /*3af0*/  IADD3.X R25, PT, PT, RZ, UR49, RZ, P0, !PT ;  /* 0x00000031ff197c10 */ /* 0x000fca00087fe4ff */
[----:B------:R0:W-:Y:S04]  /*3b00*/  STG.E.U8 desc[UR76][R24.64], R33 ;  /* 0x0000002118007986 */ /* 0x0001e8000c10114c */
.L_x_2077:
[----:B------:R-:W-:Y:S05]  /*3b10*/  BSYNC.RECONVERGENT B0 ;  /* 0x0000000000007941 */ /* 0x000fea0003800200 */
.L_x_2076:
        /* <DEDUP_REMOVED lines=236> */
.L_x_2083:
        /* <DEDUP_REMOVED lines=20> */
.L_x_2084:
[----:B------:R-:W-:Y:S02]  /*4b20*/  MOV R40, R34 ;  /* 0x0000002200287202 */ /* 0x000fe40000000f00 */
[----:B------:R-:W-:-:S07]  /*4b30*/  MOV R39, 0x4b50 ;  /* 0x00004b5000277802 */ /* 0x000fce0000000f00 */
[----:B-12---:R-:W-:Y:S05]  /*4b40*/  CALL.REL.NOINC `($__internal_153_$__cuda_sm20_rem_u64) ;  /* 0x00000014008c7944 */ /* 0x006fea0003c00000 */
.L_x_2085:
[----:B------:R-:W0:Y:S02]  /*4b50*/  LDCU.64 UR48, c[0x0][0x540] ;  /* 0x0000a800ff3077ac */ /* 0x000e240008000a00 */
[----:B0-----:R-:W-:Y:S02]  /*4b60*/  IADD3 R24, P0, PT, R33, UR48, RZ ;  /* 0x0000003021187c10 */ /* 0x001fe4000ff1e0ff */
[----:B------:R-:W-:-:S03]  /*4b70*/  IADD3 R33, PT, PT, R40, UR70, RZ ;  /* 0x0000004628217c10 */ /* 0x000fc6000fffe0ff */
[----:B------:R-:W-:-:S05]  /*4b80*/  IMAD.X R25, RZ, RZ, UR49, P0 ;  /* 0x00000031ff197e24 */ /* 0x000fca00080e06ff */
[----:B------:R0:W-:Y:S03]  /*4b90*/  STG.E.U8 desc[UR76][R24.64], R33 ;  /* 0x0000002118007986 */ /* 0x0001e6000c10114c */
.L_x_2082:
[----:B------:R-:W-:Y:S05]  /*4ba0*/  BSYNC.RECONVERGENT B0 ;  /* 0x0000000000007941 */ /* 0x000fea0003800200 */
.L_x_2081:
        /* <DEDUP_REMOVED lines=235> */
.L_x_2086:
        /* <DEDUP_REMOVED lines=20> */
.L_x_2087:
[----:B------:R-:W-:Y:S01]  /*5ba0*/  IMAD.MOV.U32 R40, RZ, RZ, R35 ;  /* 0x000000ffff287224 */ /* 0x000fe200078e0023 */
[----:B------:R-:W-:-:S07]  /*5bb0*/  MOV R39, 0x5bd0 ;  /* 0x00005bd000277802 */ /* 0x000fce0000000f00 */
[----:B-12---:R-:W-:Y:S05]  /*5bc0*/  CALL.REL.NOINC `($__internal_153_$__cuda_sm20_rem_u64) ;  /* 0x00000004006c7944 */ /* 0x006fea0003c00000 */
.L_x_2088:
[----:B------:R-:W0:Y:S02]  /*5bd0*/  LDCU.64 UR48, c[0x0][0x540] ;  /* 0x0000a800ff3077ac */ /* 0x000e240008000a00 */
[----:B0-----:R-:W-:Y:S02]  /*5be0*/  IADD3 R24, P0, PT, R33, UR48, RZ ;  /* 0x0000003021187c10 */ /* 0x001fe4000ff1e0ff */
[----:B------:R-:W-:Y:S02]  /*5bf0*/  IADD3 R33, PT, PT, R40, UR70, RZ ;  /* 0x0000004628217c10 */ /* 0x000fe4000fffe0ff */
[----:B------:R-:W-:-:S05]  /*5c00*/  IADD3.X R25, PT, PT, RZ, UR49, RZ, P0, !PT ;  /* 0x00000031ff197c10 */ /* 0x000fca00087fe4ff */
[----:B------:R0:W-:Y:S04]  /*5c10*/  STG.E.U8 desc[UR76][R24.64], R33 ;  /* 0x0000002118007986 */ /* 0x0001e8000c10114c */
.L_x_2068:
        /* <DEDUP_REMOVED lines=11> */
        .weak           $__internal_152_$__cuda_sm20_div_s64
        .type           $__internal_152_$__cuda_sm20_div_s64,@function
        .size           $__internal_152_$__cuda_sm20_div_s64,($__internal_153_$__cuda_sm20_rem_u64 - $__internal_152_$__cuda_sm20_div_s64)
$__internal_152_$__cuda_sm20_div_s64:
        /* <DEDUP_REMOVED lines=74> */
[----:B------:R-:W-:Y:S06]  /*6170*/  RET.REL.NODEC R32 `(_ZN2at6native60_GLOBAL__N__fdc43544_27_DistributionRandomKernel_cu_f88cee4443distribution_elementwise_grid_stride_kernelIjLi4EZZZNS0_9templates4cuda21random_from_to_kernelIPNS_17CUDAGeneratorImplEEEvRNS_18TensorIteratorBaseEmlT_ENKUlvE_clEvENKUlvE_clEvEUlP24curandStatePhilox4_32_10E0_ZNS1_27distribution_nullary_kernelIhj5uint4S7_SF_ZZZS5_IS7_EvS9_mlSA_ENKSB_clEvENKSC_clEvEUljE_EEvS9_T2_RKT3_T4_EUlijE0_EEvlNS_15PhiloxCudaStateET1_SJ_) ;  /* 0xffffff9c20a07950 */ /* 0x000fec0003c3ffff */
        .weak           $__internal_153_$__cuda_sm20_rem_u64
        .type           $__internal_153_$__cuda_sm20_rem_u64,@function
        .size           $__internal_153_$__cuda_sm20_rem_u64,(.L_x_2415 - $__internal_153_$__cuda_sm20_rem_u64)
$__internal_153_$__cuda_sm20_rem_u64:
        /* <DEDUP_REMOVED lines=62> */
[----:B------:R-:W-:Y:S06]  /*6560*/  RET.REL.NODEC R24 `(_ZN2at6native60_GLOBAL__N__fdc43544_27_DistributionRandomKernel_cu_f88cee4443distribution_elementwise_grid_stride_kernelIjLi4EZZZNS0_9templates4cuda21random_from_to_kernelIPNS_17CUDAGeneratorImplEEEvRNS_18TensorIteratorBaseEmlT_ENKUlvE_clEvENKUlvE_clEvEUlP24curandStatePhilox4_32_10E0_ZNS1_27distribution_nullary_kernelIhj5uint4S7_SF_ZZZS5_IS7_EvS9_mlSA_ENKSB_clEvENKSC_clEvEUljE_EEvS9_T2_RKT3_T4_EUlijE0_EEvlNS_15PhiloxCudaStateET1_SJ_) ;  /* 0xffffff9818a47950 */ /* 0x000fec0003c3ffff */
.L_x_2090:
        /* <DEDUP_REMOVED lines=9> */
.L_x_2415:


//--------------------- .text._ZN2at6native60_GLOBAL__N__fdc43544_27_DistributionRandomKernel_cu_f88cee4443distribution_elementwise_grid_stride_kernelIjLi4EZZZNS0_9templates4cuda21random_from_to_kernelIPNS_17CUDAGeneratorImplEEEvRNS_18TensorIteratorBaseEmlT_ENKUlvE_clEvENKUlvE_clEvEUlP24curandStatePhilox4_32_10E0_ZNS1_27distribution_nullary_kernelIhj5uint4S7_SF_ZZZS5_IS7_EvS9_mlSA_ENKSB_clEvENKSC_clEvEUljE_EEvS9_T2_RKT3_T4_EUlijE_EEvlNS_15PhiloxCudaStateET1_SJ_ --------------------------
	.section	.text._ZN2at6native60_GLOBAL__N__fdc43544_27_DistributionRandomKernel_cu_f88cee4443distribution_elementwise_grid_stride_kernelIjLi4EZZZNS0_9templates4cuda21random_from_to_kernelIPNS_17CUDAGeneratorImplEEEvRNS_18TensorIteratorBaseEmlT_ENKUlvE_clEvENKUlvE_clEvEUlP24curandStatePhilox4_32_10E0_ZNS1_27distribution_nullary_kernelIhj5uint4S7_SF_ZZZS5_IS7_EvS9_mlSA_ENKSB_clEvENKSC_clEvEUljE_EEvS9_T2_RKT3_T4_EUlijE_EEvlNS_15PhiloxCudaStateET1_SJ_,"ax",@progbits
	.align	128
.text._ZN2at6native60_GLOBAL__N__fdc43544_27_DistributionRandomKernel_cu_f88cee4443distribution_elementwise_grid_stride_kernelIjLi4EZZZNS0_9templates4cuda21random_from_to_kernelIPNS_17CUDAGeneratorImplEEEvRNS_18TensorIteratorBaseEmlT_ENKUlvE_clEvENKUlvE_clEvEUlP24curandStatePhilox4_32_10E0_ZNS1_27distribution_nullary_kernelIhj5uint4S7_SF_ZZZS5_IS7_EvS9_mlSA_ENKSB_clEvENKSC_clEvEUljE_EEvS9_T2_RKT3_T4_EUlijE_EEvlNS_15PhiloxCudaStateET1_SJ_:
        .type           _ZN2at6native60_GLOBAL__N__fdc43544_27_DistributionRandomKernel_cu_f88cee4443distribution_elementwise_grid_stride_kernelIjLi4EZZZNS0_9templates4cuda21random_from_to_kernelIPNS_17CUDAGeneratorImplEEEvRNS_18TensorIteratorBaseEmlT_ENKUlvE_clEvENKUlvE_clEvEUlP24curandStatePhilox4_32_10E0_ZNS1_27distribution_nullary_kernelIhj5uint4S7_SF_ZZZS5_IS7_EvS9_mlSA_ENKSB_clEvENKSC_clEvEUljE_EEvS9_T2_RKT3_T4_EUlijE_EEvlNS_15PhiloxCudaStateET1_SJ_,@function
        .size           _ZN2at6native60_GLOBAL__N__fdc43544_27_DistributionRandomKernel_cu_f88cee4443distribution_elementwise_grid_stride_kernelIjLi4EZZZNS0_9templates4cuda21random_from_to_kernelIPNS_17CUDAGeneratorImplEEEvRNS_18TensorIteratorBaseEmlT_ENKUlvE_clEvENKUlvE_clEvEUlP24curandStatePhilox4_32_10E0_ZNS1_27distribution_nullary_kernelIhj5uint4S7_SF_ZZZS5_IS7_EvS9_mlSA_ENKSB_clEvENKSC_clEvEUljE_EEvS9_T2_RKT3_T4_EUlijE_EEvlNS_15PhiloxCudaStateET1_SJ_,(.L_x_2418 - _ZN2at6native60_GLOBAL__N__fdc43544_27_DistributionRandomKernel_cu_f88cee4443distribution_elementwise_grid_stride_kernelIjLi4EZZZNS0_9templates4cuda21random_from_to_kernelIPNS_17CUDAGeneratorImplEEEvRNS_18TensorIteratorBaseEmlT_ENKUlvE_clEvENKUlvE_clEvEUlP24curandStatePhilox4_32_10E0_ZNS1_27distribution_nullary_kernelIhj5uint4S7_SF_ZZZS5_IS7_EvS9_mlSA_ENKSB_clEvENKSC_clEvEUljE_EEvS9_T2_RKT3_T4_EUlijE_EEvlNS_15PhiloxCudaStateET1_SJ_)
        .other          _ZN2at6native60_GLOBAL__N__fdc43544_27_DistributionRandomKernel_cu_f88cee4443distribution_elementwise_grid_stride_kernelIjLi4EZZZNS0_9templates4cuda21random_from_to_kernelIPNS_17CUDAGeneratorImplEEEvRNS_18TensorIteratorBaseEmlT_ENKUlvE_clEvENKUlvE_clEvEUlP24curandStatePhilox4_32_10E0_ZNS1_27distribution_nullary_kernelIhj5uint4S7_SF_ZZZS5_IS7_EvS9_mlSA_ENKSB_clEvENKSC_clEvEUljE_EEvS9_T2_RKT3_T4_EUlijE_EEvlNS_15PhiloxCudaStateET1_SJ_,@"STO_CUDA_ENTRY STV_DEFAULT"
_ZN2at6native60_GLOBAL__N__fdc43544_27_DistributionRandomKernel_cu_f88cee4443distribution_elementwise_grid_stride_kernelIjLi4EZZZNS0_9templates4cuda21random_from_to_kernelIPNS_17CUDAGeneratorImplEEEvRNS_18TensorIteratorBaseEmlT_ENKUlvE_clEvENKUlvE_clEvEUlP24curandStatePhilox4_32_10E0_ZNS1_27distribution_nullary_kernelIhj5uint4S7_SF_ZZZS5_IS7_EvS9_mlSA_ENKSB_clEvENKSC_clEvEUljE_EEvS9_T2_RKT3_T4_EUlijE_EEvlNS_15PhiloxCudaStateET1_SJ_:
        /* <DEDUP_REMOVED lines=114> */
.L_x_2091:
[----:B------:R-:W-:-:S07]  /*0720*/  MOV R10, 0x740 ;  /* 0x00000740000a7802 */ /* 0x000fce0000000f00 */
[----:B------:R-:W-:Y:S05]  /*0730*/  CALL.REL.NOINC `($__internal_154_$__cuda_sm20_div_s64) ;  /* 0x0000000c00d87944 */ /* 0x000fea0003c00000 */
.L_x_2092:
        /* <DEDUP_REMOVED lines=19> */
.L_x_2112:
        /* <DEDUP_REMOVED lines=13> */
.L_x_2094:
[----:B01234-:R-:W-:Y:S05]  /*0940*/  BSYNC.RECONVERGENT B0 ;  /* 0x0000000000007941 */ /* 0x01ffea0003800200 */
.L_x_2093:
        /* <DEDUP_REMOVED lines=51> */
.L_x_2095:
        /* <DEDUP_REMOVED lines=9> */
.L_x_2096:
        /* <DEDUP_REMOVED lines=27> */
.L_x_2099:
[----:B------:R-:W-:-:S07]  /*0ec0*/  MOV R44, 0xee0 ;  /* 0x00000ee0002c7802 */ /* 0x000fce0000000f00 */
[----:B01----:R-:W-:Y:S05]  /*0ed0*/  CALL.REL.NOINC `($__internal_155_$__cuda_sm20_rem_u64) ;  /* 0x0000000c00207944 */ /* 0x003fea0003c00000 */
.L_x_2100:
[----:B------:R-:W-:Y:S02]  /*0ee0*/  IMAD R45, R17, UR9, RZ ;  /* 0x00000009112d7c24 */ /* 0x000fe4000f8e02ff */
[----:B------:R-:W-:-:S03]  /*0ef0*/  VIADD R47, R0, UR8 ;  /* 0x00000008002f7c36 */ /* 0x000fc60008000000 */
[----:B------:R-:W-:-:S04]  /*0f00*/  IADD3 R44, P0, PT, R45, UR10, RZ ;  /* 0x0000000a2d2c7c10 */ /* 0x000fc8000ff1e0ff */
[----:B------:R-:W-:-:S05]  /*0f10*/  LEA.HI.X.SX32 R45, R45, UR11, 0x1, P0 ;  /* 0x0000000b2d2d7c11 */ /* 0x000fca00080f0eff */
[----:B------:R2:W-:Y:S04]  /*0f20*/  STG.E.U8 desc[UR6][R44.64], R47 ;  /* 0x0000002f2c007986 */ /* 0x0005e8000c101106 */
.L_x_2098:
[----:B------:R-:W-:Y:S05]  /*0f30*/  BSYNC.RECONVERGENT B0 ;  /* 0x0000000000007941 */ /* 0x000fea0003800200 */
.L_x_2097:
        /* <DEDUP_REMOVED lines=28> */
.L_x_2103:
[----:B------:R-:W-:Y:S01]  /*1100*/  IMAD.MOV.U32 R0, RZ, RZ, R49 ;  /* 0x000000ffff007224 */ /* 0x000fe200078e0031 */
[----:B--2---:R-:W-:-:S07]  /*1110*/  MOV R44, 0x1130 ;  /* 0x00001130002c7802 */ /* 0x004fce0000000f00 */
[----:B01----:R-:W-:Y:S05]  /*1120*/  CALL.REL.NOINC `($__internal_155_$__cuda_sm20_rem_u64) ;  /* 0x00000008008c7944 */ /* 0x003fea0003c00000 */
.L_x_2104:
[----:B------:R-:W-:Y:S01]  /*1130*/  IADD3 R50, P0, PT, R50, UR10, RZ ;  /* 0x0000000a32327c10 */ /* 0x000fe2000ff1e0ff */
[----:B------:R-:W-:-:S03]  /*1140*/  VIADD R45, R0, UR8 ;  /* 0x00000008002d7c36 */ /* 0x000fc60008000000 */
[----:B------:R-:W-:-:S05]  /*1150*/  IADD3.X R51, PT, PT, R51, UR11, RZ, P0, !PT ;  /* 0x0000000b33337c10 */ /* 0x000fca00087fe4ff */
[----:B------:R3:W-:Y:S04]  /*1160*/  STG.E.U8 desc[UR6][R50.64], R45 ;  /* 0x0000002d32007986 */ /* 0x0007e8000c101106 */
.L_x_2102:
[----:B------:R-:W-:Y:S05]  /*1170*/  BSYNC.RECONVERGENT B0 ;  /* 0x0000000000007941 */ /* 0x000fea0003800200 */
.L_x_2101:
        /* <DEDUP_REMOVED lines=28> */
.L_x_2107:
[----:B------:R-:W-:Y:S01]  /*1340*/  IMAD.MOV.U32 R0, RZ, RZ, R6 ;  /* 0x000000ffff007224 */ /* 0x000fe200078e0006 */
[----:B--2---:R-:W-:-:S07]  /*1350*/  MOV R44, 0x1370 ;  /* 0x00001370002c7802 */ /* 0x004fce0000000f00 */
[----:B01----:R-:W-:Y:S05]  /*1360*/  CALL.REL.NOINC `($__internal_155_$__cuda_sm20_rem_u64) ;  /* 0x0000000400fc7944 */ /* 0x003fea0003c00000 */
.L_x_2108:
[----:B------:R-:W-:Y:S01]  /*1370*/  IADD3 R44, P0, PT, R49, UR10, RZ ;  /* 0x0000000a312c7c10 */ /* 0x000fe2000ff1e0ff */
[----:B------:R-:W-:-:S03]  /*1380*/  VIADD R47, R0, UR8 ;  /* 0x00000008002f7c36 */ /* 0x000fc60008000000 */
[----:B------:R-:W-:-:S05]  /*1390*/  IADD3.X R45, PT, PT, R50, UR11, RZ, P0, !PT ;  /* 0x0000000b322d7c10 */ /* 0x000fca00087fe4ff */
[----:B------:R4:W-:Y:S04]  /*13a0*/  STG.E.U8 desc[UR6][R44.64], R47 ;  /* 0x0000002f2c007986 */ /* 0x0009e8000c101106 */
.L_x_2106:
[----:B------:R-:W-:Y:S05]  /*13b0*/  BSYNC.RECONVERGENT B0 ;  /* 0x0000000000007941 */ /* 0x000fea0003800200 */
.L_x_2105:
        /* <DEDUP_REMOVED lines=28> */
.L_x_2110:
[----:B------:R-:W-:Y:S01]  /*1580*/  IMAD.MOV.U32 R0, RZ, RZ, R5 ;  /* 0x000000ffff007224 */ /* 0x000fe200078e0005 */
[----:B--2-4-:R-:W-:-:S07]  /*1590*/  MOV R44, 0x15b0 ;  /* 0x000015b0002c7802 */ /* 0x014fce0000000f00 */
[----:B01-3--:R-:W-:Y:S05]  /*15a0*/  CALL.REL.NOINC `($__internal_155_$__cuda_sm20_rem_u64) ;  /* 0x00000004006c7944 */ /* 0x00bfea0003c00000 */
.L_x_2111:
[----:B------:R-:W-:Y:S01]  /*15b0*/  IADD3 R2, P0, PT, R6, UR10, RZ ;  /* 0x0000000a06027c10 */ /* 0x000fe2000ff1e0ff */
[----:B------:R-:W-:-:S03]  /*15c0*/  VIADD R5, R0, UR8 ;  /* 0x0000000800057c36 */ /* 0x000fc60008000000 */
[----:B------:R-:W-:-:S05]  /*15d0*/  IADD3.X R3, PT, PT, R49, UR11, RZ, P0, !PT ;  /* 0x0000000b31037c10 */ /* 0x000fca00087fe4ff */
[----:B------:R0:W-:Y:S04]  /*15e0*/  STG.E.U8 desc[UR6][R2.64], R5 ;  /* 0x0000000502007986 */ /* 0x0001e8000c101106 */
.L_x_2109:
        /* <DEDUP_REMOVED lines=11> */
        .weak           $__internal_154_$__cuda_sm20_div_s64
        .type           $__internal_154_$__cuda_sm20_div_s64,@function
        .size           $__internal_154_$__cuda_sm20_div_s64,($__internal_155_$__cuda_sm20_rem_u64 - $__internal_154_$__cuda_sm20_div_s64)
$__internal_154_$__cuda_sm20_div_s64:
        /* <DEDUP_REMOVED lines=75> */
[----:B------:R-:W-:Y:S06]  /*1b50*/  RET.REL.NODEC R2 `(_ZN2at6native60_GLOBAL__N__fdc43544_27_DistributionRandomKernel_cu_f88cee4443distribution_elementwise_grid_stride_kernelIjLi4EZZZNS0_9templates4cuda21random_from_to_kernelIPNS_17CUDAGeneratorImplEEEvRNS_18TensorIteratorBaseEmlT_ENKUlvE_clEvENKUlvE_clEvEUlP24curandStatePhilox4_32_10E0_ZNS1_27distribution_nullary_kernelIhj5uint4S7_SF_ZZZS5_IS7_EvS9_mlSA_ENKSB_clEvENKSC_clEvEUljE_EEvS9_T2_RKT3_T4_EUlijE_EEvlNS_15PhiloxCudaStateET1_SJ_) ;  /* 0xffffffe402287950 */ /* 0x000fec0003c3ffff */
        .weak           $__internal_155_$__cuda_sm20_rem_u64
        .type           $__internal_155_$__cuda_sm20_rem_u64,@function
        .size           $__internal_155_$__cuda_sm20_rem_u64,(.L_x_2418 - $__internal_155_$__cuda_sm20_rem_u64)
$__internal_155_$__cuda_sm20_rem_u64:
        /* <DEDUP_REMOVED lines=61> */
[----:B------:R-:W-:Y:S05]  /*1f30*/  RET.REL.NODEC R44 `(_ZN2at6native60_GLOBAL__N__fdc43544_27_DistributionRandomKernel_cu_f88cee4443distribution_elementwise_grid_stride_kernelIjLi4EZZZNS0_9templates4cuda21random_from_to_kernelIPNS_17CUDAGeneratorImplEEEvRNS_18TensorIteratorBaseEmlT_ENKUlvE_clEvENKUlvE_clEvEUlP24curandStatePhilox4_32_10E0_ZNS1_27distribution_nullary_kernelIhj5uint4S7_SF_ZZZS5_IS7_EvS9_mlSA_ENKSB_clEvENKSC_clEvEUljE_EEvS9_T2_RKT3_T4_EUlijE_EEvlNS_15PhiloxCudaStateET1_SJ_) ;  /* 0xffffffe02c307950 */ /* 0x000fea0003c3ffff */
.L_x_2113:
        /* <DEDUP_REMOVED lines=12> */
.L_x_2418:


//--------------------- .text._ZN2at6native60_GLOBAL__N__fdc43544_27_DistributionRandomKernel_cu_f88cee4443distribution_elementwise_grid_stride_kernelImLi2EZZZNS0_9templates4cuda21random_from_to_kernelIPNS_17CUDAGeneratorImplEEEvRNS_18TensorIteratorBaseEmlT_ENKUlvE_clEvENKUlvE_clEvEUlP24curandStatePhilox4_32_10E_ZNS1_27distribution_nullary_kernelIhm10ulonglong2S7_SF_ZZZS5_IS7_EvS9_mlSA_ENKSB_clEvENKSC_clEvEUlmE_EEvS9_T2_RKT3_T4_EUlimE0_EEvlNS_15PhiloxCudaStateET1_SJ_ --------------------------
	.section	.text._ZN2at6native60_GLOBAL__N__fdc43544_27_DistributionRandomKernel_cu_f88cee4443distribution_elementwise_grid_stride_kernelImLi2EZZZNS0_9templates4cuda21random_from_to_kernelIPNS_17CUDAGeneratorImplEEEvRNS_18TensorIteratorBaseEmlT_ENKUlvE_clEvENKUlvE_clEvEUlP24curandStatePhilox4_32_10E_ZNS1_27distribution_nullary_kernelIhm10ulonglong2S7_SF_ZZZS5_IS7_EvS9_mlSA_ENKSB_clEvENKSC_clEvEUlmE_EEvS9_T2_RKT3_T4_EUlimE0_EEvlNS_15PhiloxCudaStateET1_SJ_,"ax",@progbits
	.align	128
.text._ZN2at6native60_GLOBAL__N__fdc43544_27_DistributionRandomKernel_cu_f88cee4443distribution_elementwise_grid_stride_kernelImLi2EZZZNS0_9templates4cuda21random_from_to_kernelIPNS_17CUDAGeneratorImplEEEvRNS_18TensorIteratorBaseEmlT_ENKUlvE_clEvENKUlvE_clEvEUlP24curandStatePhilox4_32_10E_ZNS1_27distribution_nullary_kernelIhm10ulonglong2S7_SF_ZZZS5_IS7_EvS9_mlSA_ENKSB_clEvENKSC_clEvEUlmE_EEvS9_T2_RKT3_T4_EUlimE0_EEvlNS_15PhiloxCudaStateET1_SJ_:
        .type           _ZN2at6native60_GLOBAL__N__fdc43544_27_DistributionRandomKernel_cu_f88cee4443distribution_elementwise_grid_stride_kernelImLi2EZZZNS0_9templates4cuda21random_from_to_kernelIPNS_17CUDAGeneratorImplEEEvRNS_18TensorIteratorBaseEmlT_ENKUlvE_clEvENKUlvE_clEvEUlP24curandStatePhilox4_32_10E_ZNS1_27distribution_nullary_kernelIhm10ulonglong2S7_SF_ZZZS5_IS7_EvS9_mlSA_ENKSB_clEvENKSC_clEvEUlmE_EEvS9_T2_RKT3_T4_EUlimE0_EEvlNS_15PhiloxCudaStateET1_SJ_,@function
        .size           _ZN2at6native60_GLOBAL__N__fdc43544_27_DistributionRandomKernel_cu_f88cee4443distribution_elementwise_grid_stride_kernelImLi2EZZZNS0_9templates4cuda21random_from_to_kernelIPNS_17CUDAGeneratorImplEEEvRNS_18TensorIteratorBaseEmlT_ENKUlvE_clEvENKUlvE_clEvEUlP24curandStatePhilox4_32_10E_ZNS1_27distribution_nullary_kernelIhm10ulonglong2S7_SF_ZZZS5_IS7_EvS9_mlSA_ENKSB_clEvENKSC_clEvEUlmE_EEvS9_T2_RKT3_T4_EUlimE0_EEvlNS_15PhiloxCudaStateET1_SJ_,(.L_x_2421 - _ZN2at6native60_GLOBAL__N__fdc43544_27_DistributionRandomKernel_cu_f88cee4443distribution_elementwise_grid_stride_kernelImLi2EZZZNS0_9templates4cuda21random_from_to_kernelIPNS_17CUDAGeneratorImplEEEvRNS_18TensorIteratorBaseEmlT_ENKUlvE_clEvENKUlvE_clEvEUlP24curandStatePhilox4_32_10E_ZNS1_27distribution_nullary_kernelIhm10ulonglong2S7_SF_ZZZS5_IS7_EvS9_mlSA_ENKSB_clEvENKSC_clEvEUlmE_EEvS9_T2_RKT3_T4_EUlimE0_EEvlNS_15PhiloxCudaStateET1_SJ_)
        .other          _ZN2at6native60_GLOBAL__N__fdc43544_27_DistributionRandomKernel_cu_f88cee4443distribution_elementwise_grid_stride_kernelImLi2EZZZNS0_9templates4cuda21random_from_to_kernelIPNS_17CUDAGeneratorImplEEEvRNS_18TensorIteratorBaseEmlT_ENKUlvE_clEvENKUlvE_clEvEUlP24curandStatePhilox4_32_10E_ZNS1_27distribution_nullary_kernelIhm10ulonglong2S7_SF_ZZZS5_IS7_EvS9_mlSA_ENKSB_clEvENKSC_clEvEUlmE_EEvS9_T2_RKT3_T4_EUlimE0_EEvlNS_15PhiloxCudaStateET1_SJ_,@"STO_CUDA_ENTRY STV_DEFAULT"
_ZN2at6native60_GLOBAL__N__fdc43544_27_DistributionRandomKernel_cu_f88cee4443distribution_elementwise_grid_stride_kernelImLi2EZZZNS0_9templates4cuda21random_from_to_kernelIPNS_17CUDAGeneratorImplEEEvRNS_18TensorIteratorBaseEmlT_ENKUlvE_clEvENKUlvE_clEvEUlP24curandStatePhilox4_32_10E_ZNS1_27distribution_nullary_kernelIhm10ulonglong2S7_SF_ZZZS5_IS7_EvS9_mlSA_ENKSB_clEvENKSC_clEvEUlmE_EEvS9_T2_RKT3_T4_EUlimE0_EEvlNS_15PhiloxCudaStateET1_SJ_:
        /* <DEDUP_REMOVED lines=111> */
.L_x_2114:
[----:B------:R-:W-:-:S07]  /*06f0*/  MOV R30, 0x710 ;  /* 0x00000710001e7802 */ /* 0x000fce0000000f00 */
[----:B------:R-:W-:Y:S05]  /*0700*/  CALL.REL.NOINC `($__internal_156_$__cuda_sm20_div_s64) ;  /* 0x00000030008c7944 */ /* 0x000fea0003c00000 */
[----:B------:R-:W-:Y:S01]  /*0710*/  MOV R30, R28 ;  /* 0x0000001c001e7202 */ /* 0x000fe20000000f00 */
[----:B------:R-:W-:-:S07]  /*0720*/  IMAD.MOV.U32 R31, RZ, RZ, R29 ;  /* 0x000000ffff1f7224 */ /* 0x000fce00078e001d */
.L_x_2115:
        /* <DEDUP_REMOVED lines=79> */
.L_x_2140:
        /* <DEDUP_REMOVED lines=13> */
.L_x_2117:
[----:B0-----:R-:W-:Y:S05]  /*0cf0*/  BSYNC.RECONVERGENT B0 ;  /* 0x0000000000007941 */ /* 0x001fea0003800200 */
.L_x_2116:
        /* <DEDUP_REMOVED lines=55> */
.L_x_2118:
        /* <DEDUP_REMOVED lines=9> */
.L_x_2119:
        /* <DEDUP_REMOVED lines=31> */
.L_x_2124:
[----:B------:R-:W-:-:S07]  /*12f0*/  MOV R44, 0x1310 ;  /* 0x00001310002c7802 */ /* 0x000fce0000000f00 */
[----:B01----:R-:W-:Y:S05]  /*1300*/  CALL.REL.NOINC `($__internal_157_$__cuda_sm20_rem_u64) ;  /* 0x0000002800b47944 */ /* 0x003fea0003c00000 */
.L_x_2125:
[----:B------:R-:W-:Y:S05]  /*1310*/  BSYNC.RECONVERGENT B1 ;  /* 0x0000000000017941 */ /* 0x000fea0003800200 */
.L_x_2123:
[----:B------:R-:W2:Y:S01]  /*1320*/  LDC.64 R28, c[0x0][0x540] ;  /* 0x00015000ff1c7b82 */ /* 0x000ea20000000a00 */
[----:B------:R-:W-:-:S05]  /*1330*/  VIADD R31, R30, UR69 ;  /* 0x000000451e1f7c36 */ /* 0x000fca0008000000 */
[----:B--2---:R2:W-:Y:S02]  /*1340*/  STG.E.U8 desc[UR74][R28.64], R31 ;  /* 0x0000001f1c007986 */ /* 0x0045e4000c10114a */
.L_x_2122:
[----:B------:R-:W-:Y:S05]  /*1350*/  BSYNC.RECONVERGENT B0 ;  /* 0x0000000000007941 */ /* 0x000fea0003800200 */
.L_x_2121:
        /* <DEDUP_REMOVED lines=28> */
.L_x_2128:
[----:B------:R-:W-:Y:S01]  /*1520*/  MOV R47, R42 ;  /* 0x0000002a002f7202 */ /* 0x000fe20000000f00 */
[----:B------:R-:W-:Y:S01]  /*1530*/  IMAD.MOV.U32 R48, RZ, RZ, R41 ;  /* 0x000000ffff307224 */ /* 0x000fe200078e0029 */
[----:B------:R-:W-:-:S07]  /*1540*/  MOV R44, 0x1560 ;  /* 0x00001560002c7802 */ /* 0x000fce0000000f00 */
[----:B01----:R-:W-:Y:S05]  /*1550*/  CALL.REL.NOINC `($__internal_157_$__cuda_sm20_rem_u64) ;  /* 0x0000002800207944 */ /* 0x003fea0003c00000 */
.L_x_2129:
[----:B------:R-:W-:Y:S05]  /*1560*/  BSYNC.RECONVERGENT B0 ;  /* 0x0000000000007941 */ /* 0x000fea0003800200 */
.L_x_2127:
[----:B------:R-:W2:Y:S01]  /*1570*/  LDC.64 R28, c[0x0][0x540] ;  /* 0x00015000ff1c7b82 */ /* 0x000ea20000000a00 */
[----:B------:R-:W-:-:S05]  /*1580*/  IADD3 R31, PT, PT, R30, UR69, RZ ;  /* 0x000000451e1f7c10 */ /* 0x000fca000fffe0ff */
[----:B--2---:R3:W-:Y:S01]  /*1590*/  STG.E.U8 desc[UR74][R28.64], R31 ;  /* 0x0000001f1c007986 */ /* 0x0047e2000c10114a */
[----:B------:R-:W-:Y:S05]  /*15a0*/  BRA `(.L_x_2126) ;  /* 0x0000002000c47947 */ /* 0x000fea0003800000 */
.L_x_2120:
        /* <DEDUP_REMOVED lines=247> */
.L_x_2132:
        /* <DEDUP_REMOVED lines=23> */
.L_x_2134:
[----:B------:R-:W-:-:S07]  /*2690*/  MOV R44, 0x26b0 ;  /* 0x000026b0002c7802 */ /* 0x000fce0000000f00 */
[----:B01----:R-:W-:Y:S05]  /*26a0*/  CALL.REL.NOINC `($__internal_157_$__cuda_sm20_rem_u64) ;  /* 0x0000001400cc7944 */ /* 0x003fea0003c00000 */
[----:B------:R-:W-:-:S07]  /*26b0*/  IMAD.MOV.U32 R28, RZ, RZ, R30 ;  /* 0x000000ffff1c7224 */ /* 0x000fce00078e001e */
.L_x_2135:
[----:B------:R-:W-:Y:S05]  /*26c0*/  BSYNC.RECONVERGENT B1 ;  /* 0x0000000000017941 */ /* 0x000fea0003800200 */
.L_x_2133:
[----:B------:R-:W2:Y:S01]  /*26d0*/  LDCU.64 UR46, c[0x0][0x540] ;  /* 0x0000a800ff2e77ac */ /* 0x000ea20008000a00 */
[----:B------:R-:W-:Y:S02]  /*26e0*/  IADD3 R29, PT, PT, R28, UR69, RZ ;  /* 0x000000451c1d7c10 */ /* 0x000fe4000fffe0ff */
[----:B--2---:R-:W-:-:S04]  /*26f0*/  IADD3 R46, P0, PT, R46, UR46, RZ ;  /* 0x0000002e2e2e7c10 */ /* 0x004fc8000ff1e0ff */
[----:B------:R-:W-:-:S05]  /*2700*/  IADD3.X R47, PT, PT, RZ, UR47, RZ, P0, !PT ;  /* 0x0000002fff2f7c10 */ /* 0x000fca00087fe4ff */
[----:B------:R2:W-:Y:S04]  /*2710*/  STG.E.U8 desc[UR74][R46.64], R29 ;  /* 0x0000001d2e007986 */ /* 0x0005e8000c10114a */
.L_x_2131:
[----:B------:R-:W-:Y:S05]  /*2720*/  BSYNC.RECONVERGENT B0 ;  /* 0x0000000000007941 */ /* 0x000fea0003800200 */
.L_x_2130:
        /* <DEDUP_REMOVED lines=247> */
.L_x_2136:
        /* <DEDUP_REMOVED lines=23> */
.L_x_2138:
[----:B------:R-:W-:Y:S02]  /*3810*/  MOV R47, R42 ;  /* 0x0000002a002f7202 */ /* 0x000fe40000000f00 */
[----:B------:R-:W-:Y:S02]  /*3820*/  MOV R48, R41 ;  /* 0x0000002900307202 */ /* 0x000fe40000000f00 */
[----:B------:R-:W-:-:S07]  /*3830*/  MOV R44, 0x3850 ;  /* 0x00003850002c7802 */ /* 0x000fce0000000f00 */
[----:B01----:R-:W-:Y:S05]  /*3840*/  CALL.REL.NOINC `($__internal_157_$__cuda_sm20_rem_u64) ;  /* 0x0000000400647944 */ /* 0x003fea0003c00000 */
[----:B------:R-:W-:-:S07]  /*3850*/  IMAD.MOV.U32 R28, RZ, RZ, R30 ;  /* 0x000000ffff1c7224 */ /* 0x000fce00078e001e */
.L_x_2139:
[----:B------:R-:W-:Y:S05]  /*3860*/  BSYNC.RECONVERGENT B0 ;  /* 0x0000000000007941 */ /* 0x000fea0003800200 */
.L_x_2137:
[----:B------:R-:W2:Y:S01]  /*3870*/  LDCU.64 UR46, c[0x0][0x540] ;  /* 0x0000a800ff2e77ac */ /* 0x000ea20008000a00 */
[----:B------:R-:W-:Y:S02]  /*3880*/  IADD3 R29, PT, PT, R28, UR69, RZ ;  /* 0x000000451c1d7c10 */ /* 0x000fe4000fffe0ff */
[----:B--2---:R-:W-:-:S04]  /*3890*/  IADD3 R46, P0, PT, R46, UR46, RZ ;  /* 0x0000002e2e2e7c10 */ /* 0x004fc8000ff1e0ff */
[----:B------:R-:W-:-:S05]  /*38a0*/  IADD3.X R47, PT, PT, RZ, UR47, RZ, P0, !PT ;  /* 0x0000002fff2f7c10 */ /* 0x000fca00087fe4ff */
[----:B------:R2:W-:Y:S04]  /*38b0*/  STG.E.U8 desc[UR74][R46.64], R29 ;  /* 0x0000001d2e007986 */ /* 0x0005e8000c10114a */
.L_x_2126:
        /* <DEDUP_REMOVED lines=8> */
        .weak           $__internal_156_$__cuda_sm20_div_s64
        .type           $__internal_156_$__cuda_sm20_div_s64,@function
        .size           $__internal_156_$__cuda_sm20_div_s64,($__internal_157_$__cuda_sm20_rem_u64 - $__internal_156_$__cuda_sm20_div_s64)
$__internal_156_$__cuda_sm20_div_s64:
        /* <DEDUP_REMOVED lines=73> */
[----:B------:R-:W-:Y:S06]  /*3dd0*/  RET.REL.NODEC R30 `(_ZN2at6native60_GLOBAL__N__fdc43544_27_DistributionRandomKernel_cu_f88cee4443distribution_elementwise_grid_stride_kernelImLi2EZZZNS0_9templates4cuda21random_from_to_kernelIPNS_17CUDAGeneratorImplEEEvRNS_18TensorIteratorBaseEmlT_ENKUlvE_clEvENKUlvE_clEvEUlP24curandStatePhilox4_32_10E_ZNS1_27distribution_nullary_kernelIhm10ulonglong2S7_SF_ZZZS5_IS7_EvS9_mlSA_ENKSB_clEvENKSC_clEvEUlmE_EEvS9_T2_RKT3_T4_EUlimE0_EEvlNS_15PhiloxCudaStateET1_SJ_) ;  /* 0xffffffc01e887950 */ /* 0x000fec0003c3ffff */
        .weak           $__internal_157_$__cuda_sm20_rem_u64
        .type           $__internal_157_$__cuda_sm20_rem_u64,@function
        .size           $__internal_157_$__cuda_sm20_rem_u64,(.L_x_2421 - $__internal_157_$__cuda_sm20_rem_u64)
$__internal_157_$__cuda_sm20_rem_u64:
        /* <DEDUP_REMOVED lines=62> */
[----:B------:R-:W-:Y:S05]  /*41c0*/  RET.REL.NODEC R28 `(_ZN2at6native60_GLOBAL__N__fdc43544_27_DistributionRandomKernel_cu_f88cee4443distribution_elementwise_grid_stride_kernelImLi2EZZZNS0_9templates4cuda21random_from_to_kernelIPNS_17CUDAGeneratorImplEEEvRNS_18TensorIteratorBaseEmlT_ENKUlvE_clEvENKUlvE_clEvEUlP24curandStatePhilox4_32_10E_ZNS1_27distribution_nullary_kernelIhm10ulonglong2S7_SF_ZZZS5_IS7_EvS9_mlSA_ENKSB_clEvENKSC_clEvEUlmE_EEvS9_T2_RKT3_T4_EUlimE0_EEvlNS_15PhiloxCudaStateET1_SJ_) ;  /* 0xffffffbc1c8c7950 */ /* 0x000fea0003c3ffff */
.L_x_2141:
        /* <DEDUP_REMOVED lines=11> */
.L_x_2421:


//--------------------- .text._ZN2at6native60_GLOBAL__N__fdc43544_27_DistributionRandomKernel_cu_f88cee4443distribution_elementwise_grid_stride_kernelImLi2EZZZNS0_9templates4cuda21random_from_to_kernelIPNS_17CUDAGeneratorImplEEEvRNS_18TensorIteratorBaseEmlT_ENKUlvE_clEvENKUlvE_clEvEUlP24curandStatePhilox4_32_10E_ZNS1_27distribution_nullary_kernelIhm10ulonglong2S7_SF_ZZZS5_IS7_EvS9_mlSA_ENKSB_clEvENKSC_clEvEUlmE_EEvS9_T2_RKT3_T4_EUlimE_EEvlNS_15PhiloxCudaStateET1_SJ_ --------------------------
	.section	.text._ZN2at6native60_GLOBAL__N__fdc43544_27_DistributionRandomKernel_cu_f88cee4443distribution_elementwise_grid_stride_kernelImLi2EZZZNS0_9templates4cuda21random_from_to_kernelIPNS_17CUDAGeneratorImplEEEvRNS_18TensorIteratorBaseEmlT_ENKUlvE_clEvENKUlvE_clEvEUlP24curandStatePhilox4_32_10E_ZNS1_27distribution_nullary_kernelIhm10ulonglong2S7_SF_ZZZS5_IS7_EvS9_mlSA_ENKSB_clEvENKSC_clEvEUlmE_EEvS9_T2_RKT3_T4_EUlimE_EEvlNS_15PhiloxCudaStateET1_SJ_,"ax",@progbits
	.align	128
.text._ZN2at6native60_GLOBAL__N__fdc43544_27_DistributionRandomKernel_cu_f88cee4443distribution_elementwise_grid_stride_kernelImLi2EZZZNS0_9templates4cuda21random_from_to_kernelIPNS_17CUDAGeneratorImplEEEvRNS_18TensorIteratorBaseEmlT_ENKUlvE_clEvENKUlvE_clEvEUlP24curandStatePhilox4_32_10E_ZNS1_27distribution_nullary_kernelIhm10ulonglong2S7_SF_ZZZS5_IS7_EvS9_mlSA_ENKSB_clEvENKSC_clEvEUlmE_EEvS9_T2_RKT3_T4_EUlimE_EEvlNS_15PhiloxCudaStateET1_SJ_:
        .type           _ZN2at6native60_GLOBAL__N__fdc43544_27_DistributionRandomKernel_cu_f88cee4443distribution_elementwise_grid_stride_kernelImLi2EZZZNS0_9templates4cuda21random_from_to_kernelIPNS_17CUDAGeneratorImplEEEvRNS_18TensorIteratorBaseEmlT_ENKUlvE_clEvENKUlvE_clEvEUlP24curandStatePhilox4_32_10E_ZNS1_27distribution_nullary_kernelIhm10ulonglong2S7_SF_ZZZS5_IS7_EvS9_mlSA_ENKSB_clEvENKSC_clEvEUlmE_EEvS9_T2_RKT3_T4_EUlimE_EEvlNS_15PhiloxCudaStateET1_SJ_,@function
        .size           _ZN2at6native60_GLOBAL__N__fdc43544_27_DistributionRandomKernel_cu_f88cee4443distribution_elementwise_grid_stride_kernelImLi2EZZZNS0_9templates4cuda21random_from_to_kernelIPNS_17CUDAGeneratorImplEEEvRNS_18TensorIteratorBaseEmlT_ENKUlvE_clEvENKUlvE_clEvEUlP24curandStatePhilox4_32_10E_ZNS1_27distribution_nullary_kernelIhm10ulonglong2S7_SF_ZZZS5_IS7_EvS9_mlSA_ENKSB_clEvENKSC_clEvEUlmE_EEvS9_T2_RKT3_T4_EUlimE_EEvlNS_15PhiloxCudaStateET1_SJ_,(.L_x_2424 - _ZN2at6native60_GLOBAL__N__fdc43544_27_DistributionRandomKernel_cu_f88cee4443distribution_elementwise_grid_stride_kernelImLi2EZZZNS0_9templates4cuda21random_from_to_kernelIPNS_17CUDAGeneratorImplEEEvRNS_18TensorIteratorBaseEmlT_ENKUlvE_clEvENKUlvE_clEvEUlP24curandStatePhilox4_32_10E_ZNS1_27distribution_nullary_kernelIhm10ulonglong2S7_SF_ZZZS5_IS7_EvS9_mlSA_ENKSB_clEvENKSC_clEvEUlmE_EEvS9_T2_RKT3_T4_EUlimE_EEvlNS_15PhiloxCudaStateET1_SJ_)
        .other          _ZN2at6native60_GLOBAL__N__fdc43544_27_DistributionRandomKernel_cu_f88cee4443distribution_elementwise_grid_stride_kernelImLi2EZZZNS0_9templates4cuda21random_from_to_kernelIPNS_17CUDAGeneratorImplEEEvRNS_18TensorIteratorBaseEmlT_ENKUlvE_clEvENKUlvE_clEvEUlP24curandStatePhilox4_32_10E_ZNS1_27distribution_nullary_kernelIhm10ulonglong2S7_SF_ZZZS5_IS7_EvS9_mlSA_ENKSB_clEvENKSC_clEvEUlmE_EEvS9_T2_RKT3_T4_EUlimE_EEvlNS_15PhiloxCudaStateET1_SJ_,@"STO_CUDA_ENTRY STV_DEFAULT"
_ZN2at6native60_GLOBAL__N__fdc43544_27_DistributionRandomKernel_cu_f88cee4443distribution_elementwise_grid_stride_kernelImLi2EZZZNS0_9templates4cuda21random_from_to_kernelIPNS_17CUDAGeneratorImplEEEvRNS_18TensorIteratorBaseEmlT_ENKUlvE_clEvENKUlvE_clEvEUlP24curandStatePhilox4_32_10E_ZNS1_27distribution_nullary_kernelIhm10ulonglong2S7_SF_ZZZS5_IS7_EvS9_mlSA_ENKSB_clEvENKSC_clEvEUlmE_EEvS9_T2_RKT3_T4_EUlimE_EEvlNS_15PhiloxCudaStateET1_SJ_:
        /* <DEDUP_REMOVED lines=113> */
.L_x_2142:
[----:B------:R-:W-:-:S07]  /*0710*/  MOV R40, 0x730 ;  /* 0x0000073000287802 */ /* 0x000fce0000000f00 */
[----:B------:R-:W-:Y:S05]  /*0720*/  CALL.REL.NOINC `($__internal_158_$__cuda_sm20_div_s64) ;  /* 0x0000000800d47944 */ /* 0x000fea0003c00000 */
.L_x_2143:
        /* <DEDUP_REMOVED lines=19> */
.L_x_2157:
        /* <DEDUP_REMOVED lines=13> */
.L_x_2145:
[----:B01234-:R-:W-:Y:S05]  /*0930*/  BSYNC.RECONVERGENT B0 ;  /* 0x0000000000007941 */ /* 0x01ffea0003800200 */
.L_x_2144:
        /* <DEDUP_REMOVED lines=51> */
.L_x_2146:
        /* <DEDUP_REMOVED lines=9> */
.L_x_2147:
        /* <DEDUP_REMOVED lines=29> */
.L_x_2151:
[----:B------:R-:W-:-:S07]  /*0ed0*/  MOV R44, 0xef0 ;  /* 0x00000ef0002c7802 */ /* 0x000fce0000000f00 */
[----:B01----:R-:W-:Y:S05]  /*0ee0*/  CALL.REL.NOINC `($__internal_159_$__cuda_sm20_rem_u64) ;  /* 0x0000000800107944 */ /* 0x003fea0003c00000 */
.L_x_2152:
[----:B------:R-:W-:Y:S05]  /*0ef0*/  BSYNC.RECONVERGENT B1 ;  /* 0x0000000000017941 */ /* 0x000fea0003800200 */
.L_x_2150:
[----:B------:R-:W-:Y:S02]  /*0f00*/  IMAD R29, R21, UR9, RZ ;  /* 0x00000009151d7c24 */ /* 0x000fe4000f8e02ff */
[----:B------:R-:W-:-:S03]  /*0f10*/  VIADD R31, R30, UR8 ;  /* 0x000000081e1f7c36 */ /* 0x000fc60008000000 */
[----:B------:R-:W-:-:S04]  /*0f20*/  IADD3 R28, P0, PT, R29, UR10, RZ ;  /* 0x0000000a1d1c7c10 */ /* 0x000fc8000ff1e0ff */
[----:B------:R-:W-:-:S05]  /*0f30*/  LEA.HI.X.SX32 R29, R29, UR11, 0x1, P0 ;  /* 0x0000000b1d1d7c11 */ /* 0x000fca00080f0eff */
[----:B------:R2:W-:Y:S04]  /*0f40*/  STG.E.U8 desc[UR6][R28.64], R31 ;  /* 0x0000001f1c007986 */ /* 0x0005e8000c101106 */
.L_x_2149:
[----:B------:R-:W-:Y:S05]  /*0f50*/  BSYNC.RECONVERGENT B0 ;  /* 0x0000000000007941 */ /* 0x000fea0003800200 */
.L_x_2148:
        /* <DEDUP_REMOVED lines=29> */
.L_x_2155:
[----:B------:R-:W-:Y:S01]  /*1130*/  MOV R49, R43 ;  /* 0x0000002b00317202 */ /* 0x000fe20000000f00 */
[----:B------:R-:W-:Y:S01]  /*1140*/  IMAD.MOV.U32 R50, RZ, RZ, R42 ;  /* 0x000000ffff327224 */ /* 0x000fe200078e002a */
[----:B------:R-:W-:-:S07]  /*1150*/  MOV R44, 0x1170 ;  /* 0x00001170002c7802 */ /* 0x000fce0000000f00 */
[----:B01----:R-:W-:Y:S05]  /*1160*/  CALL.REL.NOINC `($__internal_159_$__cuda_sm20_rem_u64) ;  /* 0x0000000400707944 */ /* 0x003fea0003c00000 */
[----:B------:R-:W-:-:S07]  /*1170*/  IMAD.MOV.U32 R28, RZ, RZ, R30 ;  /* 0x000000ffff1c7224 */ /* 0x000fce00078e001e */
.L_x_2156:
[----:B------:R-:W-:Y:S05]  /*1180*/  BSYNC.RECONVERGENT B0 ;  /* 0x0000000000007941 */ /* 0x000fea0003800200 */
.L_x_2154:
[----:B------:R-:W-:Y:S02]  /*1190*/  IADD3 R46, P0, PT, R46, UR10, RZ ;  /* 0x0000000a2e2e7c10 */ /* 0x000fe4000ff1e0ff */
[----:B------:R-:W-:Y:S02]  /*11a0*/  IADD3 R29, PT, PT, R28, UR8, RZ ;  /* 0x000000081c1d7c10 */ /* 0x000fe4000fffe0ff */
[----:B-1----:R-:W-:-:S05]  /*11b0*/  IADD3.X R47, PT, PT, R48, UR11, RZ, P0, !PT ;  /* 0x0000000b302f7c10 */ /* 0x002fca00087fe4ff */
[----:B------:R2:W-:Y:S04]  /*11c0*/  STG.E.U8 desc[UR6][R46.64], R29 ;  /* 0x0000001d2e007986 */ /* 0x0005e8000c101106 */
.L_x_2153:
        /* <DEDUP_REMOVED lines=11> */
        .weak           $__internal_158_$__cuda_sm20_div_s64
        .type           $__internal_158_$__cuda_sm20_div_s64,@function
        .size           $__internal_158_$__cuda_sm20_div_s64,($__internal_159_$__cuda_sm20_rem_u64 - $__internal_158_$__cuda_sm20_div_s64)
$__internal_158_$__cuda_sm20_div_s64:
        /* <DEDUP_REMOVED lines=74> */
[----:B------:R-:W-:Y:S06]  /*1720*/  RET.REL.NODEC R40 `(_ZN2at6native60_GLOBAL__N__fdc43544_27_DistributionRandomKernel_cu_f88cee4443distribution_elementwise_grid_stride_kernelImLi2EZZZNS0_9templates4cuda21random_from_to_kernelIPNS_17CUDAGeneratorImplEEEvRNS_18TensorIteratorBaseEmlT_ENKUlvE_clEvENKUlvE_clEvEUlP24curandStatePhilox4_32_10E_ZNS1_27distribution_nullary_kernelIhm10ulonglong2S7_SF_ZZZS5_IS7_EvS9_mlSA_ENKSB_clEvENKSC_clEvEUlmE_EEvS9_T2_RKT3_T4_EUlimE_EEvlNS_15PhiloxCudaStateET1_SJ_) ;  /* 0xffffffe828347950 */ /* 0x000fec0003c3ffff */
        .weak           $__internal_159_$__cuda_sm20_rem_u64
        .type           $__internal_159_$__cuda_sm20_rem_u64,@function
        .size           $__internal_159_$__cuda_sm20_rem_u64,(.L_x_2424 - $__internal_159_$__cuda_sm20_rem_u64)
$__internal_159_$__cuda_sm20_rem_u64:
        /* <DEDUP_REMOVED lines=62> */
[----:B------:R-:W-:Y:S06]  /*1b10*/  RET.REL.NODEC R28 `(_ZN2at6native60_GLOBAL__N__fdc43544_27_DistributionRandomKernel_cu_f88cee4443distribution_elementwise_grid_stride_kernelImLi2EZZZNS0_9templates4cuda21random_from_to_kernelIPNS_17CUDAGeneratorImplEEEvRNS_18TensorIteratorBaseEmlT_ENKUlvE_clEvENKUlvE_clEvEUlP24curandStatePhilox4_32_10E_ZNS1_27distribution_nullary_kernelIhm10ulonglong2S7_SF_ZZZS5_IS7_EvS9_mlSA_ENKSB_clEvENKSC_clEvEUlmE_EEvS9_T2_RKT3_T4_EUlimE_EEvlNS_15PhiloxCudaStateET1_SJ_) ;  /* 0xffffffe41c387950 */ /* 0x000fec0003c3ffff */
.L_x_2158:
        /* <DEDUP_REMOVED lines=14> */
.L_x_2424:


//--------------------- .nv.global.init           --------------------------
	.section	.nv.global.init,"aw",@progbits
	.align	4
.nv.global.init:
	.type		mrg32k3aM1SubSeq,@object
	.size		mrg32k3aM1SubSeq,(mrg32k3aM2SubSeq - mrg32k3aM1SubSeq)
mrg32k3aM1SubSeq:
        /*0000*/ 	.byte	0x0b, 0xcc, 0xee, 0x04, 0x73, 0x29, 0x8b, 0x6f, 0xf6, 0x53, 0x03, 0xf6, 0x23, 0xf6, 0xea, 0xda
        /* <DEDUP_REMOVED lines=125> */
	.type		mrg32k3aM2SubSeq,@object
	.size		mrg32k3aM2SubSeq,(mrg32k3aM1 - mrg32k3aM2SubSeq)
mrg32k3aM2SubSeq:
        /* <DEDUP_REMOVED lines=126> */
	.type		mrg32k3aM1,@object
	.size		mrg32k3aM1,(mrg32k3aM1Seq - mrg32k3aM1)
mrg32k3aM1:
        /* <DEDUP_REMOVED lines=144> */
	.type		mrg32k3aM1Seq,@object
	.size		mrg32k3aM1Seq,(mrg32k3aM2 - mrg32k3aM1Seq)
mrg32k3aM1Seq:
        /* <DEDUP_REMOVED lines=144> */
	.type		mrg32k3aM2,@object
	.size		mrg32k3aM2,(mrg32k3aM2Seq - mrg32k3aM2)
mrg32k3aM2:
        /* <DEDUP_REMOVED lines=144> */
	.type		mrg32k3aM2Seq,@object
	.size		mrg32k3aM2Seq,(precalc_xorwow_matrix - mrg32k3aM2Seq)
mrg32k3aM2Seq:
        /* <DEDUP_REMOVED lines=144> */
	.type		precalc_xorwow_matrix,@object
	.size		precalc_xorwow_matrix,(precalc_xorwow_offset_matrix - precalc_xorwow_matrix)
precalc_xorwow_matrix:
        /* <DEDUP_REMOVED lines=6400> */
	.type		precalc_xorwow_offset_matrix,@object
	.size		precalc_xorwow_offset_matrix,(.L_1 - precalc_xorwow_offset_matrix)
precalc_xorwow_offset_matrix:
        /* <DEDUP_REMOVED lines=6400> */
.L_1:


//--------------------- .nv.shared.reserved.0     --------------------------
	.section	.nv.shared.reserved.0,"aw",@nobits
	.weak		__nv_reservedSMEM_offset_0_alias
	.size		__nv_reservedSMEM_offset_0_alias, 0, 64
	.other		__nv_reservedSMEM_offset_0_alias,@"STO_CUDA_RESERVED_SHARED STV_DEFAULT"
__nv_reservedSMEM_offset_0_alias:
	.zero		0
	.zero		64


//--------------------- .nv.global                --------------------------
	.section	.nv.global,"aw",@nobits
.nv.global:
	.type		_ZN58_INTERNAL_fdc43544_27_DistributionRandomKernel_cu_f88cee444cuda3std3__48in_placeE,@object
	.size		_ZN58_INTERNAL_fdc43544_27_DistributionRandomKernel_cu_f88cee444cuda3std3__48in_placeE,(_ZN58_INTERNAL_fdc43544_27_DistributionRandomKernel_cu_f88cee444cuda3std6ranges3__45__cpo8distanceE - _ZN58_INTERNAL_fdc43544_27_DistributionRandomKernel_cu_f88cee444cuda3std3__48in_placeE)
_ZN58_INTERNAL_fdc43544_27_DistributionRandomKernel_cu_f88cee444cuda3std3__48in_placeE:
	.zero		1
	.type		_ZN58_INTERNAL_fdc43544_27_DistributionRandomKernel_cu_f88cee444cuda3std6ranges3__45__cpo8distanceE,@object
	.size		_ZN58_INTERNAL_fdc43544_27_DistributionRandomKernel_cu_f88cee444cuda3std6ranges3__45__cpo8distanceE,(_ZN58_INTERNAL_fdc43544_27_DistributionRandomKernel_cu_f88cee444cuda3std3__45__cpo6cbeginE - _ZN58_INTERNAL_fdc43544_27_DistributionRandomKernel_cu_f88cee444cuda3std6ranges3__45__cpo8distanceE)
_ZN58_INTERNAL_fdc43544_27_DistributionRandomKernel_cu_f88cee444cuda3std6ranges3__45__cpo8distanceE:
	.zero		1
	.type		_ZN58_INTERNAL_fdc43544_27_DistributionRandomKernel_cu_f88cee444cuda3std3__45__cpo6cbeginE,@object
	.size		_ZN58_INTERNAL_fdc43544_27_DistributionRandomKernel_cu_f88cee444cuda3std3__45__cpo6cbeginE,(_ZN58_INTERNAL_fdc43544_27_DistributionRandomKernel_cu_f88cee444cuda3std6ranges3__45__cpo7advanceE - _ZN58_INTERNAL_fdc43544_27_DistributionRandomKernel_cu_f88cee444cuda3std3__45__cpo6cbeginE)
_ZN58_INTERNAL_fdc43544_27_DistributionRandomKernel_cu_f88cee444cuda3std3__45__cpo6cbeginE:
	.zero		1
	.type		_ZN58_INTERNAL_fdc43544_27_DistributionRandomKernel_cu_f88cee444cuda3std6ranges3__45__cpo7advanceE,@object
	.size		_ZN58_INTERNAL_fdc43544_27_DistributionRandomKernel_cu_f88cee444cuda3std6ranges3__45__cpo7advanceE,(_ZN58_INTERNAL_fdc43544_27_DistributionRandomKernel_cu_f88cee444cuda3std3__45__cpo7crbeginE - _ZN58_INTERNAL_fdc43544_27_DistributionRandomKernel_cu_f88cee444cuda3std6ranges3__45__cpo7advanceE)
_ZN58_INTERNAL_fdc43544_27_DistributionRandomKernel_cu_f88cee444cuda3std6ranges3__45__cpo7advanceE:
	.zero		1
	.type		_ZN58_INTERNAL_fdc43544_27_DistributionRandomKernel_cu_f88cee444cuda3std3__45__cpo7crbeginE,@object
	.size		_ZN58_INTERNAL_fdc43544_27_DistributionRandomKernel_cu_f88cee444cuda3std3__45__cpo7crbeginE,(_ZN58_INTERNAL_fdc43544_27_DistributionRandomKernel_cu_f88cee444cuda3std6ranges3__45__cpo4dataE - _ZN58_INTERNAL_fdc43544_27_DistributionRandomKernel_cu_f88cee444cuda3std3__45__cpo7crbeginE)
_ZN58_INTERNAL_fdc43544_27_DistributionRandomKernel_cu_f88cee444cuda3std3__45__cpo7crbeginE:
	.zero		1
	.type		_ZN58_INTERNAL_fdc43544_27_DistributionRandomKernel_cu_f88cee444cuda3std6ranges3__45__cpo4dataE,@object
	.size		_ZN58_INTERNAL_fdc43544_27_DistributionRandomKernel_cu_f88cee444cuda3std6ranges3__45__cpo4dataE,(_ZN58_INTERNAL_fdc43544_27_DistributionRandomKernel_cu_f88cee444cuda3std6ranges3__45__cpo5beginE - _ZN58_INTERNAL_fdc43544_27_DistributionRandomKernel_cu_f88cee444cuda3std6ranges3__45__cpo4dataE)
_ZN58_INTERNAL_fdc43544_27_DistributionRandomKernel_cu_f88cee444cuda3std6ranges3__45__cpo4dataE:
	.zero		1
	.type		_ZN58_INTERNAL_fdc43544_27_DistributionRandomKernel_cu_f88cee444cuda3std6ranges3__45__cpo5beginE,@object
	.size		_ZN58_INTERNAL_fdc43544_27_DistributionRandomKernel_cu_f88cee444cuda3std6ranges3__45__cpo5beginE,(_ZN58_INTERNAL_fdc43544_27_DistributionRandomKernel_cu_f88cee444cuda3std3__460_GLOBAL__N__fdc43544_27_DistributionRandomKernel_cu_f88cee446ignoreE - _ZN58_INTERNAL_fdc43544_27_DistributionRandomKernel_cu_f88cee444cuda3std6ranges3__45__cpo5beginE)
_ZN58_INTERNAL_fdc43544_27_DistributionRandomKernel_cu_f88cee444cuda3std6ranges3__45__cpo5beginE:
	.zero		1
	.type		_ZN58_INTERNAL_fdc43544_27_DistributionRandomKernel_cu_f88cee444cuda3std3__460_GLOBAL__N__fdc43544_27_DistributionRandomKernel_cu_f88cee446ignoreE,@object
	.size		_ZN58_INTERNAL_fdc43544_27_DistributionRandomKernel_cu_f88cee444cuda3std3__460_GLOBAL__N__fdc43544_27_DistributionRandomKernel_cu_f88cee446ignoreE,(_ZN58_INTERNAL_fdc43544_27_DistributionRandomKernel_cu_f88cee444cuda3std6ranges3__45__cpo4sizeE - _ZN58_INTERNAL_fdc43544_27_DistributionRandomKernel_cu_f88cee444cuda3std3__460_GLOBAL__N__fdc43544_27_DistributionRandomKernel_cu_f88cee446ignoreE)
_ZN58_INTERNAL_fdc43544_27_DistributionRandomKernel_cu_f88cee444cuda3std3__460_GLOBAL__N__fdc43544_27_DistributionRandomKernel_cu_f88cee446ignoreE:
	.zero		1
	.type		_ZN58_INTERNAL_fdc43544_27_DistributionRandomKernel_cu_f88cee444cuda3std6ranges3__45__cpo4sizeE,@object
	.size		_ZN58_INTERNAL_fdc43544_27_DistributionRandomKernel_cu_f88cee444cuda3std6ranges3__45__cpo4sizeE,(_ZN58_INTERNAL_fdc43544_27_DistributionRandomKernel_cu_f88cee444cuda3std3__45__cpo5beginE - _ZN58_INTERNAL_fdc43544_27_DistributionRandomKernel_cu_f88cee444cuda3std6ranges3__45__cpo4sizeE)
_ZN58_INTERNAL_fdc43544_27_DistributionRandomKernel_cu_f88cee444cuda3std6ranges3__45__cpo4sizeE:
	.zero		1
	.type		_ZN58_INTERNAL_fdc43544_27_DistributionRandomKernel_cu_f88cee444cuda3std3__45__cpo5beginE,@object
	.size		_ZN58_INTERNAL_fdc43544_27_DistributionRandomKernel_cu_f88cee444cuda3std3__45__cpo5beginE,(_ZN58_INTERNAL_fdc43544_27_DistributionRandomKernel_cu_f88cee444cuda3std6ranges3__45__cpo6cbeginE - _ZN58_INTERNAL_fdc43544_27_DistributionRandomKernel_cu_f88cee444cuda3std3__45__cpo5beginE)
_ZN58_INTERNAL_fdc43544_27_DistributionRandomKernel_cu_f88cee444cuda3std3__45__cpo5beginE:
	.zero		1
	.type		_ZN58_INTERNAL_fdc43544_27_DistributionRandomKernel_cu_f88cee444cuda3std6ranges3__45__cpo6cbeginE,@object
	.size		_ZN58_INTERNAL_fdc43544_27_DistributionRandomKernel_cu_f88cee444cuda3std6ranges3__45__cpo6cbeginE,(_ZN58_INTERNAL_fdc43544_27_DistributionRandomKernel_cu_f88cee444cuda3std3__45__cpo6rbeginE - _ZN58_INTERNAL_fdc43544_27_DistributionRandomKernel_cu_f88cee444cuda3std6ranges3__45__cpo6cbeginE)
_ZN58_INTERNAL_fdc43544_27_DistributionRandomKernel_cu_f88cee444cuda3std6ranges3__45__cpo6cbeginE:
	.zero		1
	.type		_ZN58_INTERNAL_fdc43544_27_DistributionRandomKernel_cu_f88cee444cuda3std3__45__cpo6rbeginE,@object
	.size		_ZN58_INTERNAL_fdc43544_27_DistributionRandomKernel_cu_f88cee444cuda3std3__45__cpo6rbeginE,(_ZN58_INTERNAL_fdc43544_27_DistributionRandomKernel_cu_f88cee444cuda3std6ranges3__45__cpo4nextE - _ZN58_INTERNAL_fdc43544_27_DistributionRandomKernel_cu_f88cee444cuda3std3__45__cpo6rbeginE)
_ZN58_INTERNAL_fdc43544_27_DistributionRandomKernel_cu_f88cee444cuda3std3__45__cpo6rbeginE:
	.zero		1
	.type		_ZN58_INTERNAL_fdc43544_27_DistributionRandomKernel_cu_f88cee444cuda3std6ranges3__45__cpo4nextE,@object
	.size		_ZN58_INTERNAL_fdc43544_27_DistributionRandomKernel_cu_f88cee444cuda3std6ranges3__45__cpo4nextE,(_ZN58_INTERNAL_fdc43544_27_DistributionRandomKernel_cu_f88cee444cuda3std6ranges3__45__cpo4swapE - _ZN58_INTERNAL_fdc43544_27_DistributionRandomKernel_cu_f88cee444cuda3std6ranges3__45__cpo4nextE)
_ZN58_INTERNAL_fdc43544_27_DistributionRandomKernel_cu_f88cee444cuda3std6ranges3__45__cpo4nextE:
	.zero		1
	.type		_ZN58_INTERNAL_fdc43544_27_DistributionRandomKernel_cu_f88cee444cuda3std6ranges3__45__cpo4swapE,@object
	.size		_ZN58_INTERNAL_fdc43544_27_DistributionRandomKernel_cu_f88cee444cuda3std6ranges3__45__cpo4swapE,(_ZN58_INTERNAL_fdc43544_27_DistributionRandomKernel_cu_f88cee444cuda3std3__420unreachable_sentinelE - _ZN58_INTERNAL_fdc43544_27_DistributionRandomKernel_cu_f88cee444cuda3std6ranges3__45__cpo4swapE)
_ZN58_INTERNAL_fdc43544_27_DistributionRandomKernel_cu_f88cee444cuda3std6ranges3__45__cpo4swapE:
	.zero		1
	.type		_ZN58_INTERNAL_fdc43544_27_DistributionRandomKernel_cu_f88cee444cuda3std3__420unreachable_sentinelE,@object
	.size		_ZN58_INTERNAL_fdc43544_27_DistributionRandomKernel_cu_f88cee444cuda3std3__420unreachable_sentinelE,(_ZN58_INTERNAL_fdc43544_27_DistributionRandomKernel_cu_f88cee446thrust24THRUST_300001_SM_1000_NS6system6detail10sequential3seqE - _ZN58_INTERNAL_fdc43544_27_DistributionRandomKernel_cu_f88cee444cuda3std3__420unreachable_sentinelE)
_ZN58_INTERNAL_fdc43544_27_DistributionRandomKernel_cu_f88cee444cuda3std3__420unreachable_sentinelE:
	.zero		1
	.type		_ZN58_INTERNAL_fdc43544_27_DistributionRandomKernel_cu_f88cee446thrust24THRUST_300001_SM_1000_NS6system6detail10sequential3seqE,@object
	.size		_ZN58_INTERNAL_fdc43544_27_DistributionRandomKernel_cu_f88cee446thrust24THRUST_300001_SM_1000_NS6system6detail10sequential3seqE,(_ZN58_INTERNAL_fdc43544_27_DistributionRandomKernel_cu_f88cee444cuda3std3__45__cpo4cendE - _ZN58_INTERNAL_fdc43544_27_DistributionRandomKernel_cu_f88cee446thrust24THRUST_300001_SM_1000_NS6system6detail10sequential3seqE)
_ZN58_INTERNAL_fdc43544_27_DistributionRandomKernel_cu_f88cee446thrust24THRUST_300001_SM_1000_NS6system6detail10sequential3seqE:
	.zero		1
	.type		_ZN58_INTERNAL_fdc43544_27_DistributionRandomKernel_cu_f88cee444cuda3std3__45__cpo4cendE,@object
	.size		_ZN58_INTERNAL_fdc43544_27_DistributionRandomKernel_cu_f88cee444cuda3std3__45__cpo4cendE,(_ZN58_INTERNAL_fdc43544_27_DistributionRandomKernel_cu_f88cee444cuda3std6ranges3__45__cpo9iter_swapE - _ZN58_INTERNAL_fdc43544_27_DistributionRandomKernel_cu_f88cee444cuda3std3__45__cpo4cendE)
_ZN58_INTERNAL_fdc43544_27_DistributionRandomKernel_cu_f88cee444cuda3std3__45__cpo4cendE:
	.zero		1
	.type		_ZN58_INTERNAL_fdc43544_27_DistributionRandomKernel_cu_f88cee444cuda3std6ranges3__45__cpo9iter_swapE,@object
	.size		_ZN58_INTERNAL_fdc43544_27_DistributionRandomKernel_cu_f88cee444cuda3std6ranges3__45__cpo9iter_swapE,(_ZN58_INTERNAL_fdc43544_27_DistributionRandomKernel_cu_f88cee444cuda3std3__45__cpo5crendE - _ZN58_INTERNAL_fdc43544_27_DistributionRandomKernel_cu_f88cee444cuda3std6ranges3__45__cpo9iter_swapE)
_ZN58_INTERNAL_fdc43544_27_DistributionRandomKernel_cu_f88cee444cuda3std6ranges3__45__cpo9iter_swapE:
	.zero		1
	.type		_ZN58_INTERNAL_fdc43544_27_DistributionRandomKernel_cu_f88cee444cuda3std3__45__cpo5crendE,@object
	.size		_ZN58_INTERNAL_fdc43544_27_DistributionRandomKernel_cu_f88cee444cuda3std3__45__cpo5crendE,(_ZN58_INTERNAL_fdc43544_27_DistributionRandomKernel_cu_f88cee444cuda3std6ranges3__45__cpo5cdataE - _ZN58_INTERNAL_fdc43544_27_DistributionRandomKernel_cu_f88cee444cuda3std3__45__cpo5crendE)
_ZN58_INTERNAL_fdc43544_27_DistributionRandomKernel_cu_f88cee444cuda3std3__45__cpo5crendE:
	.zero		1
	.type		_ZN58_INTERNAL_fdc43544_27_DistributionRandomKernel_cu_f88cee444cuda3std6ranges3__45__cpo5cdataE,@object
	.size		_ZN58_INTERNAL_fdc43544_27_DistributionRandomKernel_cu_f88cee444cuda3std6ranges3__45__cpo5cdataE,(_ZN58_INTERNAL_fdc43544_27_DistributionRandomKernel_cu_f88cee444cuda3std6ranges3__45__cpo3endE - _ZN58_INTERNAL_fdc43544_27_DistributionRandomKernel_cu_f88cee444cuda3std6ranges3__45__cpo5cdataE)
_ZN58_INTERNAL_fdc43544_27_DistributionRandomKernel_cu_f88cee444cuda3std6ranges3__45__cpo5cdataE:
	.zero		1
	.type		_ZN58_INTERNAL_fdc43544_27_DistributionRandomKernel_cu_f88cee444cuda3std6ranges3__45__cpo3endE,@object
	.size		_ZN58_INTERNAL_fdc43544_27_DistributionRandomKernel_cu_f88cee444cuda3std6ranges3__45__cpo3endE,(_ZN58_INTERNAL_fdc43544_27_DistributionRandomKernel_cu_f88cee444cuda3std3__419piecewise_constructE - _ZN58_INTERNAL_fdc43544_27_DistributionRandomKernel_cu_f88cee444cuda3std6ranges3__45__cpo3endE)
_ZN58_INTERNAL_fdc43544_27_DistributionRandomKernel_cu_f88cee444cuda3std6ranges3__45__cpo3endE:
	.zero		1
	.type		_ZN58_INTERNAL_fdc43544_27_DistributionRandomKernel_cu_f88cee444cuda3std3__419piecewise_constructE,@object
	.size		_ZN58_INTERNAL_fdc43544_27_DistributionRandomKernel_cu_f88cee444cuda3std3__419piecewise_constructE,(_ZN58_INTERNAL_fdc43544_27_DistributionRandomKernel_cu_f88cee444cuda3std6ranges3__45__cpo5ssizeE - _ZN58_INTERNAL_fdc43544_27_DistributionRandomKernel_cu_f88cee444cuda3std3__419piecewise_constructE)
_ZN58_INTERNAL_fdc43544_27_DistributionRandomKernel_cu_f88cee444cuda3std3__419piecewise_constructE:
	.zero		1
	.type		_ZN58_INTERNAL_fdc43544_27_DistributionRandomKernel_cu_f88cee444cuda3std6ranges3__45__cpo5ssizeE,@object
	.size		_ZN58_INTERNAL_fdc43544_27_DistributionRandomKernel_cu_f88cee444cuda3std6ranges3__45__cpo5ssizeE,(_ZN58_INTERNAL_fdc43544_27_DistributionRandomKernel_cu_f88cee444cuda3std3__45__cpo3endE - _ZN58_INTERNAL_fdc43544_27_DistributionRandomKernel_cu_f88cee444cuda3std6ranges3__45__cpo5ssizeE)
_ZN58_INTERNAL_fdc43544_27_DistributionRandomKernel_cu_f88cee444cuda3std6ranges3__45__cpo5ssizeE:
	.zero		1
	.type		_ZN58_INTERNAL_fdc43544_27_DistributionRandomKernel_cu_f88cee444cuda3std3__45__cpo3endE,@object
	.size		_ZN58_INTERNAL_fdc43544_27_DistributionRandomKernel_cu_f88cee444cuda3std3__45__cpo3endE,(_ZN58_INTERNAL_fdc43544_27_DistributionRandomKernel_cu_f88cee444cuda3std6ranges3__45__cpo4cendE - _ZN58_INTERNAL_fdc43544_27_DistributionRandomKernel_cu_f88cee444cuda3std3__45__cpo3endE)
_ZN58_INTERNAL_fdc43544_27_DistributionRandomKernel_cu_f88cee444cuda3std3__45__cpo3endE:
	.zero		1
	.type		_ZN58_INTERNAL_fdc43544_27_DistributionRandomKernel_cu_f88cee444cuda3std6ranges3__45__cpo4cendE,@object
	.size		_ZN58_INTERNAL_fdc43544_27_DistributionRandomKernel_cu_f88cee444cuda3std6ranges3__45__cpo4cendE,(_ZN58_INTERNAL_fdc43544_27_DistributionRandomKernel_cu_f88cee444cuda3std3__45__cpo4rendE - _ZN58_INTERNAL_fdc43544_27_DistributionRandomKernel_cu_f88cee444cuda3std6ranges3__45__cpo4cendE)
_ZN58_INTERNAL_fdc43544_27_DistributionRandomKernel_cu_f88cee444cuda3std6ranges3__45__cpo4cendE:
	.zero		1
	.type		_ZN58_INTERNAL_fdc43544_27_DistributionRandomKernel_cu_f88cee444cuda3std3__45__cpo4rendE,@object
	.size		_ZN58_INTERNAL_fdc43544_27_DistributionRandomKernel_cu_f88cee444cuda3std3__45__cpo4rendE,(_ZN58_INTERNAL_fdc43544_27_DistributionRandomKernel_cu_f88cee444cuda3std6ranges3__45__cpo4prevE - _ZN58_INTERNAL_fdc43544_27_DistributionRandomKernel_cu_f88cee444cuda3std3__45__cpo4rendE)
_ZN58_INTERNAL_fdc43544_27_DistributionRandomKernel_cu_f88cee444cuda3std3__45__cpo4rendE:
	.zero		1
	.type		_ZN58_INTERNAL_fdc43544_27_DistributionRandomKernel_cu_f88cee444cuda3std6ranges3__45__cpo4prevE,@object
	.size		_ZN58_INTERNAL_fdc43544_27_DistributionRandomKernel_cu_f88cee444cuda3std6ranges3__45__cpo4prevE,(_ZN58_INTERNAL_fdc43544_27_DistributionRandomKernel_cu_f88cee444cuda3std6ranges3__45__cpo9iter_moveE - _ZN58_INTERNAL_fdc43544_27_DistributionRandomKernel_cu_f88cee444cuda3std6ranges3__45__cpo4prevE)
_ZN58_INTERNAL_fdc43544_27_DistributionRandomKernel_cu_f88cee444cuda3std6ranges3__45__cpo4prevE:
	.zero		1
	.type		_ZN58_INTERNAL_fdc43544_27_DistributionRandomKernel_cu_f88cee444cuda3std6ranges3__45__cpo9iter_moveE,@object
	.size		_ZN58_INTERNAL_fdc43544_27_DistributionRandomKernel_cu_f88cee444cuda3std6ranges3__45__cpo9iter_moveE,(.L_22 - _ZN58_INTERNAL_fdc43544_27_DistributionRandomKernel_cu_f88cee444cuda3std6ranges3__45__cpo9iter_moveE)
_ZN58_INTERNAL_fdc43544_27_DistributionRandomKernel_cu_f88cee444cuda3std6ranges3__45__cpo9iter_moveE:
	.zero		1
.L_22:


//--------------------- .nv.constant0._ZN2at6native60_GLOBAL__N__fdc43544_27_DistributionRandomKernel_cu_f88cee4443distribution_elementwise_grid_stride_kernelIjLi4EZZZNS0_9templates4cuda13random_kernelIPNS_17CUDAGeneratorImplEEEvRNS_18TensorIteratorBaseET_ENKUlvE_clEvENKUlvE8_clEvEUlP24curandStatePhilox4_32_10E0_ZNS1_27distribution_nullary_kernelIbj5uint4S7_SF_ZZZS5_IS7_EvS9_SA_ENKSB_clEvENKSC_clEvEUljE_EEvS9_T2_RKT3_T4_EUlijE0_EEvlNS_15PhiloxCudaStateET1_SJ_ --------------------------
	.section	.nv.constant0._ZN2at6native60_GLOBAL__N__fdc43544_27_DistributionRandomKernel_cu_f88cee4443distribution_elementwise_grid_stride_kernelIjLi4EZZZNS0_9templates4cuda13random_kernelIPNS_17CUDAGeneratorImplEEEvRNS_18TensorIteratorBaseET_ENKUlvE_clEvENKUlvE8_clEvEUlP24curandStatePhilox4_32_10E0_ZNS1_27distribution_nullary_kernelIbj5uint4S7_SF_ZZZS5_IS7_EvS9_SA_ENKSB_clEvENKSC_clEvEUljE_EEvS9_T2_RKT3_T4_EUlijE0_EEvlNS_15PhiloxCudaStateET1_SJ_,"a",@progbits
	.sectionflags	@""
	.align	4
.nv.constant0._ZN2at6native60_GLOBAL__N__fdc43544_27_DistributionRandomKernel_cu_f88cee4443distribution_elementwise_grid_stride_kernelIjLi4EZZZNS0_9templates4cuda13random_kernelIPNS_17CUDAGeneratorImplEEEvRNS_18TensorIteratorBaseET_ENKUlvE_clEvENKUlvE8_clEvEUlP24curandStatePhilox4_32_10E0_ZNS1_27distribution_nullary_kernelIbj5uint4S7_SF_ZZZS5_IS7_EvS9_SA_ENKSB_clEvENKSC_clEvEUljE_EEvS9_T2_RKT3_T4_EUlijE0_EEvlNS_15PhiloxCudaStateET1_SJ_:
	.zero		1360


//--------------------- .nv.constant0._ZN2at6native60_GLOBAL__N__fdc43544_27_DistributionRandomKernel_cu_f88cee4443distribution_elementwise_grid_stride_kernelIjLi4EZZZNS0_9templates4cuda13random_kernelIPNS_17CUDAGeneratorImplEEEvRNS_18TensorIteratorBaseET_ENKUlvE_clEvENKUlvE8_clEvEUlP24curandStatePhilox4_32_10E0_ZNS1_27distribution_nullary_kernelIbj5uint4S7_SF_ZZZS5_IS7_EvS9_SA_ENKSB_clEvENKSC_clEvEUljE_EEvS9_T2_RKT3_T4_EUlijE_EEvlNS_15PhiloxCudaStateET1_SJ_ --------------------------
	.section	.nv.constant0._ZN2at6native60_GLOBAL__N__fdc43544_27_DistributionRandomKernel_cu_f88cee4443distribution_elementwise_grid_stride_kernelIjLi4EZZZNS0_9templates4cuda13random_kernelIPNS_17CUDAGeneratorImplEEEvRNS_18TensorIteratorBaseET_ENKUlvE_clEvENKUlvE8_clEvEUlP24curandStatePhilox4_32_10E0_ZNS1_27distribution_nullary_kernelIbj5uint4S7_SF_ZZZS5_IS7_EvS9_SA_ENKSB_clEvENKSC_clEvEUljE_EEvS9_T2_RKT3_T4_EUlijE_EEvlNS_15PhiloxCudaStateET1_SJ_,"a",@progbits
	.sectionflags	@""
	.align	4
.nv.constant0._ZN2at6native60_GLOBAL__N__fdc43544_27_DistributionRandomKernel_cu_f88cee4443distribution_elementwise_grid_stride_kernelIjLi4EZZZNS0_9templates4cuda13random_kernelIPNS_17CUDAGeneratorImplEEEvRNS_18TensorIteratorBaseET_ENKUlvE_clEvENKUlvE8_clEvEUlP24curandStatePhilox4_32_10E0_ZNS1_27distribution_nullary_kernelIbj5uint4S7_SF_ZZZS5_IS7_EvS9_SA_ENKSB_clEvENKSC_clEvEUljE_EEvS9_T2_RKT3_T4_EUlijE_EEvlNS_15PhiloxCudaStateET1_SJ_:
	.zero		952


//--------------------- .nv.constant0._ZN2at6native60_GLOBAL__N__fdc43544_27_DistributionRandomKernel_cu_f88cee4443distribution_elementwise_grid_stride_kernelImLi2EZZZNS0_9templates4cuda13random_kernelIPNS_17CUDAGeneratorImplEEEvRNS_18TensorIteratorBaseET_ENKUlvE_clEvENKUlvE8_clEvEUlP24curandStatePhilox4_32_10E_ZNS1_27distribution_nullary_kernelIbm10ulonglong2S7_SF_ZZZS5_IS7_EvS9_SA_ENKSB_clEvENKSC_clEvEUlmE_EEvS9_T2_RKT3_T4_EUlimE0_EEvlNS_15PhiloxCudaStateET1_SJ_ --------------------------
	.section	.nv.constant0._ZN2at6native60_GLOBAL__N__fdc43544_27_DistributionRandomKernel_cu_f88cee4443distribution_elementwise_grid_stride_kernelImLi2EZZZNS0_9templates4cuda13random_kernelIPNS_17CUDAGeneratorImplEEEvRNS_18TensorIteratorBaseET_ENKUlvE_clEvENKUlvE8_clEvEUlP24curandStatePhilox4_32_10E_ZNS1_27distribution_nullary_kernelIbm10ulonglong2S7_SF_ZZZS5_IS7_EvS9_SA_ENKSB_clEvENKSC_clEvEUlmE_EEvS9_T2_RKT3_T4_EUlimE0_EEvlNS_15PhiloxCudaStateET1_SJ_,"a",@progbits
	.sectionflags	@""
	.align	4
.nv.constant0._ZN2at6native60_GLOBAL__N__fdc43544_27_DistributionRandomKernel_cu_f88cee4443distribution_elementwise_grid_stride_kernelImLi2EZZZNS0_9templates4cuda13random_kernelIPNS_17CUDAGeneratorImplEEEvRNS_18TensorIteratorBaseET_ENKUlvE_clEvENKUlvE8_clEvEUlP24curandStatePhilox4_32_10E_ZNS1_27distribution_nullary_kernelIbm10ulonglong2S7_SF_ZZZS5_IS7_EvS9_SA_ENKSB_clEvENKSC_clEvEUlmE_EEvS9_T2_RKT3_T4_EUlimE0_EEvlNS_15PhiloxCudaStateET1_SJ_:
	.zero		1360


//--------------------- .nv.constant0._ZN2at6native60_GLOBAL__N__fdc43544_27_DistributionRandomKernel_cu_f88cee4443distribution_elementwise_grid_stride_kernelImLi2EZZZNS0_9templates4cuda13random_kernelIPNS_17CUDAGeneratorImplEEEvRNS_18TensorIteratorBaseET_ENKUlvE_clEvENKUlvE8_clEvEUlP24curandStatePhilox4_32_10E_ZNS1_27distribution_nullary_kernelIbm10ulonglong2S7_SF_ZZZS5_IS7_EvS9_SA_ENKSB_clEvENKSC_clEvEUlmE_EEvS9_T2_RKT3_T4_EUlimE_EEvlNS_15PhiloxCudaStateET1_SJ_ --------------------------
	.section	.nv.constant0._ZN2at6native60_GLOBAL__N__fdc43544_27_DistributionRandomKernel_cu_f88cee4443distribution_elementwise_grid_stride_kernelImLi2EZZZNS0_9templates4cuda13random_kernelIPNS_17CUDAGeneratorImplEEEvRNS_18TensorIteratorBaseET_ENKUlvE_clEvENKUlvE8_clEvEUlP24curandStatePhilox4_32_10E_ZNS1_27distribution_nullary_kernelIbm10ulonglong2S7_SF_ZZZS5_IS7_EvS9_SA_ENKSB_clEvENKSC_clEvEUlmE_EEvS9_T2_RKT3_T4_EUlimE_EEvlNS_15PhiloxCudaStateET1_SJ_,"a",@progbits
	.sectionflags	@""
	.align	4
.nv.constant0._ZN2at6native60_GLOBAL__N__fdc43544_27_DistributionRandomKernel_cu_f88cee4443distribution_elementwise_grid_stride_kernelImLi2EZZZNS0_9templates4cuda13random_kernelIPNS_17CUDAGeneratorImplEEEvRNS_18TensorIteratorBaseET_ENKUlvE_clEvENKUlvE8_clEvEUlP24curandStatePhilox4_32_10E_ZNS1_27distribution_nullary_kernelIbm10ulonglong2S7_SF_ZZZS5_IS7_EvS9_SA_ENKSB_clEvENKSC_clEvEUlmE_EEvS9_T2_RKT3_T4_EUlimE_EEvlNS_15PhiloxCudaStateET1_SJ_:
	.zero		952


//--------------------- .nv.constant0._ZN2at6native60_GLOBAL__N__fdc43544_27_DistributionRandomKernel_cu_f88cee4443distribution_elementwise_grid_stride_kernelIjLi4EZZZNS0_9templates4cuda13random_kernelIPNS_17CUDAGeneratorImplEEEvRNS_18TensorIteratorBaseET_ENKUlvE_clEvENKUlvE7_clEvEUlP24curandStatePhilox4_32_10E0_ZNS1_27distribution_nullary_kernelIN3c108BFloat16Ej5uint4S7_SF_ZZZS5_IS7_EvS9_SA_ENKSB_clEvENKSC_clEvEUljE_EEvS9_T2_RKT3_T4_EUlijE0_EEvlNS_15PhiloxCudaStateET1_SL_ --------------------------
	.section	.nv.constant0._ZN2at6native60_GLOBAL__N__fdc43544_27_DistributionRandomKernel_cu_f88cee4443distribution_elementwise_grid_stride_kernelIjLi4EZZZNS0_9templates4cuda13random_kernelIPNS_17CUDAGeneratorImplEEEvRNS_18TensorIteratorBaseET_ENKUlvE_clEvENKUlvE7_clEvEUlP24curandStatePhilox4_32_10E0_ZNS1_27distribution_nullary_kernelIN3c108BFloat16Ej5uint4S7_SF_ZZZS5_IS7_EvS9_SA_ENKSB_clEvENKSC_clEvEUljE_EEvS9_T2_RKT3_T4_EUlijE0_EEvlNS_15PhiloxCudaStateET1_SL_,"a",@progbits
	.sectionflags	@""
	.align	4
.nv.constant0._ZN2at6native60_GLOBAL__N__fdc43544_27_DistributionRandomKernel_cu_f88cee4443distribution_elementwise_grid_stride_kernelIjLi4EZZZNS0_9templates4cuda13random_kernelIPNS_17CUDAGeneratorImplEEEvRNS_18TensorIteratorBaseET_ENKUlvE_clEvENKUlvE7_clEvEUlP24curandStatePhilox4_32_10E0_ZNS1_27distribution_nullary_kernelIN3c108BFloat16Ej5uint4S7_SF_ZZZS5_IS7_EvS9_SA_ENKSB_clEvENKSC_clEvEUljE_EEvS9_T2_RKT3_T4_EUlijE0_EEvlNS_15PhiloxCudaStateET1_SL_:
	.zero		1360


//--------------------- .nv.constant0._ZN2at6native60_GLOBAL__N__fdc43544_27_DistributionRandomKernel_cu_f88cee4443distribution_elementwise_grid_stride_kernelIjLi4EZZZNS0_9templates4cuda13random_kernelIPNS_17CUDAGeneratorImplEEEvRNS_18TensorIteratorBaseET_ENKUlvE_clEvENKUlvE7_clEvEUlP24curandStatePhilox4_32_10E0_ZNS1_27distribution_nullary_kernelIN3c108BFloat16Ej5uint4S7_SF_ZZZS5_IS7_EvS9_SA_ENKSB_clEvENKSC_clEvEUljE_EEvS9_T2_RKT3_T4_EUlijE_EEvlNS_15PhiloxCudaStateET1_SL_ --------------------------
	.section	.nv.constant0._ZN2at6native60_GLOBAL__N__fdc43544_27_DistributionRandomKernel_cu_f88cee4443distribution_elementwise_grid_stride_kernelIjLi4EZZZNS0_9templates4cuda13random_kernelIPNS_17CUDAGeneratorImplEEEvRNS_18TensorIteratorBaseET_ENKUlvE_clEvENKUlvE7_clEvEUlP24curandStatePhilox4_32_10E0_ZNS1_27distribution_nullary_kernelIN3c108BFloat16Ej5uint4S7_SF_ZZZS5_IS7_EvS9_SA_ENKSB_clEvENKSC_clEvEUljE_EEvS9_T2_RKT3_T4_EUlijE_EEvlNS_15PhiloxCudaStateET1_SL_,"a",@progbits
	.sectionflags	@""
	.align	4
.nv.constant0._ZN2at6native60_GLOBAL__N__fdc43544_27_DistributionRandomKernel_cu_f88cee4443distribution_elementwise_grid_stride_kernelIjLi4EZZZNS0_9templates4cuda13random_kernelIPNS_17CUDAGeneratorImplEEEvRNS_18TensorIteratorBaseET_ENKUlvE_clEvENKUlvE7_clEvEUlP24curandStatePhilox4_32_10E0_ZNS1_27distribution_nullary_kernelIN3c108BFloat16Ej5uint4S7_SF_ZZZS5_IS7_EvS9_SA_ENKSB_clEvENKSC_clEvEUljE_EEvS9_T2_RKT3_T4_EUlijE_EEvlNS_15PhiloxCudaStateET1_SL_:
	.zero		952


//--------------------- .nv.constant0._ZN2at6native60_GLOBAL__N__fdc43544_27_DistributionRandomKernel_cu_f88cee4443distribution_elementwise_grid_stride_kernelImLi2EZZZNS0_9templates4cuda13random_kernelIPNS_17CUDAGeneratorImplEEEvRNS_18TensorIteratorBaseET_ENKUlvE_clEvENKUlvE7_clEvEUlP24curandStatePhilox4_32_10E_ZNS1_27distribution_nullary_kernelIN3c108BFloat16Em10ulonglong2S7_SF_ZZZS5_IS7_EvS9_SA_ENKSB_clEvENKSC_clEvEUlmE_EEvS9_T2_RKT3_T4_EUlimE0_EEvlNS_15PhiloxCudaStateET1_SL_ --------------------------
	.section	.nv.constant0._ZN2at6native60_GLOBAL__N__fdc43544_27_DistributionRandomKernel_cu_f88cee4443distribution_elementwise_grid_stride_kernelImLi2EZZZNS0_9templates4cuda13random_kernelIPNS_17CUDAGeneratorImplEEEvRNS_18TensorIteratorBaseET_ENKUlvE_clEvENKUlvE7_clEvEUlP24curandStatePhilox4_32_10E_ZNS1_27distribution_nullary_kernelIN3c108BFloat16Em10ulonglong2S7_SF_ZZZS5_IS7_EvS9_SA_ENKSB_clEvENKSC_clEvEUlmE_EEvS9_T2_RKT3_T4_EUlimE0_EEvlNS_15PhiloxCudaStateET1_SL_,"a",@progbits
	.sectionflags	@""
	.align	4
.nv.constant0._ZN2at6native60_GLOBAL__N__fdc43544_27_DistributionRandomKernel_cu_f88cee4443distribution_elementwise_grid_stride_kernelImLi2EZZZNS0_9templates4cuda13random_kernelIPNS_17CUDAGeneratorImplEEEvRNS_18TensorIteratorBaseET_ENKUlvE_clEvENKUlvE7_clEvEUlP24curandStatePhilox4_32_10E_ZNS1_27distribution_nullary_kernelIN3c108BFloat16Em10ulonglong2S7_SF_ZZZS5_IS7_EvS9_SA_ENKSB_clEvENKSC_clEvEUlmE_EEvS9_T2_RKT3_T4_EUlimE0_EEvlNS_15PhiloxCudaStateET1_SL_:
	.zero		1360


//--------------------- .nv.constant0._ZN2at6native60_GLOBAL__N__fdc43544_27_DistributionRandomKernel_cu_f88cee4443distribution_elementwise_grid_stride_kernelImLi2EZZZNS0_9templates4cuda13random_kernelIPNS_17CUDAGeneratorImplEEEvRNS_18TensorIteratorBaseET_ENKUlvE_clEvENKUlvE7_clEvEUlP24curandStatePhilox4_32_10E_ZNS1_27distribution_nullary_kernelIN3c108BFloat16Em10ulonglong2S7_SF_ZZZS5_IS7_EvS9_SA_ENKSB_clEvENKSC_clEvEUlmE_EEvS9_T2_RKT3_T4_EUlimE_EEvlNS_15PhiloxCudaStateET1_SL_ --------------------------
	.section	.nv.constant0._ZN2at6native60_GLOBAL__N__fdc43544_27_DistributionRandomKernel_cu_f88cee4443distribution_elementwise_grid_stride_kernelImLi2EZZZNS0_9templates4cuda13random_kernelIPNS_17CUDAGeneratorImplEEEvRNS_18TensorIteratorBaseET_ENKUlvE_clEvENKUlvE7_clEvEUlP24curandStatePhilox4_32_10E_ZNS1_27distribution_nullary_kernelIN3c108BFloat16Em10ulonglong2S7_SF_ZZZS5_IS7_EvS9_SA_ENKSB_clEvENKSC_clEvEUlmE_EEvS9_T2_RKT3_T4_EUlimE_EEvlNS_15PhiloxCudaStateET1_SL_,"a",@progbits
	.sectionflags	@""
	.align	4
.nv.constant0._ZN2at6native60_GLOBAL__N__fdc43544_27_DistributionRandomKernel_cu_f88cee4443distribution_elementwise_grid_stride_kernelImLi2EZZZNS0_9templates4cuda13random_kernelIPNS_17CUDAGeneratorImplEEEvRNS_18TensorIteratorBaseET_ENKUlvE_clEvENKUlvE7_clEvEUlP24curandStatePhilox4_32_10E_ZNS1_27distribution_nullary_kernelIN3c108BFloat16Em10ulonglong2S7_SF_ZZZS5_IS7_EvS9_SA_ENKSB_clEvENKSC_clEvEUlmE_EEvS9_T2_RKT3_T4_EUlimE_EEvlNS_15PhiloxCudaStateET1_SL_:
	.zero		952


//--------------------- .nv.constant0._ZN2at6native60_GLOBAL__N__fdc43544_27_DistributionRandomKernel_cu_f88cee4443distribution_elementwise_grid_stride_kernelIjLi4EZZZNS0_9templates4cuda13random_kernelIPNS_17CUDAGeneratorImplEEEvRNS_18TensorIteratorBaseET_ENKUlvE_clEvENKUlvE6_clEvEUlP24curandStatePhilox4_32_10E0_ZNS1_27distribution_nullary_kernelIN3c104HalfEj5uint4S7_SF_ZZZS5_IS7_EvS9_SA_ENKSB_clEvENKSC_clEvEUljE_EEvS9_T2_RKT3_T4_EUlijE0_EEvlNS_15PhiloxCudaStateET1_SL_ --------------------------
	.section	.nv.constant0._ZN2at6native60_GLOBAL__N__fdc43544_27_DistributionRandomKernel_cu_f88cee4443distribution_elementwise_grid_stride_kernelIjLi4EZZZNS0_9templates4cuda13random_kernelIPNS_17CUDAGeneratorImplEEEvRNS_18TensorIteratorBaseET_ENKUlvE_clEvENKUlvE6_clEvEUlP24curandStatePhilox4_32_10E0_ZNS1_27distribution_nullary_kernelIN3c104HalfEj5uint4S7_SF_ZZZS5_IS7_EvS9_SA_ENKSB_clEvENKSC_clEvEUljE_EEvS9_T2_RKT3_T4_EUlijE0_EEvlNS_15PhiloxCudaStateET1_SL_,"a",@progbits
	.sectionflags	@""
	.align	4
.nv.constant0._ZN2at6native60_GLOBAL__N__fdc43544_27_DistributionRandomKernel_cu_f88cee4443distribution_elementwise_grid_stride_kernelIjLi4EZZZNS0_9templates4cuda13random_kernelIPNS_17CUDAGeneratorImplEEEvRNS_18TensorIteratorBaseET_ENKUlvE_clEvENKUlvE6_clEvEUlP24curandStatePhilox4_32_10E0_ZNS1_27distribution_nullary_kernelIN3c104HalfEj5uint4S7_SF_ZZZS5_IS7_EvS9_SA_ENKSB_clEvENKSC_clEvEUljE_EEvS9_T2_RKT3_T4_EUlijE0_EEvlNS_15PhiloxCudaStateET1_SL_:
	.zero		1360


//--------------------- .nv.constant0._ZN2at6native60_GLOBAL__N__fdc43544_27_DistributionRandomKernel_cu_f88cee4443distribution_elementwise_grid_stride_kernelIjLi4EZZZNS0_9templates4cuda13random_kernelIPNS_17CUDAGeneratorImplEEEvRNS_18TensorIteratorBaseET_ENKUlvE_clEvENKUlvE6_clEvEUlP24curandStatePhilox4_32_10E0_ZNS1_27distribution_nullary_kernelIN3c104HalfEj5uint4S7_SF_ZZZS5_IS7_EvS9_SA_ENKSB_clEvENKSC_clEvEUljE_EEvS9_T2_RKT3_T4_EUlijE_EEvlNS_15PhiloxCudaStateET1_SL_ --------------------------
	.section	.nv.constant0._ZN2at6native60_GLOBAL__N__fdc43544_27_DistributionRandomKernel_cu_f88cee4443distribution_elementwise_grid_stride_kernelIjLi4EZZZNS0_9templates4cuda13random_kernelIPNS_17CUDAGeneratorImplEEEvRNS_18TensorIteratorBaseET_ENKUlvE_clEvENKUlvE6_clEvEUlP24curandStatePhilox4_32_10E0_ZNS1_27distribution_nullary_kernelIN3c104HalfEj5uint4S7_SF_ZZZS5_IS7_EvS9_SA_ENKSB_clEvENKSC_clEvEUljE_EEvS9_T2_RKT3_T4_EUlijE_EEvlNS_15PhiloxCudaStateET1_SL_,"a",@progbits
	.sectionflags	@""
	.align	4
.nv.constant0._ZN2at6native60_GLOBAL__N__fdc43544_27_DistributionRandomKernel_cu_f88cee4443distribution_elementwise_grid_stride_kernelIjLi4EZZZNS0_9templates4cuda13random_kernelIPNS_17CUDAGeneratorImplEEEvRNS_18TensorIteratorBaseET_ENKUlvE_clEvENKUlvE6_clEvEUlP24curandStatePhilox4_32_10E0_ZNS1_27distribution_nullary_kernelIN3c104HalfEj5uint4S7_SF_ZZZS5_IS7_EvS9_SA_ENKSB_clEvENKSC_clEvEUljE_EEvS9_T2_RKT3_T4_EUlijE_EEvlNS_15PhiloxCudaStateET1_SL_:
	.zero		952


//--------------------- .nv.constant0._ZN2at6native60_GLOBAL__N__fdc43544_27_DistributionRandomKernel_cu_f88cee4443distribution_elementwise_grid_stride_kernelImLi2EZZZNS0_9templates4cuda13random_kernelIPNS_17CUDAGeneratorImplEEEvRNS_18TensorIteratorBaseET_ENKUlvE_clEvENKUlvE6_clEvEUlP24curandStatePhilox4_32_10E_ZNS1_27distribution_nullary_kernelIN3c104HalfEm10ulonglong2S7_SF_ZZZS5_IS7_EvS9_SA_ENKSB_clEvENKSC_clEvEUlmE_EEvS9_T2_RKT3_T4_EUlimE0_EEvlNS_15PhiloxCudaStateET1_SL_ --------------------------
	.section	.nv.constant0._ZN2at6native60_GLOBAL__N__fdc43544_27_DistributionRandomKernel_cu_f88cee4443distribution_elementwise_grid_stride_kernelImLi2EZZZNS0_9templates4cuda13random_kernelIPNS_17CUDAGeneratorImplEEEvRNS_18TensorIteratorBaseET_ENKUlvE_clEvENKUlvE6_clEvEUlP24curandStatePhilox4_32_10E_ZNS1_27distribution_nullary_kernelIN3c104HalfEm10ulonglong2S7_SF_ZZZS5_IS7_EvS9_SA_ENKSB_clEvENKSC_clEvEUlmE_EEvS9_T2_RKT3_T4_EUlimE0_EEvlNS_15PhiloxCudaStateET1_SL_,"a",@progbits
	.sectionflags	@""
	.align	4
.nv.constant0._ZN2at6native60_GLOBAL__N__fdc43544_27_DistributionRandomKernel_cu_f88cee4443distribution_elementwise_grid_stride_kernelImLi2EZZZNS0_9templates4cuda13random_kernelIPNS_17CUDAGeneratorImplEEEvRNS_18TensorIteratorBaseET_ENKUlvE_clEvENKUlvE6_clEvEUlP24curandStatePhilox4_32_10E_ZNS1_27distribution_nullary_kernelIN3c104HalfEm10ulonglong2S7_SF_ZZZS5_IS7_EvS9_SA_ENKSB_clEvENKSC_clEvEUlmE_EEvS9_T2_RKT3_T4_EUlimE0_EEvlNS_15PhiloxCudaStateET1_SL_:
	.zero		1360


//--------------------- .nv.constant0._ZN2at6native60_GLOBAL__N__fdc43544_27_DistributionRandomKernel_cu_f88cee4443distribution_elementwise_grid_stride_kernelImLi2EZZZNS0_9templates4cuda13random_kernelIPNS_17CUDAGeneratorImplEEEvRNS_18TensorIteratorBaseET_ENKUlvE_clEvENKUlvE6_clEvEUlP24curandStatePhilox4_32_10E_ZNS1_27distribution_nullary_kernelIN3c104HalfEm10ulonglong2S7_SF_ZZZS5_IS7_EvS9_SA_ENKSB_clEvENKSC_clEvEUlmE_EEvS9_T2_RKT3_T4_EUlimE_EEvlNS_15PhiloxCudaStateET1_SL_ --------------------------
	.section	.nv.constant0._ZN2at6native60_GLOBAL__N__fdc43544_27_DistributionRandomKernel_cu_f88cee4443distribution_elementwise_grid_stride_kernelImLi2EZZZNS0_9templates4cuda13random_kernelIPNS_17CUDAGeneratorImplEEEvRNS_18TensorIteratorBaseET_ENKUlvE_clEvENKUlvE6_clEvEUlP24curandStatePhilox4_32_10E_ZNS1_27distribution_nullary_kernelIN3c104HalfEm10ulonglong2S7_SF_ZZZS5_IS7_EvS9_SA_ENKSB_clEvENKSC_clEvEUlmE_EEvS9_T2_RKT3_T4_EUlimE_EEvlNS_15PhiloxCudaStateET1_SL_,"a",@progbits
	.sectionflags	@""
	.align	4
.nv.constant0._ZN2at6native60_GLOBAL__N__fdc43544_27_DistributionRandomKernel_cu_f88cee4443distribution_elementwise_grid_stride_kernelImLi2EZZZNS0_9templates4cuda13random_kernelIPNS_17CUDAGeneratorImplEEEvRNS_18TensorIteratorBaseET_ENKUlvE_clEvENKUlvE6_clEvEUlP24curandStatePhilox4_32_10E_ZNS1_27distribution_nullary_kernelIN3c104HalfEm10ulonglong2S7_SF_ZZZS5_IS7_EvS9_SA_ENKSB_clEvENKSC_clEvEUlmE_EEvS9_T2_RKT3_T4_EUlimE_EEvlNS_15PhiloxCudaStateET1_SL_:
	.zero		952


//--------------------- .nv.constant0._ZN2at6native60_GLOBAL__N__fdc43544_27_DistributionRandomKernel_cu_f88cee4443distribution_elementwise_grid_stride_kernelIjLi4EZZZNS0_9templates4cuda13random_kernelIPNS_17CUDAGeneratorImplEEEvRNS_18TensorIteratorBaseET_ENKUlvE_clEvENKUlvE5_clEvEUlP24curandStatePhilox4_32_10E0_ZNS1_27distribution_nullary_kernelIfj5uint4S7_SF_ZZZS5_IS7_EvS9_SA_ENKSB_clEvENKSC_clEvEUljE_EEvS9_T2_RKT3_T4_EUlijE0_EEvlNS_15PhiloxCudaStateET1_SJ_ --------------------------
	.section	.nv.constant0._ZN2at6native60_GLOBAL__N__fdc43544_27_DistributionRandomKernel_cu_f88cee4443distribution_elementwise_grid_stride_kernelIjLi4EZZZNS0_9templates4cuda13random_kernelIPNS_17CUDAGeneratorImplEEEvRNS_18TensorIteratorBaseET_ENKUlvE_clEvENKUlvE5_clEvEUlP24curandStatePhilox4_32_10E0_ZNS1_27distribution_nullary_kernelIfj5uint4S7_SF_ZZZS5_IS7_EvS9_SA_ENKSB_clEvENKSC_clEvEUljE_EEvS9_T2_RKT3_T4_EUlijE0_EEvlNS_15PhiloxCudaStateET1_SJ_,"a",@progbits
	.sectionflags	@""
	.align	4
.nv.constant0._ZN2at6native60_GLOBAL__N__fdc43544_27_DistributionRandomKernel_cu_f88cee4443distribution_elementwise_grid_stride_kernelIjLi4EZZZNS0_9templates4cuda13random_kernelIPNS_17CUDAGeneratorImplEEEvRNS_18TensorIteratorBaseET_ENKUlvE_clEvENKUlvE5_clEvEUlP24curandStatePhilox4_32_10E0_ZNS1_27distribution_nullary_kernelIfj5uint4S7_SF_ZZZS5_IS7_EvS9_SA_ENKSB_clEvENKSC_clEvEUljE_EEvS9_T2_RKT3_T4_EUlijE0_EEvlNS_15PhiloxCudaStateET1_SJ_:
	.zero		1360


//--------------------- .nv.constant0._ZN2at6native60_GLOBAL__N__fdc43544_27_DistributionRandomKernel_cu_f88cee4443distribution_elementwise_grid_stride_kernelIjLi4EZZZNS0_9templates4cuda13random_kernelIPNS_17CUDAGeneratorImplEEEvRNS_18TensorIteratorBaseET_ENKUlvE_clEvENKUlvE5_clEvEUlP24curandStatePhilox4_32_10E0_ZNS1_27distribution_nullary_kernelIfj5uint4S7_SF_ZZZS5_IS7_EvS9_SA_ENKSB_clEvENKSC_clEvEUljE_EEvS9_T2_RKT3_T4_EUlijE_EEvlNS_15PhiloxCudaStateET1_SJ_ --------------------------
	.section	.nv.constant0._ZN2at6native60_GLOBAL__N__fdc43544_27_DistributionRandomKernel_cu_f88cee4443distribution_elementwise_grid_stride_kernelIjLi4EZZZNS0_9templates4cuda13random_kernelIPNS_17CUDAGeneratorImplEEEvRNS_18TensorIteratorBaseET_ENKUlvE_clEvENKUlvE5_clEvEUlP24curandStatePhilox4_32_10E0_ZNS1_27distribution_nullary_kernelIfj5uint4S7_SF_ZZZS5_IS7_EvS9_SA_ENKSB_clEvENKSC_clEvEUljE_EEvS9_T2_RKT3_T4_EUlijE_EEvlNS_15PhiloxCudaStateET1_SJ_,"a",@progbits
	.sectionflags	@""
	.align	4
.nv.constant0._ZN2at6native60_GLOBAL__N__fdc43544_27_DistributionRandomKernel_cu_f88cee4443distribution_elementwise_grid_stride_kernelIjLi4EZZZNS0_9templates4cuda13random_kernelIPNS_17CUDAGeneratorImplEEEvRNS_18TensorIteratorBaseET_ENKUlvE_clEvENKUlvE5_clEvEUlP24curandStatePhilox4_32_10E0_ZNS1_27distribution_nullary_kernelIfj5uint4S7_SF_ZZZS5_IS7_EvS9_SA_ENKSB_clEvENKSC_clEvEUljE_EEvS9_T2_RKT3_T4_EUlijE_EEvlNS_15PhiloxCudaStateET1_SJ_:
	.zero		952


//--------------------- .nv.constant0._ZN2at6native60_GLOBAL__N__fdc43544_27_DistributionRandomKernel_cu_f88cee4443distribution_elementwise_grid_stride_kernelImLi2EZZZNS0_9templates4cuda13random_kernelIPNS_17CUDAGeneratorImplEEEvRNS_18TensorIteratorBaseET_ENKUlvE_clEvENKUlvE5_clEvEUlP24curandStatePhilox4_32_10E_ZNS1_27distribution_nullary_kernelIfm10ulonglong2S7_SF_ZZZS5_IS7_EvS9_SA_ENKSB_clEvENKSC_clEvEUlmE_EEvS9_T2_RKT3_T4_EUlimE0_EEvlNS_15PhiloxCudaStateET1_SJ_ --------------------------
	.section	.nv.constant0._ZN2at6native60_GLOBAL__N__fdc43544_27_DistributionRandomKernel_cu_f88cee4443distribution_elementwise_grid_stride_kernelImLi2EZZZNS0_9templates4cuda13random_kernelIPNS_17CUDAGeneratorImplEEEvRNS_18TensorIteratorBaseET_ENKUlvE_clEvENKUlvE5_clEvEUlP24curandStatePhilox4_32_10E_ZNS1_27distribution_nullary_kernelIfm10ulonglong2S7_SF_ZZZS5_IS7_EvS9_SA_ENKSB_clEvENKSC_clEvEUlmE_EEvS9_T2_RKT3_T4_EUlimE0_EEvlNS_15PhiloxCudaStateET1_SJ_,"a",@progbits
	.sectionflags	@""
	.align	4
.nv.constant0._ZN2at6native60_GLOBAL__N__fdc43544_27_DistributionRandomKernel_cu_f88cee4443distribution_elementwise_grid_stride_kernelImLi2EZZZNS0_9templates4cuda13random_kernelIPNS_17CUDAGeneratorImplEEEvRNS_18TensorIteratorBaseET_ENKUlvE_clEvENKUlvE5_clEvEUlP24curandStatePhilox4_32_10E_ZNS1_27distribution_nullary_kernelIfm10ulonglong2S7_SF_ZZZS5_IS7_EvS9_SA_ENKSB_clEvENKSC_clEvEUlmE_EEvS9_T2_RKT3_T4_EUlimE0_EEvlNS_15PhiloxCudaStateET1_SJ_:
	.zero		1360


//--------------------- .nv.constant0._ZN2at6native60_GLOBAL__N__fdc43544_27_DistributionRandomKernel_cu_f88cee4443distribution_elementwise_grid_stride_kernelImLi2EZZZNS0_9templates4cuda13random_kernelIPNS_17CUDAGeneratorImplEEEvRNS_18TensorIteratorBaseET_ENKUlvE_clEvENKUlvE5_clEvEUlP24curandStatePhilox4_32_10E_ZNS1_27distribution_nullary_kernelIfm10ulonglong2S7_SF_ZZZS5_IS7_EvS9_SA_ENKSB_clEvENKSC_clEvEUlmE_EEvS9_T2_RKT3_T4_EUlimE_EEvlNS_15PhiloxCudaStateET1_SJ_ --------------------------
	.section	.nv.constant0._ZN2at6native60_GLOBAL__N__fdc43544_27_DistributionRandomKernel_cu_f88cee4443distribution_elementwise_grid_stride_kernelImLi2EZZZNS0_9templates4cuda13random_kernelIPNS_17CUDAGeneratorImplEEEvRNS_18TensorIteratorBaseET_ENKUlvE_clEvENKUlvE5_clEvEUlP24curandStatePhilox4_32_10E_ZNS1_27distribution_nullary_kernelIfm10ulonglong2S7_SF_ZZZS5_IS7_EvS9_SA_ENKSB_clEvENKSC_clEvEUlmE_EEvS9_T2_RKT3_T4_EUlimE_EEvlNS_15PhiloxCudaStateET1_SJ_,"a",@progbits
	.sectionflags	@""
	.align	4
.nv.constant0._ZN2at6native60_GLOBAL__N__fdc43544_27_DistributionRandomKernel_cu_f88cee4443distribution_elementwise_grid_stride_kernelImLi2EZZZNS0_9templates4cuda13random_kernelIPNS_17CUDAGeneratorImplEEEvRNS_18TensorIteratorBaseET_ENKUlvE_clEvENKUlvE5_clEvEUlP24curandStatePhilox4_32_10E_ZNS1_27distribution_nullary_kernelIfm10ulonglong2S7_SF_ZZZS5_IS7_EvS9_SA_ENKSB_clEvENKSC_clEvEUlmE_EEvS9_T2_RKT3_T4_EUlimE_EEvlNS_15PhiloxCudaStateET1_SJ_:
	.zero		952


//--------------------- .nv.constant0._ZN2at6native60_GLOBAL__N__fdc43544_27_DistributionRandomKernel_cu_f88cee4443distribution_elementwise_grid_stride_kernelIjLi4EZZZNS0_9templates4cuda13random_kernelIPNS_17CUDAGeneratorImplEEEvRNS_18TensorIteratorBaseET_ENKUlvE_clEvENKUlvE4_clEvEUlP24curandStatePhilox4_32_10E0_ZNS1_27distribution_nullary_kernelIdj5uint4S7_SF_ZZZS5_IS7_EvS9_SA_ENKSB_clEvENKSC_clEvEUljE_EEvS9_T2_RKT3_T4_EUlijE0_EEvlNS_15PhiloxCudaStateET1_SJ_ --------------------------
	.section	.nv.constant0._ZN2at6native60_GLOBAL__N__fdc43544_27_DistributionRandomKernel_cu_f88cee4443distribution_elementwise_grid_stride_kernelIjLi4EZZZNS0_9templates4cuda13random_kernelIPNS_17CUDAGeneratorImplEEEvRNS_18TensorIteratorBaseET_ENKUlvE_clEvENKUlvE4_clEvEUlP24curandStatePhilox4_32_10E0_ZNS1_27distribution_nullary_kernelIdj5uint4S7_SF_ZZZS5_IS7_EvS9_SA_ENKSB_clEvENKSC_clEvEUljE_EEvS9_T2_RKT3_T4_EUlijE0_EEvlNS_15PhiloxCudaStateET1_SJ_,"a",@progbits
	.sectionflags	@""
	.align	4
.nv.constant0._ZN2at6native60_GLOBAL__N__fdc43544_27_DistributionRandomKernel_cu_f88cee4443distribution_elementwise_grid_stride_kernelIjLi4EZZZNS0_9templates4cuda13random_kernelIPNS_17CUDAGeneratorImplEEEvRNS_18TensorIteratorBaseET_ENKUlvE_clEvENKUlvE4_clEvEUlP24curandStatePhilox4_32_10E0_ZNS1_27distribution_nullary_kernelIdj5uint4S7_SF_ZZZS5_IS7_EvS9_SA_ENKSB_clEvENKSC_clEvEUljE_EEvS9_T2_RKT3_T4_EUlijE0_EEvlNS_15PhiloxCudaStateET1_SJ_:
	.zero		1360


//--------------------- .nv.constant0._ZN2at6native60_GLOBAL__N__fdc43544_27_DistributionRandomKernel_cu_f88cee4443distribution_elementwise_grid_stride_kernelIjLi4EZZZNS0_9templates4cuda13random_kernelIPNS_17CUDAGeneratorImplEEEvRNS_18TensorIteratorBaseET_ENKUlvE_clEvENKUlvE4_clEvEUlP24curandStatePhilox4_32_10E0_ZNS1_27distribution_nullary_kernelIdj5uint4S7_SF_ZZZS5_IS7_EvS9_SA_ENKSB_clEvENKSC_clEvEUljE_EEvS9_T2_RKT3_T4_EUlijE_EEvlNS_15PhiloxCudaStateET1_SJ_ --------------------------
	.section	.nv.constant0._ZN2at6native60_GLOBAL__N__fdc43544_27_DistributionRandomKernel_cu_f88cee4443distribution_elementwise_grid_stride_kernelIjLi4EZZZNS0_9templates4cuda13random_kernelIPNS_17CUDAGeneratorImplEEEvRNS_18TensorIteratorBaseET_ENKUlvE_clEvENKUlvE4_clEvEUlP24curandStatePhilox4_32_10E0_ZNS1_27distribution_nullary_kernelIdj5uint4S7_SF_ZZZS5_IS7_EvS9_SA_ENKSB_clEvENKSC_clEvEUljE_EEvS9_T2_RKT3_T4_EUlijE_EEvlNS_15PhiloxCudaStateET1_SJ_,"a",@progbits
	.sectionflags	@""
	.align	4
.nv.constant0._ZN2at6native60_GLOBAL__N__fdc43544_27_DistributionRandomKernel_cu_f88cee4443distribution_elementwise_grid_stride_kernelIjLi4EZZZNS0_9templates4cuda13random_kernelIPNS_17CUDAGeneratorImplEEEvRNS_18TensorIteratorBaseET_ENKUlvE_clEvENKUlvE4_clEvEUlP24curandStatePhilox4_32_10E0_ZNS1_27distribution_nullary_kernelIdj5uint4S7_SF_ZZZS5_IS7_EvS9_SA_ENKSB_clEvENKSC_clEvEUljE_EEvS9_T2_RKT3_T4_EUlijE_EEvlNS_15PhiloxCudaStateET1_SJ_:
	.zero		952


//--------------------- .nv.constant0._ZN2at6native60_GLOBAL__N__fdc43544_27_DistributionRandomKernel_cu_f88cee4443distribution_elementwise_grid_stride_kernelImLi2EZZZNS0_9templates4cuda13random_kernelIPNS_17CUDAGeneratorImplEEEvRNS_18TensorIteratorBaseET_ENKUlvE_clEvENKUlvE4_clEvEUlP24curandStatePhilox4_32_10E_ZNS1_27distribution_nullary_kernelIdm10ulonglong2S7_SF_ZZZS5_IS7_EvS9_SA_ENKSB_clEvENKSC_clEvEUlmE_EEvS9_T2_RKT3_T4_EUlimE0_EEvlNS_15PhiloxCudaStateET1_SJ_ --------------------------
	.section	.nv.constant0._ZN2at6native60_GLOBAL__N__fdc43544_27_DistributionRandomKernel_cu_f88cee4443distribution_elementwise_grid_stride_kernelImLi2EZZZNS0_9templates4cuda13random_kernelIPNS_17CUDAGeneratorImplEEEvRNS_18TensorIteratorBaseET_ENKUlvE_clEvENKUlvE4_clEvEUlP24curandStatePhilox4_32_10E_ZNS1_27distribution_nullary_kernelIdm10ulonglong2S7_SF_ZZZS5_IS7_EvS9_SA_ENKSB_clEvENKSC_clEvEUlmE_EEvS9_T2_RKT3_T4_EUlimE0_EEvlNS_15PhiloxCudaStateET1_SJ_,"a",@progbits
	.sectionflags	@""
	.align	4
.nv.constant0._ZN2at6native60_GLOBAL__N__fdc43544_27_DistributionRandomKernel_cu_f88cee4443distribution_elementwise_grid_stride_kernelImLi2EZZZNS0_9templates4cuda13random_kernelIPNS_17CUDAGeneratorImplEEEvRNS_18TensorIteratorBaseET_ENKUlvE_clEvENKUlvE4_clEvEUlP24curandStatePhilox4_32_10E_ZNS1_27distribution_nullary_kernelIdm10ulonglong2S7_SF_ZZZS5_IS7_EvS9_SA_ENKSB_clEvENKSC_clEvEUlmE_EEvS9_T2_RKT3_T4_EUlimE0_EEvlNS_15PhiloxCudaStateET1_SJ_:
	.zero		1360


//--------------------- .nv.constant0._ZN2at6native60_GLOBAL__N__fdc43544_27_DistributionRandomKernel_cu_f88cee4443distribution_elementwise_grid_stride_kernelImLi2EZZZNS0_9templates4cuda13random_kernelIPNS_17CUDAGeneratorImplEEEvRNS_18TensorIteratorBaseET_ENKUlvE_clEvENKUlvE4_clEvEUlP24curandStatePhilox4_32_10E_ZNS1_27distribution_nullary_kernelIdm10ulonglong2S7_SF_ZZZS5_IS7_EvS9_SA_ENKSB_clEvENKSC_clEvEUlmE_EEvS9_T2_RKT3_T4_EUlimE_EEvlNS_15PhiloxCudaStateET1_SJ_ --------------------------
	.section	.nv.constant0._ZN2at6native60_GLOBAL__N__fdc43544_27_DistributionRandomKernel_cu_f88cee4443distribution_elementwise_grid_stride_kernelImLi2EZZZNS0_9templates4cuda13random_kernelIPNS_17CUDAGeneratorImplEEEvRNS_18TensorIteratorBaseET_ENKUlvE_clEvENKUlvE4_clEvEUlP24curandStatePhilox4_32_10E_ZNS1_27distribution_nullary_kernelIdm10ulonglong2S7_SF_ZZZS5_IS7_EvS9_SA_ENKSB_clEvENKSC_clEvEUlmE_EEvS9_T2_RKT3_T4_EUlimE_EEvlNS_15PhiloxCudaStateET1_SJ_,"a",@progbits
	.sectionflags	@""
	.align	4
.nv.constant0._ZN2at6native60_GLOBAL__N__fdc43544_27_DistributionRandomKernel_cu_f88cee4443distribution_elementwise_grid_stride_kernelImLi2EZZZNS0_9templates4cuda13random_kernelIPNS_17CUDAGeneratorImplEEEvRNS_18TensorIteratorBaseET_ENKUlvE_clEvENKUlvE4_clEvEUlP24curandStatePhilox4_32_10E_ZNS1_27distribution_nullary_kernelIdm10ulonglong2S7_SF_ZZZS5_IS7_EvS9_SA_ENKSB_clEvENKSC_clEvEUlmE_EEvS9_T2_RKT3_T4_EUlimE_EEvlNS_15PhiloxCudaStateET1_SJ_:
	.zero		952


//--------------------- .nv.constant0._ZN2at6native60_GLOBAL__N__fdc43544_27_DistributionRandomKernel_cu_f88cee4443distribution_elementwise_grid_stride_kernelIjLi4EZZZNS0_9templates4cuda13random_kernelIPNS_17CUDAGeneratorImplEEEvRNS_18TensorIteratorBaseET_ENKUlvE_clEvENKUlvE3_clEvEUlP24curandStatePhilox4_32_10E0_ZNS1_27distribution_nullary_kernelIsj5uint4S7_SF_ZZZS5_IS7_EvS9_SA_ENKSB_clEvENKSC_clEvEUljE_EEvS9_T2_RKT3_T4_EUlijE0_EEvlNS_15PhiloxCudaStateET1_SJ_ --------------------------
	.section	.nv.constant0._ZN2at6native60_GLOBAL__N__fdc43544_27_DistributionRandomKernel_cu_f88cee4443distribution_elementwise_grid_stride_kernelIjLi4EZZZNS0_9templates4cuda13random_kernelIPNS_17CUDAGeneratorImplEEEvRNS_18TensorIteratorBaseET_ENKUlvE_clEvENKUlvE3_clEvEUlP24curandStatePhilox4_32_10E0_ZNS1_27distribution_nullary_kernelIsj5uint4S7_SF_ZZZS5_IS7_EvS9_SA_ENKSB_clEvENKSC_clEvEUljE_EEvS9_T2_RKT3_T4_EUlijE0_EEvlNS_15PhiloxCudaStateET1_SJ_,"a",@progbits
	.sectionflags	@""
	.align	4
.nv.constant0._ZN2at6native60_GLOBAL__N__fdc43544_27_DistributionRandomKernel_cu_f88cee4443distribution_elementwise_grid_stride_kernelIjLi4EZZZNS0_9templates4cuda13random_kernelIPNS_17CUDAGeneratorImplEEEvRNS_18TensorIteratorBaseET_ENKUlvE_clEvENKUlvE3_clEvEUlP24curandStatePhilox4_32_10E0_ZNS1_27distribution_nullary_kernelIsj5uint4S7_SF_ZZZS5_IS7_EvS9_SA_ENKSB_clEvENKSC_clEvEUljE_EEvS9_T2_RKT3_T4_EUlijE0_EEvlNS_15PhiloxCudaStateET1_SJ_:
	.zero		1360


//--------------------- .nv.constant0._ZN2at6native60_GLOBAL__N__fdc43544_27_DistributionRandomKernel_cu_f88cee4443distribution_elementwise_grid_stride_kernelIjLi4EZZZNS0_9templates4cuda13random_kernelIPNS_17CUDAGeneratorImplEEEvRNS_18TensorIteratorBaseET_ENKUlvE_clEvENKUlvE3_clEvEUlP24curandStatePhilox4_32_10E0_ZNS1_27distribution_nullary_kernelIsj5uint4S7_SF_ZZZS5_IS7_EvS9_SA_ENKSB_clEvENKSC_clEvEUljE_EEvS9_T2_RKT3_T4_EUlijE_EEvlNS_15PhiloxCudaStateET1_SJ_ --------------------------
	.section	.nv.constant0._ZN2at6native60_GLOBAL__N__fdc43544_27_DistributionRandomKernel_cu_f88cee4443distribution_elementwise_grid_stride_kernelIjLi4EZZZNS0_9templates4cuda13random_kernelIPNS_17CUDAGeneratorImplEEEvRNS_18TensorIteratorBaseET_ENKUlvE_clEvENKUlvE3_clEvEUlP24curandStatePhilox4_32_10E0_ZNS1_27distribution_nullary_kernelIsj5uint4S7_SF_ZZZS5_IS7_EvS9_SA_ENKSB_clEvENKSC_clEvEUljE_EEvS9_T2_RKT3_T4_EUlijE_EEvlNS_15PhiloxCudaStateET1_SJ_,"a",@progbits
	.sectionflags	@""
	.align	4
.nv.constant0._ZN2at6native60_GLOBAL__N__fdc43544_27_DistributionRandomKernel_cu_f88cee4443distribution_elementwise_grid_stride_kernelIjLi4EZZZNS0_9templates4cuda13random_kernelIPNS_17CUDAGeneratorImplEEEvRNS_18TensorIteratorBaseET_ENKUlvE_clEvENKUlvE3_clEvEUlP24curandStatePhilox4_32_10E0_ZNS1_27distribution_nullary_kernelIsj5uint4S7_SF_ZZZS5_IS7_EvS9_SA_ENKSB_clEvENKSC_clEvEUljE_EEvS9_T2_RKT3_T4_EUlijE_EEvlNS_15PhiloxCudaStateET1_SJ_:
	.zero		952


//--------------------- .nv.constant0._ZN2at6native60_GLOBAL__N__fdc43544_27_DistributionRandomKernel_cu_f88cee4443distribution_elementwise_grid_stride_kernelImLi2EZZZNS0_9templates4cuda13random_kernelIPNS_17CUDAGeneratorImplEEEvRNS_18TensorIteratorBaseET_ENKUlvE_clEvENKUlvE3_clEvEUlP24curandStatePhilox4_32_10E_ZNS1_27distribution_nullary_kernelIsm10ulonglong2S7_SF_ZZZS5_IS7_EvS9_SA_ENKSB_clEvENKSC_clEvEUlmE_EEvS9_T2_RKT3_T4_EUlimE0_EEvlNS_15PhiloxCudaStateET1_SJ_ --------------------------
	.section	.nv.constant0._ZN2at6native60_GLOBAL__N__fdc43544_27_DistributionRandomKernel_cu_f88cee4443distribution_elementwise_grid_stride_kernelImLi2EZZZNS0_9templates4cuda13random_kernelIPNS_17CUDAGeneratorImplEEEvRNS_18TensorIteratorBaseET_ENKUlvE_clEvENKUlvE3_clEvEUlP24curandStatePhilox4_32_10E_ZNS1_27distribution_nullary_kernelIsm10ulonglong2S7_SF_ZZZS5_IS7_EvS9_SA_ENKSB_clEvENKSC_clEvEUlmE_EEvS9_T2_RKT3_T4_EUlimE0_EEvlNS_15PhiloxCudaStateET1_SJ_,"a",@progbits
	.sectionflags	@""
	.align	4
.nv.constant0._ZN2at6native60_GLOBAL__N__fdc43544_27_DistributionRandomKernel_cu_f88cee4443distribution_elementwise_grid_stride_kernelImLi2EZZZNS0_9templates4cuda13random_kernelIPNS_17CUDAGeneratorImplEEEvRNS_18TensorIteratorBaseET_ENKUlvE_clEvENKUlvE3_clEvEUlP24curandStatePhilox4_32_10E_ZNS1_27distribution_nullary_kernelIsm10ulonglong2S7_SF_ZZZS5_IS7_EvS9_SA_ENKSB_clEvENKSC_clEvEUlmE_EEvS9_T2_RKT3_T4_EUlimE0_EEvlNS_15PhiloxCudaStateET1_SJ_:
	.zero		1360


//--------------------- .nv.constant0._ZN2at6native60_GLOBAL__N__fdc43544_27_DistributionRandomKernel_cu_f88cee4443distribution_elementwise_grid_stride_kernelImLi2EZZZNS0_9templates4cuda13random_kernelIPNS_17CUDAGeneratorImplEEEvRNS_18TensorIteratorBaseET_ENKUlvE_clEvENKUlvE3_clEvEUlP24curandStatePhilox4_32_10E_ZNS1_27distribution_nullary_kernelIsm10ulonglong2S7_SF_ZZZS5_IS7_EvS9_SA_ENKSB_clEvENKSC_clEvEUlmE_EEvS9_T2_RKT3_T4_EUlimE_EEvlNS_15PhiloxCudaStateET1_SJ_ --------------------------
	.section	.nv.constant0._ZN2at6native60_GLOBAL__N__fdc43544_27_DistributionRandomKernel_cu_f88cee4443distribution_elementwise_grid_stride_kernelImLi2EZZZNS0_9templates4cuda13random_kernelIPNS_17CUDAGeneratorImplEEEvRNS_18TensorIteratorBaseET_ENKUlvE_clEvENKUlvE3_clEvEUlP24curandStatePhilox4_32_10E_ZNS1_27distribution_nullary_kernelIsm10ulonglong2S7_SF_ZZZS5_IS7_EvS9_SA_ENKSB_clEvENKSC_clEvEUlmE_EEvS9_T2_RKT3_T4_EUlimE_EEvlNS_15PhiloxCudaStateET1_SJ_,"a",@progbits
	.sectionflags	@""
	.align	4
.nv.constant0._ZN2at6native60_GLOBAL__N__fdc43544_27_DistributionRandomKernel_cu_f88cee4443distribution_elementwise_grid_stride_kernelImLi2EZZZNS0_9templates4cuda13random_kernelIPNS_17CUDAGeneratorImplEEEvRNS_18TensorIteratorBaseET_ENKUlvE_clEvENKUlvE3_clEvEUlP24curandStatePhilox4_32_10E_ZNS1_27distribution_nullary_kernelIsm10ulonglong2S7_SF_ZZZS5_IS7_EvS9_SA_ENKSB_clEvENKSC_clEvEUlmE_EEvS9_T2_RKT3_T4_EUlimE_EEvlNS_15PhiloxCudaStateET1_SJ_:
	.zero		952


//--------------------- .nv.constant0._ZN2at6native60_GLOBAL__N__fdc43544_27_DistributionRandomKernel_cu_f88cee4443distribution_elementwise_grid_stride_kernelIjLi4EZZZNS0_9templates4cuda13random_kernelIPNS_17CUDAGeneratorImplEEEvRNS_18TensorIteratorBaseET_ENKUlvE_clEvENKUlvE2_clEvEUlP24curandStatePhilox4_32_10E0_ZNS1_27distribution_nullary_kernelIlj5uint4S7_SF_ZZZS5_IS7_EvS9_SA_ENKSB_clEvENKSC_clEvEUljE_EEvS9_T2_RKT3_T4_EUlijE0_EEvlNS_15PhiloxCudaStateET1_SJ_ --------------------------
	.section	.nv.constant0._ZN2at6native60_GLOBAL__N__fdc43544_27_DistributionRandomKernel_cu_f88cee4443distribution_elementwise_grid_stride_kernelIjLi4EZZZNS0_9templates4cuda13random_kernelIPNS_17CUDAGeneratorImplEEEvRNS_18TensorIteratorBaseET_ENKUlvE_clEvENKUlvE2_clEvEUlP24curandStatePhilox4_32_10E0_ZNS1_27distribution_nullary_kernelIlj5uint4S7_SF_ZZZS5_IS7_EvS9_SA_ENKSB_clEvENKSC_clEvEUljE_EEvS9_T2_RKT3_T4_EUlijE0_EEvlNS_15PhiloxCudaStateET1_SJ_,"a",@progbits
	.sectionflags	@""
	.align	4
.nv.constant0._ZN2at6native60_GLOBAL__N__fdc43544_27_DistributionRandomKernel_cu_f88cee4443distribution_elementwise_grid_stride_kernelIjLi4EZZZNS0_9templates4cuda13random_kernelIPNS_17CUDAGeneratorImplEEEvRNS_18TensorIteratorBaseET_ENKUlvE_clEvENKUlvE2_clEvEUlP24curandStatePhilox4_32_10E0_ZNS1_27distribution_nullary_kernelIlj5uint4S7_SF_ZZZS5_IS7_EvS9_SA_ENKSB_clEvENKSC_clEvEUljE_EEvS9_T2_RKT3_T4_EUlijE0_EEvlNS_15PhiloxCudaStateET1_SJ_:
	.zero		1360


//--------------------- .nv.constant0._ZN2at6native60_GLOBAL__N__fdc43544_27_DistributionRandomKernel_cu_f88cee4443distribution_elementwise_grid_stride_kernelIjLi4EZZZNS0_9templates4cuda13random_kernelIPNS_17CUDAGeneratorImplEEEvRNS_18TensorIteratorBaseET_ENKUlvE_clEvENKUlvE2_clEvEUlP24curandStatePhilox4_32_10E0_ZNS1_27distribution_nullary_kernelIlj5uint4S7_SF_ZZZS5_IS7_EvS9_SA_ENKSB_clEvENKSC_clEvEUljE_EEvS9_T2_RKT3_T4_EUlijE_EEvlNS_15PhiloxCudaStateET1_SJ_ --------------------------
	.section	.nv.constant0._ZN2at6native60_GLOBAL__N__fdc43544_27_DistributionRandomKernel_cu_f88cee4443distribution_elementwise_grid_stride_kernelIjLi4EZZZNS0_9templates4cuda13random_kernelIPNS_17CUDAGeneratorImplEEEvRNS_18TensorIteratorBaseET_ENKUlvE_clEvENKUlvE2_clEvEUlP24curandStatePhilox4_32_10E0_ZNS1_27distribution_nullary_kernelIlj5uint4S7_SF_ZZZS5_IS7_EvS9_SA_ENKSB_clEvENKSC_clEvEUljE_EEvS9_T2_RKT3_T4_EUlijE_EEvlNS_15PhiloxCudaStateET1_SJ_,"a",@progbits
	.sectionflags	@""
	.align	4
.nv.constant0._ZN2at6native60_GLOBAL__N__fdc43544_27_DistributionRandomKernel_cu_f88cee4443distribution_elementwise_grid_stride_kernelIjLi4EZZZNS0_9templates4cuda13random_kernelIPNS_17CUDAGeneratorImplEEEvRNS_18TensorIteratorBaseET_ENKUlvE_clEvENKUlvE2_clEvEUlP24curandStatePhilox4_32_10E0_ZNS1_27distribution_nullary_kernelIlj5uint4S7_SF_ZZZS5_IS7_EvS9_SA_ENKSB_clEvENKSC_clEvEUljE_EEvS9_T2_RKT3_T4_EUlijE_EEvlNS_15PhiloxCudaStateET1_SJ_:
	.zero		952


//--------------------- .nv.constant0._ZN2at6native60_GLOBAL__N__fdc43544_27_DistributionRandomKernel_cu_f88cee4443distribution_elementwise_grid_stride_kernelImLi2EZZZNS0_9templates4cuda13random_kernelIPNS_17CUDAGeneratorImplEEEvRNS_18TensorIteratorBaseET_ENKUlvE_clEvENKUlvE2_clEvEUlP24curandStatePhilox4_32_10E_ZNS1_27distribution_nullary_kernelIlm10ulonglong2S7_SF_ZZZS5_IS7_EvS9_SA_ENKSB_clEvENKSC_clEvEUlmE_EEvS9_T2_RKT3_T4_EUlimE0_EEvlNS_15PhiloxCudaStateET1_SJ_ --------------------------
	.section	.nv.constant0._ZN2at6native60_GLOBAL__N__fdc43544_27_DistributionRandomKernel_cu_f88cee4443distribution_elementwise_grid_stride_kernelImLi2EZZZNS0_9templates4cuda13random_kernelIPNS_17CUDAGeneratorImplEEEvRNS_18TensorIteratorBaseET_ENKUlvE_clEvENKUlvE2_clEvEUlP24curandStatePhilox4_32_10E_ZNS1_27distribution_nullary_kernelIlm10ulonglong2S7_SF_ZZZS5_IS7_EvS9_SA_ENKSB_clEvENKSC_clEvEUlmE_EEvS9_T2_RKT3_T4_EUlimE0_EEvlNS_15PhiloxCudaStateET1_SJ_,"a",@progbits
	.sectionflags	@""
	.align	4
.nv.constant0._ZN2at6native60_GLOBAL__N__fdc43544_27_DistributionRandomKernel_cu_f88cee4443distribution_elementwise_grid_stride_kernelImLi2EZZZNS0_9templates4cuda13random_kernelIPNS_17CUDAGeneratorImplEEEvRNS_18TensorIteratorBaseET_ENKUlvE_clEvENKUlvE2_clEvEUlP24curandStatePhilox4_32_10E_ZNS1_27distribution_nullary_kernelIlm10ulonglong2S7_SF_ZZZS5_IS7_EvS9_SA_ENKSB_clEvENKSC_clEvEUlmE_EEvS9_T2_RKT3_T4_EUlimE0_EEvlNS_15PhiloxCudaStateET1_SJ_:
	.zero		1360


//--------------------- .nv.constant0._ZN2at6native60_GLOBAL__N__fdc43544_27_DistributionRandomKernel_cu_f88cee4443distribution_elementwise_grid_stride_kernelImLi2EZZZNS0_9templates4cuda13random_kernelIPNS_17CUDAGeneratorImplEEEvRNS_18TensorIteratorBaseET_ENKUlvE_clEvENKUlvE2_clEvEUlP24curandStatePhilox4_32_10E_ZNS1_27distribution_nullary_kernelIlm10ulonglong2S7_SF_ZZZS5_IS7_EvS9_SA_ENKSB_clEvENKSC_clEvEUlmE_EEvS9_T2_RKT3_T4_EUlimE_EEvlNS_15PhiloxCudaStateET1_SJ_ --------------------------
	.section	.nv.constant0._ZN2at6native60_GLOBAL__N__fdc43544_27_DistributionRandomKernel_cu_f88cee4443distribution_elementwise_grid_stride_kernelImLi2EZZZNS0_9templates4cuda13random_kernelIPNS_17CUDAGeneratorImplEEEvRNS_18TensorIteratorBaseET_ENKUlvE_clEvENKUlvE2_clEvEUlP24curandStatePhilox4_32_10E_ZNS1_27distribution_nullary_kernelIlm10ulonglong2S7_SF_ZZZS5_IS7_EvS9_SA_ENKSB_clEvENKSC_clEvEUlmE_EEvS9_T2_RKT3_T4_EUlimE_EEvlNS_15PhiloxCudaStateET1_SJ_,"a",@progbits
	.sectionflags	@""
	.align	4
.nv.constant0._ZN2at6native60_GLOBAL__N__fdc43544_27_DistributionRandomKernel_cu_f88cee4443distribution_elementwise_grid_stride_kernelImLi2EZZZNS0_9templates4cuda13random_kernelIPNS_17CUDAGeneratorImplEEEvRNS_18TensorIteratorBaseET_ENKUlvE_clEvENKUlvE2_clEvEUlP24curandStatePhilox4_32_10E_ZNS1_27distribution_nullary_kernelIlm10ulonglong2S7_SF_ZZZS5_IS7_EvS9_SA_ENKSB_clEvENKSC_clEvEUlmE_EEvS9_T2_RKT3_T4_EUlimE_EEvlNS_15PhiloxCudaStateET1_SJ_:
	.zero		952


//--------------------- .nv.constant0._ZN2at6native60_GLOBAL__N__fdc43544_27_DistributionRandomKernel_cu_f88cee4443distribution_elementwise_grid_stride_kernelIjLi4EZZZNS0_9templates4cuda13random_kernelIPNS_17CUDAGeneratorImplEEEvRNS_18TensorIteratorBaseET_ENKUlvE_clEvENKUlvE1_clEvEUlP24curandStatePhilox4_32_10E0_ZNS1_27distribution_nullary_kernelIij5uint4S7_SF_ZZZS5_IS7_EvS9_SA_ENKSB_clEvENKSC_clEvEUljE_EEvS9_T2_RKT3_T4_EUlijE0_EEvlNS_15PhiloxCudaStateET1_SJ_ --------------------------
	.section	.nv.constant0._ZN2at6native60_GLOBAL__N__fdc43544_27_DistributionRandomKernel_cu_f88cee4443distribution_elementwise_grid_stride_kernelIjLi4EZZZNS0_9templates4cuda13random_kernelIPNS_17CUDAGeneratorImplEEEvRNS_18TensorIteratorBaseET_ENKUlvE_clEvENKUlvE1_clEvEUlP24curandStatePhilox4_32_10E0_ZNS1_27distribution_nullary_kernelIij5uint4S7_SF_ZZZS5_IS7_EvS9_SA_ENKSB_clEvENKSC_clEvEUljE_EEvS9_T2_RKT3_T4_EUlijE0_EEvlNS_15PhiloxCudaStateET1_SJ_,"a",@progbits
	.sectionflags	@""
	.align	4
.nv.constant0._ZN2at6native60_GLOBAL__N__fdc43544_27_DistributionRandomKernel_cu_f88cee4443distribution_elementwise_grid_stride_kernelIjLi4EZZZNS0_9templates4cuda13random_kernelIPNS_17CUDAGeneratorImplEEEvRNS_18TensorIteratorBaseET_ENKUlvE_clEvENKUlvE1_clEvEUlP24curandStatePhilox4_32_10E0_ZNS1_27distribution_nullary_kernelIij5uint4S7_SF_ZZZS5_IS7_EvS9_SA_ENKSB_clEvENKSC_clEvEUljE_EEvS9_T2_RKT3_T4_EUlijE0_EEvlNS_15PhiloxCudaStateET1_SJ_:
	.zero		1360


//--------------------- .nv.constant0._ZN2at6native60_GLOBAL__N__fdc43544_27_DistributionRandomKernel_cu_f88cee4443distribution_elementwise_grid_stride_kernelIjLi4EZZZNS0_9templates4cuda13random_kernelIPNS_17CUDAGeneratorImplEEEvRNS_18TensorIteratorBaseET_ENKUlvE_clEvENKUlvE1_clEvEUlP24curandStatePhilox4_32_10E0_ZNS1_27distribution_nullary_kernelIij5uint4S7_SF_ZZZS5_IS7_EvS9_SA_ENKSB_clEvENKSC_clEvEUljE_EEvS9_T2_RKT3_T4_EUlijE_EEvlNS_15PhiloxCudaStateET1_SJ_ --------------------------
	.section	.nv.constant0._ZN2at6native60_GLOBAL__N__fdc43544_27_DistributionRandomKernel_cu_f88cee4443distribution_elementwise_grid_stride_kernelIjLi4EZZZNS0_9templates4cuda13random_kernelIPNS_17CUDAGeneratorImplEEEvRNS_18TensorIteratorBaseET_ENKUlvE_clEvENKUlvE1_clEvEUlP24curandStatePhilox4_32_10E0_ZNS1_27distribution_nullary_kernelIij5uint4S7_SF_ZZZS5_IS7_EvS9_SA_ENKSB_clEvENKSC_clEvEUljE_EEvS9_T2_RKT3_T4_EUlijE_EEvlNS_15PhiloxCudaStateET1_SJ_,"a",@progbits
	.sectionflags	@""
	.align	4
.nv.constant0._ZN2at6native60_GLOBAL__N__fdc43544_27_DistributionRandomKernel_cu_f88cee4443distribution_elementwise_grid_stride_kernelIjLi4EZZZNS0_9templates4cuda13random_kernelIPNS_17CUDAGeneratorImplEEEvRNS_18TensorIteratorBaseET_ENKUlvE_clEvENKUlvE1_clEvEUlP24curandStatePhilox4_32_10E0_ZNS1_27distribution_nullary_kernelIij5uint4S7_SF_ZZZS5_IS7_EvS9_SA_ENKSB_clEvENKSC_clEvEUljE_EEvS9_T2_RKT3_T4_EUlijE_EEvlNS_15PhiloxCudaStateET1_SJ_:
	.zero		952


//--------------------- .nv.constant0._ZN2at6native60_GLOBAL__N__fdc43544_27_DistributionRandomKernel_cu_f88cee4443distribution_elementwise_grid_stride_kernelImLi2EZZZNS0_9templates4cuda13random_kernelIPNS_17CUDAGeneratorImplEEEvRNS_18TensorIteratorBaseET_ENKUlvE_clEvENKUlvE1_clEvEUlP24curandStatePhilox4_32_10E_ZNS1_27distribution_nullary_kernelIim10ulonglong2S7_SF_ZZZS5_IS7_EvS9_SA_ENKSB_clEvENKSC_clEvEUlmE_EEvS9_T2_RKT3_T4_EUlimE0_EEvlNS_15PhiloxCudaStateET1_SJ_ --------------------------
	.section	.nv.constant0._ZN2at6native60_GLOBAL__N__fdc43544_27_DistributionRandomKernel_cu_f88cee4443distribution_elementwise_grid_stride_kernelImLi2EZZZNS0_9templates4cuda13random_kernelIPNS_17CUDAGeneratorImplEEEvRNS_18TensorIteratorBaseET_ENKUlvE_clEvENKUlvE1_clEvEUlP24curandStatePhilox4_32_10E_ZNS1_27distribution_nullary_kernelIim10ulonglong2S7_SF_ZZZS5_IS7_EvS9_SA_ENKSB_clEvENKSC_clEvEUlmE_EEvS9_T2_RKT3_T4_EUlimE0_EEvlNS_15PhiloxCudaStateET1_SJ_,"a",@progbits
	.sectionflags	@""
	.align	4
.nv.constant0._ZN2at6native60_GLOBAL__N__fdc43544_27_DistributionRandomKernel_cu_f88cee4443distribution_elementwise_grid_stride_kernelImLi2EZZZNS0_9templates4cuda13random_kernelIPNS_17CUDAGeneratorImplEEEvRNS_18TensorIteratorBaseET_ENKUlvE_clEvENKUlvE1_clEvEUlP24curandStatePhilox4_32_10E_ZNS1_27distribution_nullary_kernelIim10ulonglong2S7_SF_ZZZS5_IS7_EvS9_SA_ENKSB_clEvENKSC_clEvEUlmE_EEvS9_T2_RKT3_T4_EUlimE0_EEvlNS_15PhiloxCudaStateET1_SJ_:
	.zero		1360


//--------------------- .nv.constant0._ZN2at6native60_GLOBAL__N__fdc43544_27_DistributionRandomKernel_cu_f88cee4443distribution_elementwise_grid_stride_kernelImLi2EZZZNS0_9templates4cuda13random_kernelIPNS_17CUDAGeneratorImplEEEvRNS_18TensorIteratorBaseET_ENKUlvE_clEvENKUlvE1_clEvEUlP24curandStatePhilox4_32_10E_ZNS1_27distribution_nullary_kernelIim10ulonglong2S7_SF_ZZZS5_IS7_EvS9_SA_ENKSB_clEvENKSC_clEvEUlmE_EEvS9_T2_RKT3_T4_EUlimE_EEvlNS_15PhiloxCudaStateET1_SJ_ --------------------------
	.section	.nv.constant0._ZN2at6native60_GLOBAL__N__fdc43544_27_DistributionRandomKernel_cu_f88cee4443distribution_elementwise_grid_stride_kernelImLi2EZZZNS0_9templates4cuda13random_kernelIPNS_17CUDAGeneratorImplEEEvRNS_18TensorIteratorBaseET_ENKUlvE_clEvENKUlvE1_clEvEUlP24curandStatePhilox4_32_10E_ZNS1_27distribution_nullary_kernelIim10ulonglong2S7_SF_ZZZS5_IS7_EvS9_SA_ENKSB_clEvENKSC_clEvEUlmE_EEvS9_T2_RKT3_T4_EUlimE_EEvlNS_15PhiloxCudaStateET1_SJ_,"a",@progbits
	.sectionflags	@""
	.align	4
.nv.constant0._ZN2at6native60_GLOBAL__N__fdc43544_27_DistributionRandomKernel_cu_f88cee4443distribution_elementwise_grid_stride_kernelImLi2EZZZNS0_9templates4cuda13random_kernelIPNS_17CUDAGeneratorImplEEEvRNS_18TensorIteratorBaseET_ENKUlvE_clEvENKUlvE1_clEvEUlP24curandStatePhilox4_32_10E_ZNS1_27distribution_nullary_kernelIim10ulonglong2S7_SF_ZZZS5_IS7_EvS9_SA_ENKSB_clEvENKSC_clEvEUlmE_EEvS9_T2_RKT3_T4_EUlimE_EEvlNS_15PhiloxCudaStateET1_SJ_:
	.zero		952


//--------------------- .nv.constant0._ZN2at6native60_GLOBAL__N__fdc43544_27_DistributionRandomKernel_cu_f88cee4443distribution_elementwise_grid_stride_kernelIjLi4EZZZNS0_9templates4cuda13random_kernelIPNS_17CUDAGeneratorImplEEEvRNS_18TensorIteratorBaseET_ENKUlvE_clEvENKUlvE0_clEvEUlP24curandStatePhilox4_32_10E0_ZNS1_27distribution_nullary_kernelIaj5uint4S7_SF_ZZZS5_IS7_EvS9_SA_ENKSB_clEvENKSC_clEvEUljE_EEvS9_T2_RKT3_T4_EUlijE0_EEvlNS_15PhiloxCudaStateET1_SJ_ --------------------------
	.section	.nv.constant0._ZN2at6native60_GLOBAL__N__fdc43544_27_DistributionRandomKernel_cu_f88cee4443distribution_elementwise_grid_stride_kernelIjLi4EZZZNS0_9templates4cuda13random_kernelIPNS_17CUDAGeneratorImplEEEvRNS_18TensorIteratorBaseET_ENKUlvE_clEvENKUlvE0_clEvEUlP24curandStatePhilox4_32_10E0_ZNS1_27distribution_nullary_kernelIaj5uint4S7_SF_ZZZS5_IS7_EvS9_SA_ENKSB_clEvENKSC_clEvEUljE_EEvS9_T2_RKT3_T4_EUlijE0_EEvlNS_15PhiloxCudaStateET1_SJ_,"a",@progbits
	.sectionflags	@""
	.align	4
.nv.constant0._ZN2at6native60_GLOBAL__N__fdc43544_27_DistributionRandomKernel_cu_f88cee4443distribution_elementwise_grid_stride_kernelIjLi4EZZZNS0_9templates4cuda13random_kernelIPNS_17CUDAGeneratorImplEEEvRNS_18TensorIteratorBaseET_ENKUlvE_clEvENKUlvE0_clEvEUlP24curandStatePhilox4_32_10E0_ZNS1_27distribution_nullary_kernelIaj5uint4S7_SF_ZZZS5_IS7_EvS9_SA_ENKSB_clEvENKSC_clEvEUljE_EEvS9_T2_RKT3_T4_EUlijE0_EEvlNS_15PhiloxCudaStateET1_SJ_:
	.zero		1360


//--------------------- .nv.constant0._ZN2at6native60_GLOBAL__N__fdc43544_27_DistributionRandomKernel_cu_f88cee4443distribution_elementwise_grid_stride_kernelIjLi4EZZZNS0_9templates4cuda13random_kernelIPNS_17CUDAGeneratorImplEEEvRNS_18TensorIteratorBaseET_ENKUlvE_clEvENKUlvE0_clEvEUlP24curandStatePhilox4_32_10E0_ZNS1_27distribution_nullary_kernelIaj5uint4S7_SF_ZZZS5_IS7_EvS9_SA_ENKSB_clEvENKSC_clEvEUljE_EEvS9_T2_RKT3_T4_EUlijE_EEvlNS_15PhiloxCudaStateET1_SJ_ --------------------------
	.section	.nv.constant0._ZN2at6native60_GLOBAL__N__fdc43544_27_DistributionRandomKernel_cu_f88cee4443distribution_elementwise_grid_stride_kernelIjLi4EZZZNS0_9templates4cuda13random_kernelIPNS_17CUDAGeneratorImplEEEvRNS_18TensorIteratorBaseET_ENKUlvE_clEvENKUlvE0_clEvEUlP24curandStatePhilox4_32_10E0_ZNS1_27distribution_nullary_kernelIaj5uint4S7_SF_ZZZS5_IS7_EvS9_SA_ENKSB_clEvENKSC_clEvEUljE_EEvS9_T2_RKT3_T4_EUlijE_EEvlNS_15PhiloxCudaStateET1_SJ_,"a",@progbits
	.sectionflags	@""
	.align	4
.nv.constant0._ZN2at6native60_GLOBAL__N__fdc43544_27_DistributionRandomKernel_cu_f88cee4443distribution_elementwise_grid_stride_kernelIjLi4EZZZNS0_9templates4cuda13random_kernelIPNS_17CUDAGeneratorImplEEEvRNS_18TensorIteratorBaseET_ENKUlvE_clEvENKUlvE0_clEvEUlP24curandStatePhilox4_32_10E0_ZNS1_27distribution_nullary_kernelIaj5uint4S7_SF_ZZZS5_IS7_EvS9_SA_ENKSB_clEvENKSC_clEvEUljE_EEvS9_T2_RKT3_T4_EUlijE_EEvlNS_15PhiloxCudaStateET1_SJ_:
	.zero		952


//--------------------- .nv.constant0._ZN2at6native60_GLOBAL__N__fdc43544_27_DistributionRandomKernel_cu_f88cee4443distribution_elementwise_grid_stride_kernelImLi2EZZZNS0_9templates4cuda13random_kernelIPNS_17CUDAGeneratorImplEEEvRNS_18TensorIteratorBaseET_ENKUlvE_clEvENKUlvE0_clEvEUlP24curandStatePhilox4_32_10E_ZNS1_27distribution_nullary_kernelIam10ulonglong2S7_SF_ZZZS5_IS7_EvS9_SA_ENKSB_clEvENKSC_clEvEUlmE_EEvS9_T2_RKT3_T4_EUlimE0_EEvlNS_15PhiloxCudaStateET1_SJ_ --------------------------
	.section	.nv.constant0._ZN2at6native60_GLOBAL__N__fdc43544_27_DistributionRandomKernel_cu_f88cee4443distribution_elementwise_grid_stride_kernelImLi2EZZZNS0_9templates4cuda13random_kernelIPNS_17CUDAGeneratorImplEEEvRNS_18TensorIteratorBaseET_ENKUlvE_clEvENKUlvE0_clEvEUlP24curandStatePhilox4_32_10E_ZNS1_27distribution_nullary_kernelIam10ulonglong2S7_SF_ZZZS5_IS7_EvS9_SA_ENKSB_clEvENKSC_clEvEUlmE_EEvS9_T2_RKT3_T4_EUlimE0_EEvlNS_15PhiloxCudaStateET1_SJ_,"a",@progbits
	.sectionflags	@""
	.align	4
.nv.constant0._ZN2at6native60_GLOBAL__N__fdc43544_27_DistributionRandomKernel_cu_f88cee4443distribution_elementwise_grid_stride_kernelImLi2EZZZNS0_9templates4cuda13random_kernelIPNS_17CUDAGeneratorImplEEEvRNS_18TensorIteratorBaseET_ENKUlvE_clEvENKUlvE0_clEvEUlP24curandStatePhilox4_32_10E_ZNS1_27distribution_nullary_kernelIam10ulonglong2S7_SF_ZZZS5_IS7_EvS9_SA_ENKSB_clEvENKSC_clEvEUlmE_EEvS9_T2_RKT3_T4_EUlimE0_EEvlNS_15PhiloxCudaStateET1_SJ_:
	.zero		1360


//--------------------- .nv.constant0._ZN2at6native60_GLOBAL__N__fdc43544_27_DistributionRandomKernel_cu_f88cee4443distribution_elementwise_grid_stride_kernelImLi2EZZZNS0_9templates4cuda13random_kernelIPNS_17CUDAGeneratorImplEEEvRNS_18TensorIteratorBaseET_ENKUlvE_clEvENKUlvE0_clEvEUlP24curandStatePhilox4_32_10E_ZNS1_27distribution_nullary_kernelIam10ulonglong2S7_SF_ZZZS5_IS7_EvS9_SA_ENKSB_clEvENKSC_clEvEUlmE_EEvS9_T2_RKT3_T4_EUlimE_EEvlNS_15PhiloxCudaStateET1_SJ_ --------------------------
	.section	.nv.constant0._ZN2at6native60_GLOBAL__N__fdc43544_27_DistributionRandomKernel_cu_f88cee4443distribution_elementwise_grid_stride_kernelImLi2EZZZNS0_9templates4cuda13random_kernelIPNS_17CUDAGeneratorImplEEEvRNS_18TensorIteratorBaseET_ENKUlvE_clEvENKUlvE0_clEvEUlP24curandStatePhilox4_32_10E_ZNS1_27distribution_nullary_kernelIam10ulonglong2S7_SF_ZZZS5_IS7_EvS9_SA_ENKSB_clEvENKSC_clEvEUlmE_EEvS9_T2_RKT3_T4_EUlimE_EEvlNS_15PhiloxCudaStateET1_SJ_,"a",@progbits
	.sectionflags	@""
	.align	4
.nv.constant0._ZN2at6native60_GLOBAL__N__fdc43544_27_DistributionRandomKernel_cu_f88cee4443distribution_elementwise_grid_stride_kernelImLi2EZZZNS0_9templates4cuda13random_kernelIPNS_17CUDAGeneratorImplEEEvRNS_18TensorIteratorBaseET_ENKUlvE_clEvENKUlvE0_clEvEUlP24curandStatePhilox4_32_10E_ZNS1_27distribution_nullary_kernelIam10ulonglong2S7_SF_ZZZS5_IS7_EvS9_SA_ENKSB_clEvENKSC_clEvEUlmE_EEvS9_T2_RKT3_T4_EUlimE_EEvlNS_15PhiloxCudaStateET1_SJ_:
	.zero		952


//--------------------- .nv.constant0._ZN2at6native60_GLOBAL__N__fdc43544_27_DistributionRandomKernel_cu_f88cee4443distribution_elementwise_grid_stride_kernelIjLi4EZZZNS0_9templates4cuda13random_kernelIPNS_17CUDAGeneratorImplEEEvRNS_18TensorIteratorBaseET_ENKUlvE_clEvENKUlvE_clEvEUlP24curandStatePhilox4_32_10E0_ZNS1_27distribution_nullary_kernelIhj5uint4S7_SF_ZZZS5_IS7_EvS9_SA_ENKSB_clEvENKSC_clEvEUljE_EEvS9_T2_RKT3_T4_EUlijE0_EEvlNS_15PhiloxCudaStateET1_SJ_ --------------------------
	.section	.nv.constant0._ZN2at6native60_GLOBAL__N__fdc43544_27_DistributionRandomKernel_cu_f88cee4443distribution_elementwise_grid_stride_kernelIjLi4EZZZNS0_9templates4cuda13random_kernelIPNS_17CUDAGeneratorImplEEEvRNS_18TensorIteratorBaseET_ENKUlvE_clEvENKUlvE_clEvEUlP24curandStatePhilox4_32_10E0_ZNS1_27distribution_nullary_kernelIhj5uint4S7_SF_ZZZS5_IS7_EvS9_SA_ENKSB_clEvENKSC_clEvEUljE_EEvS9_T2_RKT3_T4_EUlijE0_EEvlNS_15PhiloxCudaStateET1_SJ_,"a",@progbits
	.sectionflags	@""
	.align	4
.nv.constant0._ZN2at6native60_GLOBAL__N__fdc43544_27_DistributionRandomKernel_cu_f88cee4443distribution_elementwise_grid_stride_kernelIjLi4EZZZNS0_9templates4cuda13random_kernelIPNS_17CUDAGeneratorImplEEEvRNS_18TensorIteratorBaseET_ENKUlvE_clEvENKUlvE_clEvEUlP24curandStatePhilox4_32_10E0_ZNS1_27distribution_nullary_kernelIhj5uint4S7_SF_ZZZS5_IS7_EvS9_SA_ENKSB_clEvENKSC_clEvEUljE_EEvS9_T2_RKT3_T4_EUlijE0_EEvlNS_15PhiloxCudaStateET1_SJ_:
	.zero		1360


//--------------------- .nv.constant0._ZN2at6native60_GLOBAL__N__fdc43544_27_DistributionRandomKernel_cu_f88cee4443distribution_elementwise_grid_stride_kernelIjLi4EZZZNS0_9templates4cuda13random_kernelIPNS_17CUDAGeneratorImplEEEvRNS_18TensorIteratorBaseET_ENKUlvE_clEvENKUlvE_clEvEUlP24curandStatePhilox4_32_10E0_ZNS1_27distribution_nullary_kernelIhj5uint4S7_SF_ZZZS5_IS7_EvS9_SA_ENKSB_clEvENKSC_clEvEUljE_EEvS9_T2_RKT3_T4_EUlijE_EEvlNS_15PhiloxCudaStateET1_SJ_ --------------------------
	.section	.nv.constant0._ZN2at6native60_GLOBAL__N__fdc43544_27_DistributionRandomKernel_cu_f88cee4443distribution_elementwise_grid_stride_kernelIjLi4EZZZNS0_9templates4cuda13random_kernelIPNS_17CUDAGeneratorImplEEEvRNS_18TensorIteratorBaseET_ENKUlvE_clEvENKUlvE_clEvEUlP24curandStatePhilox4_32_10E0_ZNS1_27distribution_nullary_kernelIhj5uint4S7_SF_ZZZS5_IS7_EvS9_SA_ENKSB_clEvENKSC_clEvEUljE_EEvS9_T2_RKT3_T4_EUlijE_EEvlNS_15PhiloxCudaStateET1_SJ_,"a",@progbits
	.sectionflags	@""
	.align	4
.nv.constant0._ZN2at6native60_GLOBAL__N__fdc43544_27_DistributionRandomKernel_cu_f88cee4443distribution_elementwise_grid_stride_kernelIjLi4EZZZNS0_9templates4cuda13random_kernelIPNS_17CUDAGeneratorImplEEEvRNS_18TensorIteratorBaseET_ENKUlvE_clEvENKUlvE_clEvEUlP24curandStatePhilox4_32_10E0_ZNS1_27distribution_nullary_kernelIhj5uint4S7_SF_ZZZS5_IS7_EvS9_SA_ENKSB_clEvENKSC_clEvEUljE_EEvS9_T2_RKT3_T4_EUlijE_EEvlNS_15PhiloxCudaStateET1_SJ_:
	.zero		952


//--------------------- .nv.constant0._ZN2at6native60_GLOBAL__N__fdc43544_27_DistributionRandomKernel_cu_f88cee4443distribution_elementwise_grid_stride_kernelImLi2EZZZNS0_9templates4cuda13random_kernelIPNS_17CUDAGeneratorImplEEEvRNS_18TensorIteratorBaseET_ENKUlvE_clEvENKUlvE_clEvEUlP24curandStatePhilox4_32_10E_ZNS1_27distribution_nullary_kernelIhm10ulonglong2S7_SF_ZZZS5_IS7_EvS9_SA_ENKSB_clEvENKSC_clEvEUlmE_EEvS9_T2_RKT3_T4_EUlimE0_EEvlNS_15PhiloxCudaStateET1_SJ_ --------------------------
	.section	.nv.constant0._ZN2at6native60_GLOBAL__N__fdc43544_27_DistributionRandomKernel_cu_f88cee4443distribution_elementwise_grid_stride_kernelImLi2EZZZNS0_9templates4cuda13random_kernelIPNS_17CUDAGeneratorImplEEEvRNS_18TensorIteratorBaseET_ENKUlvE_clEvENKUlvE_clEvEUlP24curandStatePhilox4_32_10E_ZNS1_27distribution_nullary_kernelIhm10ulonglong2S7_SF_ZZZS5_IS7_EvS9_SA_ENKSB_clEvENKSC_clEvEUlmE_EEvS9_T2_RKT3_T4_EUlimE0_EEvlNS_15PhiloxCudaStateET1_SJ_,"a",@progbits
	.sectionflags	@""
	.align	4
.nv.constant0._ZN2at6native60_GLOBAL__N__fdc43544_27_DistributionRandomKernel_cu_f88cee4443distribution_elementwise_grid_stride_kernelImLi2EZZZNS0_9templates4cuda13random_kernelIPNS_17CUDAGeneratorImplEEEvRNS_18TensorIteratorBaseET_ENKUlvE_clEvENKUlvE_clEvEUlP24curandStatePhilox4_32_10E_ZNS1_27distribution_nullary_kernelIhm10ulonglong2S7_SF_ZZZS5_IS7_EvS9_SA_ENKSB_clEvENKSC_clEvEUlmE_EEvS9_T2_RKT3_T4_EUlimE0_EEvlNS_15PhiloxCudaStateET1_SJ_:
	.zero		1360


//--------------------- .nv.constant0._ZN2at6native60_GLOBAL__N__fdc43544_27_DistributionRandomKernel_cu_f88cee4443distribution_elementwise_grid_stride_kernelImLi2EZZZNS0_9templates4cuda13random_kernelIPNS_17CUDAGeneratorImplEEEvRNS_18TensorIteratorBaseET_ENKUlvE_clEvENKUlvE_clEvEUlP24curandStatePhilox4_32_10E_ZNS1_27distribution_nullary_kernelIhm10ulonglong2S7_SF_ZZZS5_IS7_EvS9_SA_ENKSB_clEvENKSC_clEvEUlmE_EEvS9_T2_RKT3_T4_EUlimE_EEvlNS_15PhiloxCudaStateET1_SJ_ --------------------------
	.section	.nv.constant0._ZN2at6native60_GLOBAL__N__fdc43544_27_DistributionRandomKernel_cu_f88cee4443distribution_elementwise_grid_stride_kernelImLi2EZZZNS0_9templates4cuda13random_kernelIPNS_17CUDAGeneratorImplEEEvRNS_18TensorIteratorBaseET_ENKUlvE_clEvENKUlvE_clEvEUlP24curandStatePhilox4_32_10E_ZNS1_27distribution_nullary_kernelIhm10ulonglong2S7_SF_ZZZS5_IS7_EvS9_SA_ENKSB_clEvENKSC_clEvEUlmE_EEvS9_T2_RKT3_T4_EUlimE_EEvlNS_15PhiloxCudaStateET1_SJ_,"a",@progbits
	.sectionflags	@""
	.align	4
.nv.constant0._ZN2at6native60_GLOBAL__N__fdc43544_27_DistributionRandomKernel_cu_f88cee4443distribution_elementwise_grid_stride_kernelImLi2EZZZNS0_9templates4cuda13random_kernelIPNS_17CUDAGeneratorImplEEEvRNS_18TensorIteratorBaseET_ENKUlvE_clEvENKUlvE_clEvEUlP24curandStatePhilox4_32_10E_ZNS1_27distribution_nullary_kernelIhm10ulonglong2S7_SF_ZZZS5_IS7_EvS9_SA_ENKSB_clEvENKSC_clEvEUlmE_EEvS9_T2_RKT3_T4_EUlimE_EEvlNS_15PhiloxCudaStateET1_SJ_:
	.zero		952


//--------------------- .nv.constant0._ZN2at6native60_GLOBAL__N__fdc43544_27_DistributionRandomKernel_cu_f88cee4443distribution_elementwise_grid_stride_kernelImLi2EZZZNS0_9templates4cuda32random_full_64_bits_range_kernelIPNS_17CUDAGeneratorImplEEEvRNS_18TensorIteratorBaseET_ENKUlvE_clEvENKUlvE6_clEvEUlP24curandStatePhilox4_32_10E_ZNS1_27distribution_nullary_kernelIN3c108BFloat16Em10ulonglong2S7_SF_ZZZS5_IS7_EvS9_SA_ENKSB_clEvENKSC_clEvEUlmE_EEvS9_T2_RKT3_T4_EUlimE0_EEvlNS_15PhiloxCudaStateET1_SL_ --------------------------
	.section	.nv.constant0._ZN2at6native60_GLOBAL__N__fdc43544_27_DistributionRandomKernel_cu_f88cee4443distribution_elementwise_grid_stride_kernelImLi2EZZZNS0_9templates4cuda32random_full_64_bits_range_kernelIPNS_17CUDAGeneratorImplEEEvRNS_18TensorIteratorBaseET_ENKUlvE_clEvENKUlvE6_clEvEUlP24curandStatePhilox4_32_10E_ZNS1_27distribution_nullary_kernelIN3c108BFloat16Em10ulonglong2S7_SF_ZZZS5_IS7_EvS9_SA_ENKSB_clEvENKSC_clEvEUlmE_EEvS9_T2_RKT3_T4_EUlimE0_EEvlNS_15PhiloxCudaStateET1_SL_,"a",@progbits
	.sectionflags	@""
	.align	4
.nv.constant0._ZN2at6native60_GLOBAL__N__fdc43544_27_DistributionRandomKernel_cu_f88cee4443distribution_elementwise_grid_stride_kernelImLi2EZZZNS0_9templates4cuda32random_full_64_bits_range_kernelIPNS_17CUDAGeneratorImplEEEvRNS_18TensorIteratorBaseET_ENKUlvE_clEvENKUlvE6_clEvEUlP24curandStatePhilox4_32_10E_ZNS1_27distribution_nullary_kernelIN3c108BFloat16Em10ulonglong2S7_SF_ZZZS5_IS7_EvS9_SA_ENKSB_clEvENKSC_clEvEUlmE_EEvS9_T2_RKT3_T4_EUlimE0_EEvlNS_15PhiloxCudaStateET1_SL_:
	.zero		1360


//--------------------- .nv.constant0._ZN2at6native60_GLOBAL__N__fdc43544_27_DistributionRandomKernel_cu_f88cee4443distribution_elementwise_grid_stride_kernelImLi2EZZZNS0_9templates4cuda32random_full_64_bits_range_kernelIPNS_17CUDAGeneratorImplEEEvRNS_18TensorIteratorBaseET_ENKUlvE_clEvENKUlvE6_clEvEUlP24curandStatePhilox4_32_10E_ZNS1_27distribution_nullary_kernelIN3c108BFloat16Em10ulonglong2S7_SF_ZZZS5_IS7_EvS9_SA_ENKSB_clEvENKSC_clEvEUlmE_EEvS9_T2_RKT3_T4_EUlimE_EEvlNS_15PhiloxCudaStateET1_SL_ --------------------------
	.section	.nv.constant0._ZN2at6native60_GLOBAL__N__fdc43544_27_DistributionRandomKernel_cu_f88cee4443distribution_elementwise_grid_stride_kernelImLi2EZZZNS0_9templates4cuda32random_full_64_bits_range_kernelIPNS_17CUDAGeneratorImplEEEvRNS_18TensorIteratorBaseET_ENKUlvE_clEvENKUlvE6_clEvEUlP24curandStatePhilox4_32_10E_ZNS1_27distribution_nullary_kernelIN3c108BFloat16Em10ulonglong2S7_SF_ZZZS5_IS7_EvS9_SA_ENKSB_clEvENKSC_clEvEUlmE_EEvS9_T2_RKT3_T4_EUlimE_EEvlNS_15PhiloxCudaStateET1_SL_,"a",@progbits
	.sectionflags	@""
	.align	4
.nv.constant0._ZN2at6native60_GLOBAL__N__fdc43544_27_DistributionRandomKernel_cu_f88cee4443distribution_elementwise_grid_stride_kernelImLi2EZZZNS0_9templates4cuda32random_full_64_bits_range_kernelIPNS_17CUDAGeneratorImplEEEvRNS_18TensorIteratorBaseET_ENKUlvE_clEvENKUlvE6_clEvEUlP24curandStatePhilox4_32_10E_ZNS1_27distribution_nullary_kernelIN3c108BFloat16Em10ulonglong2S7_SF_ZZZS5_IS7_EvS9_SA_ENKSB_clEvENKSC_clEvEUlmE_EEvS9_T2_RKT3_T4_EUlimE_EEvlNS_15PhiloxCudaStateET1_SL_:
	.zero		952


//--------------------- .nv.constant0._ZN2at6native60_GLOBAL__N__fdc43544_27_DistributionRandomKernel_cu_f88cee4443distribution_elementwise_grid_stride_kernelImLi2EZZZNS0_9templates4cuda32random_full_64_bits_range_kernelIPNS_17CUDAGeneratorImplEEEvRNS_18TensorIteratorBaseET_ENKUlvE_clEvENKUlvE5_clEvEUlP24curandStatePhilox4_32_10E_ZNS1_27distribution_nullary_kernelIfm10ulonglong2S7_SF_ZZZS5_IS7_EvS9_SA_ENKSB_clEvENKSC_clEvEUlmE_EEvS9_T2_RKT3_T4_EUlimE0_EEvlNS_15PhiloxCudaStateET1_SJ_ --------------------------
	.section	.nv.constant0._ZN2at6native60_GLOBAL__N__fdc43544_27_DistributionRandomKernel_cu_f88cee4443distribution_elementwise_grid_stride_kernelImLi2EZZZNS0_9templates4cuda32random_full_64_bits_range_kernelIPNS_17CUDAGeneratorImplEEEvRNS_18TensorIteratorBaseET_ENKUlvE_clEvENKUlvE5_clEvEUlP24curandStatePhilox4_32_10E_ZNS1_27distribution_nullary_kernelIfm10ulonglong2S7_SF_ZZZS5_IS7_EvS9_SA_ENKSB_clEvENKSC_clEvEUlmE_EEvS9_T2_RKT3_T4_EUlimE0_EEvlNS_15PhiloxCudaStateET1_SJ_,"a",@progbits
	.sectionflags	@""
	.align	4
.nv.constant0._ZN2at6native60_GLOBAL__N__fdc43544_27_DistributionRandomKernel_cu_f88cee4443distribution_elementwise_grid_stride_kernelImLi2EZZZNS0_9templates4cuda32random_full_64_bits_range_kernelIPNS_17CUDAGeneratorImplEEEvRNS_18TensorIteratorBaseET_ENKUlvE_clEvENKUlvE5_clEvEUlP24curandStatePhilox4_32_10E_ZNS1_27distribution_nullary_kernelIfm10ulonglong2S7_SF_ZZZS5_IS7_EvS9_SA_ENKSB_clEvENKSC_clEvEUlmE_EEvS9_T2_RKT3_T4_EUlimE0_EEvlNS_15PhiloxCudaStateET1_SJ_:
	.zero		1360


//--------------------- .nv.constant0._ZN2at6native60_GLOBAL__N__fdc43544_27_DistributionRandomKernel_cu_f88cee4443distribution_elementwise_grid_stride_kernelImLi2EZZZNS0_9templates4cuda32random_full_64_bits_range_kernelIPNS_17CUDAGeneratorImplEEEvRNS_18TensorIteratorBaseET_ENKUlvE_clEvENKUlvE5_clEvEUlP24curandStatePhilox4_32_10E_ZNS1_27distribution_nullary_kernelIfm10ulonglong2S7_SF_ZZZS5_IS7_EvS9_SA_ENKSB_clEvENKSC_clEvEUlmE_EEvS9_T2_RKT3_T4_EUlimE_EEvlNS_15PhiloxCudaStateET1_SJ_ --------------------------
	.section	.nv.constant0._ZN2at6native60_GLOBAL__N__fdc43544_27_DistributionRandomKernel_cu_f88cee4443distribution_elementwise_grid_stride_kernelImLi2EZZZNS0_9templates4cuda32random_full_64_bits_range_kernelIPNS_17CUDAGeneratorImplEEEvRNS_18TensorIteratorBaseET_ENKUlvE_clEvENKUlvE5_clEvEUlP24curandStatePhilox4_32_10E_ZNS1_27distribution_nullary_kernelIfm10ulonglong2S7_SF_ZZZS5_IS7_EvS9_SA_ENKSB_clEvENKSC_clEvEUlmE_EEvS9_T2_RKT3_T4_EUlimE_EEvlNS_15PhiloxCudaStateET1_SJ_,"a",@progbits
	.sectionflags	@""
	.align	4
.nv.constant0._ZN2at6native60_GLOBAL__N__fdc43544_27_DistributionRandomKernel_cu_f88cee4443distribution_elementwise_grid_stride_kernelImLi2EZZZNS0_9templates4cuda32random_full_64_bits_range_kernelIPNS_17CUDAGeneratorImplEEEvRNS_18TensorIteratorBaseET_ENKUlvE_clEvENKUlvE5_clEvEUlP24curandStatePhilox4_32_10E_ZNS1_27distribution_nullary_kernelIfm10ulonglong2S7_SF_ZZZS5_IS7_EvS9_SA_ENKSB_clEvENKSC_clEvEUlmE_EEvS9_T2_RKT3_T4_EUlimE_EEvlNS_15PhiloxCudaStateET1_SJ_:
	.zero		952


//--------------------- .nv.constant0._ZN2at6native60_GLOBAL__N__fdc43544_27_DistributionRandomKernel_cu_f88cee4443distribution_elementwise_grid_stride_kernelImLi2EZZZNS0_9templates4cuda32random_full_64_bits_range_kernelIPNS_17CUDAGeneratorImplEEEvRNS_18TensorIteratorBaseET_ENKUlvE_clEvENKUlvE4_clEvEUlP24curandStatePhilox4_32_10E_ZNS1_27distribution_nullary_kernelIdm10ulonglong2S7_SF_ZZZS5_IS7_EvS9_SA_ENKSB_clEvENKSC_clEvEUlmE_EEvS9_T2_RKT3_T4_EUlimE0_EEvlNS_15PhiloxCudaStateET1_SJ_ --------------------------
	.section	.nv.constant0._ZN2at6native60_GLOBAL__N__fdc43544_27_DistributionRandomKernel_cu_f88cee4443distribution_elementwise_grid_stride_kernelImLi2EZZZNS0_9templates4cuda32random_full_64_bits_range_kernelIPNS_17CUDAGeneratorImplEEEvRNS_18TensorIteratorBaseET_ENKUlvE_clEvENKUlvE4_clEvEUlP24curandStatePhilox4_32_10E_ZNS1_27distribution_nullary_kernelIdm10ulonglong2S7_SF_ZZZS5_IS7_EvS9_SA_ENKSB_clEvENKSC_clEvEUlmE_EEvS9_T2_RKT3_T4_EUlimE0_EEvlNS_15PhiloxCudaStateET1_SJ_,"a",@progbits
	.sectionflags	@""
	.align	4
.nv.constant0._ZN2at6native60_GLOBAL__N__fdc43544_27_DistributionRandomKernel_cu_f88cee4443distribution_elementwise_grid_stride_kernelImLi2EZZZNS0_9templates4cuda32random_full_64_bits_range_kernelIPNS_17CUDAGeneratorImplEEEvRNS_18TensorIteratorBaseET_ENKUlvE_clEvENKUlvE4_clEvEUlP24curandStatePhilox4_32_10E_ZNS1_27distribution_nullary_kernelIdm10ulonglong2S7_SF_ZZZS5_IS7_EvS9_SA_ENKSB_clEvENKSC_clEvEUlmE_EEvS9_T2_RKT3_T4_EUlimE0_EEvlNS_15PhiloxCudaStateET1_SJ_:
	.zero		1360


//--------------------- .nv.constant0._ZN2at6native60_GLOBAL__N__fdc43544_27_DistributionRandomKernel_cu_f88cee4443distribution_elementwise_grid_stride_kernelImLi2EZZZNS0_9templates4cuda32random_full_64_bits_range_kernelIPNS_17CUDAGeneratorImplEEEvRNS_18TensorIteratorBaseET_ENKUlvE_clEvENKUlvE4_clEvEUlP24curandStatePhilox4_32_10E_ZNS1_27distribution_nullary_kernelIdm10ulonglong2S7_SF_ZZZS5_IS7_EvS9_SA_ENKSB_clEvENKSC_clEvEUlmE_EEvS9_T2_RKT3_T4_EUlimE_EEvlNS_15PhiloxCudaStateET1_SJ_ --------------------------
	.section	.nv.constant0._ZN2at6native60_GLOBAL__N__fdc43544_27_DistributionRandomKernel_cu_f88cee4443distribution_elementwise_grid_stride_kernelImLi2EZZZNS0_9templates4cuda32random_full_64_bits_range_kernelIPNS_17CUDAGeneratorImplEEEvRNS_18TensorIteratorBaseET_ENKUlvE_clEvENKUlvE4_clEvEUlP24curandStatePhilox4_32_10E_ZNS1_27distribution_nullary_kernelIdm10ulonglong2S7_SF_ZZZS5_IS7_EvS9_SA_ENKSB_clEvENKSC_clEvEUlmE_EEvS9_T2_RKT3_T4_EUlimE_EEvlNS_15PhiloxCudaStateET1_SJ_,"a",@progbits
	.sectionflags	@""
	.align	4
.nv.constant0._ZN2at6native60_GLOBAL__N__fdc43544_27_DistributionRandomKernel_cu_f88cee4443distribution_elementwise_grid_stride_kernelImLi2EZZZNS0_9templates4cuda32random_full_64_bits_range_kernelIPNS_17CUDAGeneratorImplEEEvRNS_18TensorIteratorBaseET_ENKUlvE_clEvENKUlvE4_clEvEUlP24curandStatePhilox4_32_10E_ZNS1_27distribution_nullary_kernelIdm10ulonglong2S7_SF_ZZZS5_IS7_EvS9_SA_ENKSB_clEvENKSC_clEvEUlmE_EEvS9_T2_RKT3_T4_EUlimE_EEvlNS_15PhiloxCudaStateET1_SJ_:
	.zero		952


//--------------------- .nv.constant0._ZN2at6native60_GLOBAL__N__fdc43544_27_DistributionRandomKernel_cu_f88cee4443distribution_elementwise_grid_stride_kernelImLi2EZZZNS0_9templates4cuda32random_full_64_bits_range_kernelIPNS_17CUDAGeneratorImplEEEvRNS_18TensorIteratorBaseET_ENKUlvE_clEvENKUlvE3_clEvEUlP24curandStatePhilox4_32_10E_ZNS1_27distribution_nullary_kernelIsm10ulonglong2S7_SF_ZZZS5_IS7_EvS9_SA_ENKSB_clEvENKSC_clEvEUlmE_EEvS9_T2_RKT3_T4_EUlimE0_EEvlNS_15PhiloxCudaStateET1_SJ_ --------------------------
	.section	.nv.constant0._ZN2at6native60_GLOBAL__N__fdc43544_27_DistributionRandomKernel_cu_f88cee4443distribution_elementwise_grid_stride_kernelImLi2EZZZNS0_9templates4cuda32random_full_64_bits_range_kernelIPNS_17CUDAGeneratorImplEEEvRNS_18TensorIteratorBaseET_ENKUlvE_clEvENKUlvE3_clEvEUlP24curandStatePhilox4_32_10E_ZNS1_27distribution_nullary_kernelIsm10ulonglong2S7_SF_ZZZS5_IS7_EvS9_SA_ENKSB_clEvENKSC_clEvEUlmE_EEvS9_T2_RKT3_T4_EUlimE0_EEvlNS_15PhiloxCudaStateET1_SJ_,"a",@progbits
	.sectionflags	@""
	.align	4
.nv.constant0._ZN2at6native60_GLOBAL__N__fdc43544_27_DistributionRandomKernel_cu_f88cee4443distribution_elementwise_grid_stride_kernelImLi2EZZZNS0_9templates4cuda32random_full_64_bits_range_kernelIPNS_17CUDAGeneratorImplEEEvRNS_18TensorIteratorBaseET_ENKUlvE_clEvENKUlvE3_clEvEUlP24curandStatePhilox4_32_10E_ZNS1_27distribution_nullary_kernelIsm10ulonglong2S7_SF_ZZZS5_IS7_EvS9_SA_ENKSB_clEvENKSC_clEvEUlmE_EEvS9_T2_RKT3_T4_EUlimE0_EEvlNS_15PhiloxCudaStateET1_SJ_:
	.zero		1360


//--------------------- .nv.constant0._ZN2at6native60_GLOBAL__N__fdc43544_27_DistributionRandomKernel_cu_f88cee4443distribution_elementwise_grid_stride_kernelImLi2EZZZNS0_9templates4cuda32random_full_64_bits_range_kernelIPNS_17CUDAGeneratorImplEEEvRNS_18TensorIteratorBaseET_ENKUlvE_clEvENKUlvE3_clEvEUlP24curandStatePhilox4_32_10E_ZNS1_27distribution_nullary_kernelIsm10ulonglong2S7_SF_ZZZS5_IS7_EvS9_SA_ENKSB_clEvENKSC_clEvEUlmE_EEvS9_T2_RKT3_T4_EUlimE_EEvlNS_15PhiloxCudaStateET1_SJ_ --------------------------
	.section	.nv.constant0._ZN2at6native60_GLOBAL__N__fdc43544_27_DistributionRandomKernel_cu_f88cee4443distribution_elementwise_grid_stride_kernelImLi2EZZZNS0_9templates4cuda32random_full_64_bits_range_kernelIPNS_17CUDAGeneratorImplEEEvRNS_18TensorIteratorBaseET_ENKUlvE_clEvENKUlvE3_clEvEUlP24curandStatePhilox4_32_10E_ZNS1_27distribution_nullary_kernelIsm10ulonglong2S7_SF_ZZZS5_IS7_EvS9_SA_ENKSB_clEvENKSC_clEvEUlmE_EEvS9_T2_RKT3_T4_EUlimE_EEvlNS_15PhiloxCudaStateET1_SJ_,"a",@progbits
	.sectionflags	@""
	.align	4
.nv.constant0._ZN2at6native60_GLOBAL__N__fdc43544_27_DistributionRandomKernel_cu_f88cee4443distribution_elementwise_grid_stride_kernelImLi2EZZZNS0_9templates4cuda32random_full_64_bits_range_kernelIPNS_17CUDAGeneratorImplEEEvRNS_18TensorIteratorBaseET_ENKUlvE_clEvENKUlvE3_clEvEUlP24curandStatePhilox4_32_10E_ZNS1_27distribution_nullary_kernelIsm10ulonglong2S7_SF_ZZZS5_IS7_EvS9_SA_ENKSB_clEvENKSC_clEvEUlmE_EEvS9_T2_RKT3_T4_EUlimE_EEvlNS_15PhiloxCudaStateET1_SJ_:
	.zero		952


//--------------------- .nv.constant0._ZN2at6native60_GLOBAL__N__fdc43544_27_DistributionRandomKernel_cu_f88cee4443distribution_elementwise_grid_stride_kernelImLi2EZZZNS0_9templates4cuda32random_full_64_bits_range_kernelIPNS_17CUDAGeneratorImplEEEvRNS_18TensorIteratorBaseET_ENKUlvE_clEvENKUlvE2_clEvEUlP24curandStatePhilox4_32_10E_ZNS1_27distribution_nullary_kernelIlm10ulonglong2S7_SF_ZZZS5_IS7_EvS9_SA_ENKSB_clEvENKSC_clEvEUlmE_EEvS9_T2_RKT3_T4_EUlimE0_EEvlNS_15PhiloxCudaStateET1_SJ_ --------------------------
	.section	.nv.constant0._ZN2at6native60_GLOBAL__N__fdc43544_27_DistributionRandomKernel_cu_f88cee4443distribution_elementwise_grid_stride_kernelImLi2EZZZNS0_9templates4cuda32random_full_64_bits_range_kernelIPNS_17CUDAGeneratorImplEEEvRNS_18TensorIteratorBaseET_ENKUlvE_clEvENKUlvE2_clEvEUlP24curandStatePhilox4_32_10E_ZNS1_27distribution_nullary_kernelIlm10ulonglong2S7_SF_ZZZS5_IS7_EvS9_SA_ENKSB_clEvENKSC_clEvEUlmE_EEvS9_T2_RKT3_T4_EUlimE0_EEvlNS_15PhiloxCudaStateET1_SJ_,"a",@progbits
	.sectionflags	@""
	.align	4
.nv.constant0._ZN2at6native60_GLOBAL__N__fdc43544_27_DistributionRandomKernel_cu_f88cee4443distribution_elementwise_grid_stride_kernelImLi2EZZZNS0_9templates4cuda32random_full_64_bits_range_kernelIPNS_17CUDAGeneratorImplEEEvRNS_18TensorIteratorBaseET_ENKUlvE_clEvENKUlvE2_clEvEUlP24curandStatePhilox4_32_10E_ZNS1_27distribution_nullary_kernelIlm10ulonglong2S7_SF_ZZZS5_IS7_EvS9_SA_ENKSB_clEvENKSC_clEvEUlmE_EEvS9_T2_RKT3_T4_EUlimE0_EEvlNS_15PhiloxCudaStateET1_SJ_:
	.zero		1360


//--------------------- .nv.constant0._ZN2at6native60_GLOBAL__N__fdc43544_27_DistributionRandomKernel_cu_f88cee4443distribution_elementwise_grid_stride_kernelImLi2EZZZNS0_9templates4cuda32random_full_64_bits_range_kernelIPNS_17CUDAGeneratorImplEEEvRNS_18TensorIteratorBaseET_ENKUlvE_clEvENKUlvE2_clEvEUlP24curandStatePhilox4_32_10E_ZNS1_27distribution_nullary_kernelIlm10ulonglong2S7_SF_ZZZS5_IS7_EvS9_SA_ENKSB_clEvENKSC_clEvEUlmE_EEvS9_T2_RKT3_T4_EUlimE_EEvlNS_15PhiloxCudaStateET1_SJ_ --------------------------
	.section	.nv.constant0._ZN2at6native60_GLOBAL__N__fdc43544_27_DistributionRandomKernel_cu_f88cee4443distribution_elementwise_grid_stride_kernelImLi2EZZZNS0_9templates4cuda32random_full_64_bits_range_kernelIPNS_17CUDAGeneratorImplEEEvRNS_18TensorIteratorBaseET_ENKUlvE_clEvENKUlvE2_clEvEUlP24curandStatePhilox4_32_10E_ZNS1_27distribution_nullary_kernelIlm10ulonglong2S7_SF_ZZZS5_IS7_EvS9_SA_ENKSB_clEvENKSC_clEvEUlmE_EEvS9_T2_RKT3_T4_EUlimE_EEvlNS_15PhiloxCudaStateET1_SJ_,"a",@progbits
	.sectionflags	@""
	.align	4
.nv.constant0._ZN2at6native60_GLOBAL__N__fdc43544_27_DistributionRandomKernel_cu_f88cee4443distribution_elementwise_grid_stride_kernelImLi2EZZZNS0_9templates4cuda32random_full_64_bits_range_kernelIPNS_17CUDAGeneratorImplEEEvRNS_18TensorIteratorBaseET_ENKUlvE_clEvENKUlvE2_clEvEUlP24curandStatePhilox4_32_10E_ZNS1_27distribution_nullary_kernelIlm10ulonglong2S7_SF_ZZZS5_IS7_EvS9_SA_ENKSB_clEvENKSC_clEvEUlmE_EEvS9_T2_RKT3_T4_EUlimE_EEvlNS_15PhiloxCudaStateET1_SJ_:
	.zero		952


//--------------------- .nv.constant0._ZN2at6native60_GLOBAL__N__fdc43544_27_DistributionRandomKernel_cu_f88cee4443distribution_elementwise_grid_stride_kernelImLi2EZZZNS0_9templates4cuda32random_full_64_bits_range_kernelIPNS_17CUDAGeneratorImplEEEvRNS_18TensorIteratorBaseET_ENKUlvE_clEvENKUlvE1_clEvEUlP24curandStatePhilox4_32_10E_ZNS1_27distribution_nullary_kernelIim10ulonglong2S7_SF_ZZZS5_IS7_EvS9_SA_ENKSB_clEvENKSC_clEvEUlmE_EEvS9_T2_RKT3_T4_EUlimE0_EEvlNS_15PhiloxCudaStateET1_SJ_ --------------------------
	.section	.nv.constant0._ZN2at6native60_GLOBAL__N__fdc43544_27_DistributionRandomKernel_cu_f88cee4443distribution_elementwise_grid_stride_kernelImLi2EZZZNS0_9templates4cuda32random_full_64_bits_range_kernelIPNS_17CUDAGeneratorImplEEEvRNS_18TensorIteratorBaseET_ENKUlvE_clEvENKUlvE1_clEvEUlP24curandStatePhilox4_32_10E_ZNS1_27distribution_nullary_kernelIim10ulonglong2S7_SF_ZZZS5_IS7_EvS9_SA_ENKSB_clEvENKSC_clEvEUlmE_EEvS9_T2_RKT3_T4_EUlimE0_EEvlNS_15PhiloxCudaStateET1_SJ_,"a",@progbits
	.sectionflags	@""
	.align	4
.nv.constant0._ZN2at6native60_GLOBAL__N__fdc43544_27_DistributionRandomKernel_cu_f88cee4443distribution_elementwise_grid_stride_kernelImLi2EZZZNS0_9templates4cuda32random_full_64_bits_range_kernelIPNS_17CUDAGeneratorImplEEEvRNS_18TensorIteratorBaseET_ENKUlvE_clEvENKUlvE1_clEvEUlP24curandStatePhilox4_32_10E_ZNS1_27distribution_nullary_kernelIim10ulonglong2S7_SF_ZZZS5_IS7_EvS9_SA_ENKSB_clEvENKSC_clEvEUlmE_EEvS9_T2_RKT3_T4_EUlimE0_EEvlNS_15PhiloxCudaStateET1_SJ_:
	.zero		1360


//--------------------- .nv.constant0._ZN2at6native60_GLOBAL__N__fdc43544_27_DistributionRandomKernel_cu_f88cee4443distribution_elementwise_grid_stride_kernelImLi2EZZZNS0_9templates4cuda32random_full_64_bits_range_kernelIPNS_17CUDAGeneratorImplEEEvRNS_18TensorIteratorBaseET_ENKUlvE_clEvENKUlvE1_clEvEUlP24curandStatePhilox4_32_10E_ZNS1_27distribution_nullary_kernelIim10ulonglong2S7_SF_ZZZS5_IS7_EvS9_SA_ENKSB_clEvENKSC_clEvEUlmE_EEvS9_T2_RKT3_T4_EUlimE_EEvlNS_15PhiloxCudaStateET1_SJ_ --------------------------
	.section	.nv.constant0._ZN2at6native60_GLOBAL__N__fdc43544_27_DistributionRandomKernel_cu_f88cee4443distribution_elementwise_grid_stride_kernelImLi2EZZZNS0_9templates4cuda32random_full_64_bits_range_kernelIPNS_17CUDAGeneratorImplEEEvRNS_18TensorIteratorBaseET_ENKUlvE_clEvENKUlvE1_clEvEUlP24curandStatePhilox4_32_10E_ZNS1_27distribution_nullary_kernelIim10ulonglong2S7_SF_ZZZS5_IS7_EvS9_SA_ENKSB_clEvENKSC_clEvEUlmE_EEvS9_T2_RKT3_T4_EUlimE_EEvlNS_15PhiloxCudaStateET1_SJ_,"a",@progbits
	.sectionflags	@""
	.align	4
.nv.constant0._ZN2at6native60_GLOBAL__N__fdc43544_27_DistributionRandomKernel_cu_f88cee4443distribution_elementwise_grid_stride_kernelImLi2EZZZNS0_9templates4cuda32random_full_64_bits_range_kernelIPNS_17CUDAGeneratorImplEEEvRNS_18TensorIteratorBaseET_ENKUlvE_clEvENKUlvE1_clEvEUlP24curandStatePhilox4_32_10E_ZNS1_27distribution_nullary_kernelIim10ulonglong2S7_SF_ZZZS5_IS7_EvS9_SA_ENKSB_clEvENKSC_clEvEUlmE_EEvS9_T2_RKT3_T4_EUlimE_EEvlNS_15PhiloxCudaStateET1_SJ_:
	.zero		952


//--------------------- .nv.constant0._ZN2at6native60_GLOBAL__N__fdc43544_27_DistributionRandomKernel_cu_f88cee4443distribution_elementwise_grid_stride_kernelImLi2EZZZNS0_9templates4cuda32random_full_64_bits_range_kernelIPNS_17CUDAGeneratorImplEEEvRNS_18TensorIteratorBaseET_ENKUlvE_clEvENKUlvE0_clEvEUlP24curandStatePhilox4_32_10E_ZNS1_27distribution_nullary_kernelIam10ulonglong2S7_SF_ZZZS5_IS7_EvS9_SA_ENKSB_clEvENKSC_clEvEUlmE_EEvS9_T2_RKT3_T4_EUlimE0_EEvlNS_15PhiloxCudaStateET1_SJ_ --------------------------
	.section	.nv.constant0._ZN2at6native60_GLOBAL__N__fdc43544_27_DistributionRandomKernel_cu_f88cee4443distribution_elementwise_grid_stride_kernelImLi2EZZZNS0_9templates4cuda32random_full_64_bits_range_kernelIPNS_17CUDAGeneratorImplEEEvRNS_18TensorIteratorBaseET_ENKUlvE_clEvENKUlvE0_clEvEUlP24curandStatePhilox4_32_10E_ZNS1_27distribution_nullary_kernelIam10ulonglong2S7_SF_ZZZS5_IS7_EvS9_SA_ENKSB_clEvENKSC_clEvEUlmE_EEvS9_T2_RKT3_T4_EUlimE0_EEvlNS_15PhiloxCudaStateET1_SJ_,"a",@progbits
	.sectionflags	@""
	.align	4
.nv.constant0._ZN2at6native60_GLOBAL__N__fdc43544_27_DistributionRandomKernel_cu_f88cee4443distribution_elementwise_grid_stride_kernelImLi2EZZZNS0_9templates4cuda32random_full_64_bits_range_kernelIPNS_17CUDAGeneratorImplEEEvRNS_18TensorIteratorBaseET_ENKUlvE_clEvENKUlvE0_clEvEUlP24curandStatePhilox4_32_10E_ZNS1_27distribution_nullary_kernelIam10ulonglong2S7_SF_ZZZS5_IS7_EvS9_SA_ENKSB_clEvENKSC_clEvEUlmE_EEvS9_T2_RKT3_T4_EUlimE0_EEvlNS_15PhiloxCudaStateET1_SJ_:
	.zero		1360


//--------------------- .nv.constant0._ZN2at6native60_GLOBAL__N__fdc43544_27_DistributionRandomKernel_cu_f88cee4443distribution_elementwise_grid_stride_kernelImLi2EZZZNS0_9templates4cuda32random_full_64_bits_range_kernelIPNS_17CUDAGeneratorImplEEEvRNS_18TensorIteratorBaseET_ENKUlvE_clEvENKUlvE0_clEvEUlP24curandStatePhilox4_32_10E_ZNS1_27distribution_nullary_kernelIam10ulonglong2S7_SF_ZZZS5_IS7_EvS9_SA_ENKSB_clEvENKSC_clEvEUlmE_EEvS9_T2_RKT3_T4_EUlimE_EEvlNS_15PhiloxCudaStateET1_SJ_ --------------------------
	.section	.nv.constant0._ZN2at6native60_GLOBAL__N__fdc43544_27_DistributionRandomKernel_cu_f88cee4443distribution_elementwise_grid_stride_kernelImLi2EZZZNS0_9templates4cuda32random_full_64_bits_range_kernelIPNS_17CUDAGeneratorImplEEEvRNS_18TensorIteratorBaseET_ENKUlvE_clEvENKUlvE0_clEvEUlP24curandStatePhilox4_32_10E_ZNS1_27distribution_nullary_kernelIam10ulonglong2S7_SF_ZZZS5_IS7_EvS9_SA_ENKSB_clEvENKSC_clEvEUlmE_EEvS9_T2_RKT3_T4_EUlimE_EEvlNS_15PhiloxCudaStateET1_SJ_,"a",@progbits
	.sectionflags	@""
	.align	4
.nv.constant0._ZN2at6native60_GLOBAL__N__fdc43544_27_DistributionRandomKernel_cu_f88cee4443distribution_elementwise_grid_stride_kernelImLi2EZZZNS0_9templates4cuda32random_full_64_bits_range_kernelIPNS_17CUDAGeneratorImplEEEvRNS_18TensorIteratorBaseET_ENKUlvE_clEvENKUlvE0_clEvEUlP24curandStatePhilox4_32_10E_ZNS1_27distribution_nullary_kernelIam10ulonglong2S7_SF_ZZZS5_IS7_EvS9_SA_ENKSB_clEvENKSC_clEvEUlmE_EEvS9_T2_RKT3_T4_EUlimE_EEvlNS_15PhiloxCudaStateET1_SJ_:
	.zero		952


//--------------------- .nv.constant0._ZN2at6native60_GLOBAL__N__fdc43544_27_DistributionRandomKernel_cu_f88cee4443distribution_elementwise_grid_stride_kernelImLi2EZZZNS0_9templates4cuda32random_full_64_bits_range_kernelIPNS_17CUDAGeneratorImplEEEvRNS_18TensorIteratorBaseET_ENKUlvE_clEvENKUlvE_clEvEUlP24curandStatePhilox4_32_10E_ZNS1_27distribution_nullary_kernelIhm10ulonglong2S7_SF_ZZZS5_IS7_EvS9_SA_ENKSB_clEvENKSC_clEvEUlmE_EEvS9_T2_RKT3_T4_EUlimE0_EEvlNS_15PhiloxCudaStateET1_SJ_ --------------------------
	.section	.nv.constant0._ZN2at6native60_GLOBAL__N__fdc43544_27_DistributionRandomKernel_cu_f88cee4443distribution_elementwise_grid_stride_kernelImLi2EZZZNS0_9templates4cuda32random_full_64_bits_range_kernelIPNS_17CUDAGeneratorImplEEEvRNS_18TensorIteratorBaseET_ENKUlvE_clEvENKUlvE_clEvEUlP24curandStatePhilox4_32_10E_ZNS1_27distribution_nullary_kernelIhm10ulonglong2S7_SF_ZZZS5_IS7_EvS9_SA_ENKSB_clEvENKSC_clEvEUlmE_EEvS9_T2_RKT3_T4_EUlimE0_EEvlNS_15PhiloxCudaStateET1_SJ_,"a",@progbits
	.sectionflags	@""
	.align	4
.nv.constant0._ZN2at6native60_GLOBAL__N__fdc43544_27_DistributionRandomKernel_cu_f88cee4443distribution_elementwise_grid_stride_kernelImLi2EZZZNS0_9templates4cuda32random_full_64_bits_range_kernelIPNS_17CUDAGeneratorImplEEEvRNS_18TensorIteratorBaseET_ENKUlvE_clEvENKUlvE_clEvEUlP24curandStatePhilox4_32_10E_ZNS1_27distribution_nullary_kernelIhm10ulonglong2S7_SF_ZZZS5_IS7_EvS9_SA_ENKSB_clEvENKSC_clEvEUlmE_EEvS9_T2_RKT3_T4_EUlimE0_EEvlNS_15PhiloxCudaStateET1_SJ_:
	.zero		1360


//--------------------- .nv.constant0._ZN2at6native60_GLOBAL__N__fdc43544_27_DistributionRandomKernel_cu_f88cee4443distribution_elementwise_grid_stride_kernelImLi2EZZZNS0_9templates4cuda32random_full_64_bits_range_kernelIPNS_17CUDAGeneratorImplEEEvRNS_18TensorIteratorBaseET_ENKUlvE_clEvENKUlvE_clEvEUlP24curandStatePhilox4_32_10E_ZNS1_27distribution_nullary_kernelIhm10ulonglong2S7_SF_ZZZS5_IS7_EvS9_SA_ENKSB_clEvENKSC_clEvEUlmE_EEvS9_T2_RKT3_T4_EUlimE_EEvlNS_15PhiloxCudaStateET1_SJ_ --------------------------
	.section	.nv.constant0._ZN2at6native60_GLOBAL__N__fdc43544_27_DistributionRandomKernel_cu_f88cee4443distribution_elementwise_grid_stride_kernelImLi2EZZZNS0_9templates4cuda32random_full_64_bits_range_kernelIPNS_17CUDAGeneratorImplEEEvRNS_18TensorIteratorBaseET_ENKUlvE_clEvENKUlvE_clEvEUlP24curandStatePhilox4_32_10E_ZNS1_27distribution_nullary_kernelIhm10ulonglong2S7_SF_ZZZS5_IS7_EvS9_SA_ENKSB_clEvENKSC_clEvEUlmE_EEvS9_T2_RKT3_T4_EUlimE_EEvlNS_15PhiloxCudaStateET1_SJ_,"a",@progbits
	.sectionflags	@""
	.align	4
.nv.constant0._ZN2at6native60_GLOBAL__N__fdc43544_27_DistributionRandomKernel_cu_f88cee4443distribution_elementwise_grid_stride_kernelImLi2EZZZNS0_9templates4cuda32random_full_64_bits_range_kernelIPNS_17CUDAGeneratorImplEEEvRNS_18TensorIteratorBaseET_ENKUlvE_clEvENKUlvE_clEvEUlP24curandStatePhilox4_32_10E_ZNS1_27distribution_nullary_kernelIhm10ulonglong2S7_SF_ZZZS5_IS7_EvS9_SA_ENKSB_clEvENKSC_clEvEUlmE_EEvS9_T2_RKT3_T4_EUlimE_EEvlNS_15PhiloxCudaStateET1_SJ_:
	.zero		952


//--------------------- .nv.constant0._ZN2at6native60_GLOBAL__N__fdc43544_27_DistributionRandomKernel_cu_f88cee4443distribution_elementwise_grid_stride_kernelIjLi4EZZZNS0_9templates4cuda21random_from_to_kernelIPNS_17CUDAGeneratorImplEEEvRNS_18TensorIteratorBaseEmlT_ENKUlvE_clEvENKUlvE11_clEvEUlP24curandStatePhilox4_32_10E0_ZNS1_27distribution_nullary_kernelImj5uint4S7_SF_ZZZS5_IS7_EvS9_mlSA_ENKSB_clEvENKSC_clEvEUljE_EEvS9_T2_RKT3_T4_EUlijE0_EEvlNS_15PhiloxCudaStateET1_SJ_ --------------------------
	.section	.nv.constant0._ZN2at6native60_GLOBAL__N__fdc43544_27_DistributionRandomKernel_cu_f88cee4443distribution_elementwise_grid_stride_kernelIjLi4EZZZNS0_9templates4cuda21random_from_to_kernelIPNS_17CUDAGeneratorImplEEEvRNS_18TensorIteratorBaseEmlT_ENKUlvE_clEvENKUlvE11_clEvEUlP24curandStatePhilox4_32_10E0_ZNS1_27distribution_nullary_kernelImj5uint4S7_SF_ZZZS5_IS7_EvS9_mlSA_ENKSB_clEvENKSC_clEvEUljE_EEvS9_T2_RKT3_T4_EUlijE0_EEvlNS_15PhiloxCudaStateET1_SJ_,"a",@progbits
	.sectionflags	@""
	.align	4
.nv.constant0._ZN2at6native60_GLOBAL__N__fdc43544_27_DistributionRandomKernel_cu_f88cee4443distribution_elementwise_grid_stride_kernelIjLi4EZZZNS0_9templates4cuda21random_from_to_kernelIPNS_17CUDAGeneratorImplEEEvRNS_18TensorIteratorBaseEmlT_ENKUlvE_clEvENKUlvE11_clEvEUlP24curandStatePhilox4_32_10E0_ZNS1_27distribution_nullary_kernelImj5uint4S7_SF_ZZZS5_IS7_EvS9_mlSA_ENKSB_clEvENKSC_clEvEUljE_EEvS9_T2_RKT3_T4_EUlijE0_EEvlNS_15PhiloxCudaStateET1_SJ_:
	.zero		1368


//--------------------- .nv.constant0._ZN2at6native60_GLOBAL__N__fdc43544_27_DistributionRandomKernel_cu_f88cee4443distribution_elementwise_grid_stride_kernelIjLi4EZZZNS0_9templates4cuda21random_from_to_kernelIPNS_17CUDAGeneratorImplEEEvRNS_18TensorIteratorBaseEmlT_ENKUlvE_clEvENKUlvE11_clEvEUlP24curandStatePhilox4_32_10E0_ZNS1_27distribution_nullary_kernelImj5uint4S7_SF_ZZZS5_IS7_EvS9_mlSA_ENKSB_clEvENKSC_clEvEUljE_EEvS9_T2_RKT3_T4_EUlijE_EEvlNS_15PhiloxCudaStateET1_SJ_ --------------------------
	.section	.nv.constant0._ZN2at6native60_GLOBAL__N__fdc43544_27_DistributionRandomKernel_cu_f88cee4443distribution_elementwise_grid_stride_kernelIjLi4EZZZNS0_9templates4cuda21random_from_to_kernelIPNS_17CUDAGeneratorImplEEEvRNS_18TensorIteratorBaseEmlT_ENKUlvE_clEvENKUlvE11_clEvEUlP24curandStatePhilox4_32_10E0_ZNS1_27distribution_nullary_kernelImj5uint4S7_SF_ZZZS5_IS7_EvS9_mlSA_ENKSB_clEvENKSC_clEvEUljE_EEvS9_T2_RKT3_T4_EUlijE_EEvlNS_15PhiloxCudaStateET1_SJ_,"a",@progbits
	.sectionflags	@""
	.align	4
.nv.constant0._ZN2at6native60_GLOBAL__N__fdc43544_27_DistributionRandomKernel_cu_f88cee4443distribution_elementwise_grid_stride_kernelIjLi4EZZZNS0_9templates4cuda21random_from_to_kernelIPNS_17CUDAGeneratorImplEEEvRNS_18TensorIteratorBaseEmlT_ENKUlvE_clEvENKUlvE11_clEvEUlP24curandStatePhilox4_32_10E0_ZNS1_27distribution_nullary_kernelImj5uint4S7_SF_ZZZS5_IS7_EvS9_mlSA_ENKSB_clEvENKSC_clEvEUljE_EEvS9_T2_RKT3_T4_EUlijE_EEvlNS_15PhiloxCudaStateET1_SJ_:
	.zero		968


//--------------------- .nv.constant0._ZN2at6native60_GLOBAL__N__fdc43544_27_DistributionRandomKernel_cu_f88cee4443distribution_elementwise_grid_stride_kernelImLi2EZZZNS0_9templates4cuda21random_from_to_kernelIPNS_17CUDAGeneratorImplEEEvRNS_18TensorIteratorBaseEmlT_ENKUlvE_clEvENKUlvE11_clEvEUlP24curandStatePhilox4_32_10E_ZNS1_27distribution_nullary_kernelImm10ulonglong2S7_SF_ZZZS5_IS7_EvS9_mlSA_ENKSB_clEvENKSC_clEvEUlmE_EEvS9_T2_RKT3_T4_EUlimE0_EEvlNS_15PhiloxCudaStateET1_SJ_ --------------------------
	.section	.nv.constant0._ZN2at6native60_GLOBAL__N__fdc43544_27_DistributionRandomKernel_cu_f88cee4443distribution_elementwise_grid_stride_kernelImLi2EZZZNS0_9templates4cuda21random_from_to_kernelIPNS_17CUDAGeneratorImplEEEvRNS_18TensorIteratorBaseEmlT_ENKUlvE_clEvENKUlvE11_clEvEUlP24curandStatePhilox4_32_10E_ZNS1_27distribution_nullary_kernelImm10ulonglong2S7_SF_ZZZS5_IS7_EvS9_mlSA_ENKSB_clEvENKSC_clEvEUlmE_EEvS9_T2_RKT3_T4_EUlimE0_EEvlNS_15PhiloxCudaStateET1_SJ_,"a",@progbits
	.sectionflags	@""
	.align	4
.nv.constant0._ZN2at6native60_GLOBAL__N__fdc43544_27_DistributionRandomKernel_cu_f88cee4443distribution_elementwise_grid_stride_kernelImLi2EZZZNS0_9templates4cuda21random_from_to_kernelIPNS_17CUDAGeneratorImplEEEvRNS_18TensorIteratorBaseEmlT_ENKUlvE_clEvENKUlvE11_clEvEUlP24curandStatePhilox4_32_10E_ZNS1_27distribution_nullary_kernelImm10ulonglong2S7_SF_ZZZS5_IS7_EvS9_mlSA_ENKSB_clEvENKSC_clEvEUlmE_EEvS9_T2_RKT3_T4_EUlimE0_EEvlNS_15PhiloxCudaStateET1_SJ_:
	.zero		1368


//--------------------- .nv.constant0._ZN2at6native60_GLOBAL__N__fdc43544_27_DistributionRandomKernel_cu_f88cee4443distribution_elementwise_grid_stride_kernelImLi2EZZZNS0_9templates4cuda21random_from_to_kernelIPNS_17CUDAGeneratorImplEEEvRNS_18TensorIteratorBaseEmlT_ENKUlvE_clEvENKUlvE11_clEvEUlP24curandStatePhilox4_32_10E_ZNS1_27distribution_nullary_kernelImm10ulonglong2S7_SF_ZZZS5_IS7_EvS9_mlSA_ENKSB_clEvENKSC_clEvEUlmE_EEvS9_T2_RKT3_T4_EUlimE_EEvlNS_15PhiloxCudaStateET1_SJ_ --------------------------
	.section	.nv.constant0._ZN2at6native60_GLOBAL__N__fdc43544_27_DistributionRandomKernel_cu_f88cee4443distribution_elementwise_grid_stride_kernelImLi2EZZZNS0_9templates4cuda21random_from_to_kernelIPNS_17CUDAGeneratorImplEEEvRNS_18TensorIteratorBaseEmlT_ENKUlvE_clEvENKUlvE11_clEvEUlP24curandStatePhilox4_32_10E_ZNS1_27distribution_nullary_kernelImm10ulonglong2S7_SF_ZZZS5_IS7_EvS9_mlSA_ENKSB_clEvENKSC_clEvEUlmE_EEvS9_T2_RKT3_T4_EUlimE_EEvlNS_15PhiloxCudaStateET1_SJ_,"a",@progbits
	.sectionflags	@""
	.align	4
.nv.constant0._ZN2at6native60_GLOBAL__N__fdc43544_27_DistributionRandomKernel_cu_f88cee4443distribution_elementwise_grid_stride_kernelImLi2EZZZNS0_9templates4cuda21random_from_to_kernelIPNS_17CUDAGeneratorImplEEEvRNS_18TensorIteratorBaseEmlT_ENKUlvE_clEvENKUlvE11_clEvEUlP24curandStatePhilox4_32_10E_ZNS1_27distribution_nullary_kernelImm10ulonglong2S7_SF_ZZZS5_IS7_EvS9_mlSA_ENKSB_clEvENKSC_clEvEUlmE_EEvS9_T2_RKT3_T4_EUlimE_EEvlNS_15PhiloxCudaStateET1_SJ_:
	.zero		968


//--------------------- .nv.constant0._ZN2at6native60_GLOBAL__N__fdc43544_27_DistributionRandomKernel_cu_f88cee4443distribution_elementwise_grid_stride_kernelIjLi4EZZZNS0_9templates4cuda21random_from_to_kernelIPNS_17CUDAGeneratorImplEEEvRNS_18TensorIteratorBaseEmlT_ENKUlvE_clEvENKUlvE10_clEvEUlP24curandStatePhilox4_32_10E0_ZNS1_27distribution_nullary_kernelIjj5uint4S7_SF_ZZZS5_IS7_EvS9_mlSA_ENKSB_clEvENKSC_clEvEUljE_EEvS9_T2_RKT3_T4_EUlijE0_EEvlNS_15PhiloxCudaStateET1_SJ_ --------------------------
	.section	.nv.constant0._ZN2at6native60_GLOBAL__N__fdc43544_27_DistributionRandomKernel_cu_f88cee4443distribution_elementwise_grid_stride_kernelIjLi4EZZZNS0_9templates4cuda21random_from_to_kernelIPNS_17CUDAGeneratorImplEEEvRNS_18TensorIteratorBaseEmlT_ENKUlvE_clEvENKUlvE10_clEvEUlP24curandStatePhilox4_32_10E0_ZNS1_27distribution_nullary_kernelIjj5uint4S7_SF_ZZZS5_IS7_EvS9_mlSA_ENKSB_clEvENKSC_clEvEUljE_EEvS9_T2_RKT3_T4_EUlijE0_EEvlNS_15PhiloxCudaStateET1_SJ_,"a",@progbits
	.sectionflags	@""
	.align	4
.nv.constant0._ZN2at6native60_GLOBAL__N__fdc43544_27_DistributionRandomKernel_cu_f88cee4443distribution_elementwise_grid_stride_kernelIjLi4EZZZNS0_9templates4cuda21random_from_to_kernelIPNS_17CUDAGeneratorImplEEEvRNS_18TensorIteratorBaseEmlT_ENKUlvE_clEvENKUlvE10_clEvEUlP24curandStatePhilox4_32_10E0_ZNS1_27distribution_nullary_kernelIjj5uint4S7_SF_ZZZS5_IS7_EvS9_mlSA_ENKSB_clEvENKSC_clEvEUljE_EEvS9_T2_RKT3_T4_EUlijE0_EEvlNS_15PhiloxCudaStateET1_SJ_:
	.zero		1368


//--------------------- .nv.constant0._ZN2at6native60_GLOBAL__N__fdc43544_27_DistributionRandomKernel_cu_f88cee4443distribution_elementwise_grid_stride_kernelIjLi4EZZZNS0_9templates4cuda21random_from_to_kernelIPNS_17CUDAGeneratorImplEEEvRNS_18TensorIteratorBaseEmlT_ENKUlvE_clEvENKUlvE10_clEvEUlP24curandStatePhilox4_32_10E0_ZNS1_27distribution_nullary_kernelIjj5uint4S7_SF_ZZZS5_IS7_EvS9_mlSA_ENKSB_clEvENKSC_clEvEUljE_EEvS9_T2_RKT3_T4_EUlijE_EEvlNS_15PhiloxCudaStateET1_SJ_ --------------------------
	.section	.nv.constant0._ZN2at6native60_GLOBAL__N__fdc43544_27_DistributionRandomKernel_cu_f88cee4443distribution_elementwise_grid_stride_kernelIjLi4EZZZNS0_9templates4cuda21random_from_to_kernelIPNS_17CUDAGeneratorImplEEEvRNS_18TensorIteratorBaseEmlT_ENKUlvE_clEvENKUlvE10_clEvEUlP24curandStatePhilox4_32_10E0_ZNS1_27distribution_nullary_kernelIjj5uint4S7_SF_ZZZS5_IS7_EvS9_mlSA_ENKSB_clEvENKSC_clEvEUljE_EEvS9_T2_RKT3_T4_EUlijE_EEvlNS_15PhiloxCudaStateET1_SJ_,"a",@progbits
	.sectionflags	@""
	.align	4
.nv.constant0._ZN2at6native60_GLOBAL__N__fdc43544_27_DistributionRandomKernel_cu_f88cee4443distribution_elementwise_grid_stride_kernelIjLi4EZZZNS0_9templates4cuda21random_from_to_kernelIPNS_17CUDAGeneratorImplEEEvRNS_18TensorIteratorBaseEmlT_ENKUlvE_clEvENKUlvE10_clEvEUlP24curandStatePhilox4_32_10E0_ZNS1_27distribution_nullary_kernelIjj5uint4S7_SF_ZZZS5_IS7_EvS9_mlSA_ENKSB_clEvENKSC_clEvEUljE_EEvS9_T2_RKT3_T4_EUlijE_EEvlNS_15PhiloxCudaStateET1_SJ_:
	.zero		968


//--------------------- .nv.constant0._ZN2at6native60_GLOBAL__N__fdc43544_27_DistributionRandomKernel_cu_f88cee4443distribution_elementwise_grid_stride_kernelImLi2EZZZNS0_9templates4cuda21random_from_to_kernelIPNS_17CUDAGeneratorImplEEEvRNS_18TensorIteratorBaseEmlT_ENKUlvE_clEvENKUlvE10_clEvEUlP24curandStatePhilox4_32_10E_ZNS1_27distribution_nullary_kernelIjm10ulonglong2S7_SF_ZZZS5_IS7_EvS9_mlSA_ENKSB_clEvENKSC_clEvEUlmE_EEvS9_T2_RKT3_T4_EUlimE0_EEvlNS_15PhiloxCudaStateET1_SJ_ --------------------------
	.section	.nv.constant0._ZN2at6native60_GLOBAL__N__fdc43544_27_DistributionRandomKernel_cu_f88cee4443distribution_elementwise_grid_stride_kernelImLi2EZZZNS0_9templates4cuda21random_from_to_kernelIPNS_17CUDAGeneratorImplEEEvRNS_18TensorIteratorBaseEmlT_ENKUlvE_clEvENKUlvE10_clEvEUlP24curandStatePhilox4_32_10E_ZNS1_27distribution_nullary_kernelIjm10ulonglong2S7_SF_ZZZS5_IS7_EvS9_mlSA_ENKSB_clEvENKSC_clEvEUlmE_EEvS9_T2_RKT3_T4_EUlimE0_EEvlNS_15PhiloxCudaStateET1_SJ_,"a",@progbits
	.sectionflags	@""
	.align	4
.nv.constant0._ZN2at6native60_GLOBAL__N__fdc43544_27_DistributionRandomKernel_cu_f88cee4443distribution_elementwise_grid_stride_kernelImLi2EZZZNS0_9templates4cuda21random_from_to_kernelIPNS_17CUDAGeneratorImplEEEvRNS_18TensorIteratorBaseEmlT_ENKUlvE_clEvENKUlvE10_clEvEUlP24curandStatePhilox4_32_10E_ZNS1_27distribution_nullary_kernelIjm10ulonglong2S7_SF_ZZZS5_IS7_EvS9_mlSA_ENKSB_clEvENKSC_clEvEUlmE_EEvS9_T2_RKT3_T4_EUlimE0_EEvlNS_15PhiloxCudaStateET1_SJ_:
	.zero		1368


//--------------------- .nv.constant0._ZN2at6native60_GLOBAL__N__fdc43544_27_DistributionRandomKernel_cu_f88cee4443distribution_elementwise_grid_stride_kernelImLi2EZZZNS0_9templates4cuda21random_from_to_kernelIPNS_17CUDAGeneratorImplEEEvRNS_18TensorIteratorBaseEmlT_ENKUlvE_clEvENKUlvE10_clEvEUlP24curandStatePhilox4_32_10E_ZNS1_27distribution_nullary_kernelIjm10ulonglong2S7_SF_ZZZS5_IS7_EvS9_mlSA_ENKSB_clEvENKSC_clEvEUlmE_EEvS9_T2_RKT3_T4_EUlimE_EEvlNS_15PhiloxCudaStateET1_SJ_ --------------------------
	.section	.nv.constant0._ZN2at6native60_GLOBAL__N__fdc43544_27_DistributionRandomKernel_cu_f88cee4443distribution_elementwise_grid_stride_kernelImLi2EZZZNS0_9templates4cuda21random_from_to_kernelIPNS_17CUDAGeneratorImplEEEvRNS_18TensorIteratorBaseEmlT_ENKUlvE_clEvENKUlvE10_clEvEUlP24curandStatePhilox4_32_10E_ZNS1_27distribution_nullary_kernelIjm10ulonglong2S7_SF_ZZZS5_IS7_EvS9_mlSA_ENKSB_clEvENKSC_clEvEUlmE_EEvS9_T2_RKT3_T4_EUlimE_EEvlNS_15PhiloxCudaStateET1_SJ_,"a",@progbits
	.sectionflags	@""
	.align	4
.nv.constant0._ZN2at6native60_GLOBAL__N__fdc43544_27_DistributionRandomKernel_cu_f88cee4443distribution_elementwise_grid_stride_kernelImLi2EZZZNS0_9templates4cuda21random_from_to_kernelIPNS_17CUDAGeneratorImplEEEvRNS_18TensorIteratorBaseEmlT_ENKUlvE_clEvENKUlvE10_clEvEUlP24curandStatePhilox4_32_10E_ZNS1_27distribution_nullary_kernelIjm10ulonglong2S7_SF_ZZZS5_IS7_EvS9_mlSA_ENKSB_clEvENKSC_clEvEUlmE_EEvS9_T2_RKT3_T4_EUlimE_EEvlNS_15PhiloxCudaStateET1_SJ_:
	.zero		968


//--------------------- .nv.constant0._ZN2at6native60_GLOBAL__N__fdc43544_27_DistributionRandomKernel_cu_f88cee4443distribution_elementwise_grid_stride_kernelIjLi4EZZZNS0_9templates4cuda21random_from_to_kernelIPNS_17CUDAGeneratorImplEEEvRNS_18TensorIteratorBaseEmlT_ENKUlvE_clEvENKUlvE9_clEvEUlP24curandStatePhilox4_32_10E0_ZNS1_27distribution_nullary_kernelItj5uint4S7_SF_ZZZS5_IS7_EvS9_mlSA_ENKSB_clEvENKSC_clEvEUljE_EEvS9_T2_RKT3_T4_EUlijE0_EEvlNS_15PhiloxCudaStateET1_SJ_ --------------------------
	.section	.nv.constant0._ZN2at6native60_GLOBAL__N__fdc43544_27_DistributionRandomKernel_cu_f88cee4443distribution_elementwise_grid_stride_kernelIjLi4EZZZNS0_9templates4cuda21random_from_to_kernelIPNS_17CUDAGeneratorImplEEEvRNS_18TensorIteratorBaseEmlT_ENKUlvE_clEvENKUlvE9_clEvEUlP24curandStatePhilox4_32_10E0_ZNS1_27distribution_nullary_kernelItj5uint4S7_SF_ZZZS5_IS7_EvS9_mlSA_ENKSB_clEvENKSC_clEvEUljE_EEvS9_T2_RKT3_T4_EUlijE0_EEvlNS_15PhiloxCudaStateET1_SJ_,"a",@progbits
	.sectionflags	@""
	.align	4
.nv.constant0._ZN2at6native60_GLOBAL__N__fdc43544_27_DistributionRandomKernel_cu_f88cee4443distribution_elementwise_grid_stride_kernelIjLi4EZZZNS0_9templates4cuda21random_from_to_kernelIPNS_17CUDAGeneratorImplEEEvRNS_18TensorIteratorBaseEmlT_ENKUlvE_clEvENKUlvE9_clEvEUlP24curandStatePhilox4_32_10E0_ZNS1_27distribution_nullary_kernelItj5uint4S7_SF_ZZZS5_IS7_EvS9_mlSA_ENKSB_clEvENKSC_clEvEUljE_EEvS9_T2_RKT3_T4_EUlijE0_EEvlNS_15PhiloxCudaStateET1_SJ_:
	.zero		1368


//--------------------- .nv.constant0._ZN2at6native60_GLOBAL__N__fdc43544_27_DistributionRandomKernel_cu_f88cee4443distribution_elementwise_grid_stride_kernelIjLi4EZZZNS0_9templates4cuda21random_from_to_kernelIPNS_17CUDAGeneratorImplEEEvRNS_18TensorIteratorBaseEmlT_ENKUlvE_clEvENKUlvE9_clEvEUlP24curandStatePhilox4_32_10E0_ZNS1_27distribution_nullary_kernelItj5uint4S7_SF_ZZZS5_IS7_EvS9_mlSA_ENKSB_clEvENKSC_clEvEUljE_EEvS9_T2_RKT3_T4_EUlijE_EEvlNS_15PhiloxCudaStateET1_SJ_ --------------------------
	.section	.nv.constant0._ZN2at6native60_GLOBAL__N__fdc43544_27_DistributionRandomKernel_cu_f88cee4443distribution_elementwise_grid_stride_kernelIjLi4EZZZNS0_9templates4cuda21random_from_to_kernelIPNS_17CUDAGeneratorImplEEEvRNS_18TensorIteratorBaseEmlT_ENKUlvE_clEvENKUlvE9_clEvEUlP24curandStatePhilox4_32_10E0_ZNS1_27distribution_nullary_kernelItj5uint4S7_SF_ZZZS5_IS7_EvS9_mlSA_ENKSB_clEvENKSC_clEvEUljE_EEvS9_T2_RKT3_T4_EUlijE_EEvlNS_15PhiloxCudaStateET1_SJ_,"a",@progbits
	.sectionflags	@""
	.align	4
.nv.constant0._ZN2at6native60_GLOBAL__N__fdc43544_27_DistributionRandomKernel_cu_f88cee4443distribution_elementwise_grid_stride_kernelIjLi4EZZZNS0_9templates4cuda21random_from_to_kernelIPNS_17CUDAGeneratorImplEEEvRNS_18TensorIteratorBaseEmlT_ENKUlvE_clEvENKUlvE9_clEvEUlP24curandStatePhilox4_32_10E0_ZNS1_27distribution_nullary_kernelItj5uint4S7_SF_ZZZS5_IS7_EvS9_mlSA_ENKSB_clEvENKSC_clEvEUljE_EEvS9_T2_RKT3_T4_EUlijE_EEvlNS_15PhiloxCudaStateET1_SJ_:
	.zero		968


//--------------------- .nv.constant0._ZN2at6native60_GLOBAL__N__fdc43544_27_DistributionRandomKernel_cu_f88cee4443distribution_elementwise_grid_stride_kernelImLi2EZZZNS0_9templates4cuda21random_from_to_kernelIPNS_17CUDAGeneratorImplEEEvRNS_18TensorIteratorBaseEmlT_ENKUlvE_clEvENKUlvE9_clEvEUlP24curandStatePhilox4_32_10E_ZNS1_27distribution_nullary_kernelItm10ulonglong2S7_SF_ZZZS5_IS7_EvS9_mlSA_ENKSB_clEvENKSC_clEvEUlmE_EEvS9_T2_RKT3_T4_EUlimE0_EEvlNS_15PhiloxCudaStateET1_SJ_ --------------------------
	.section	.nv.constant0._ZN2at6native60_GLOBAL__N__fdc43544_27_DistributionRandomKernel_cu_f88cee4443distribution_elementwise_grid_stride_kernelImLi2EZZZNS0_9templates4cuda21random_from_to_kernelIPNS_17CUDAGeneratorImplEEEvRNS_18TensorIteratorBaseEmlT_ENKUlvE_clEvENKUlvE9_clEvEUlP24curandStatePhilox4_32_10E_ZNS1_27distribution_nullary_kernelItm10ulonglong2S7_SF_ZZZS5_IS7_EvS9_mlSA_ENKSB_clEvENKSC_clEvEUlmE_EEvS9_T2_RKT3_T4_EUlimE0_EEvlNS_15PhiloxCudaStateET1_SJ_,"a",@progbits
	.sectionflags	@""
	.align	4
.nv.constant0._ZN2at6native60_GLOBAL__N__fdc43544_27_DistributionRandomKernel_cu_f88cee4443distribution_elementwise_grid_stride_kernelImLi2EZZZNS0_9templates4cuda21random_from_to_kernelIPNS_17CUDAGeneratorImplEEEvRNS_18TensorIteratorBaseEmlT_ENKUlvE_clEvENKUlvE9_clEvEUlP24curandStatePhilox4_32_10E_ZNS1_27distribution_nullary_kernelItm10ulonglong2S7_SF_ZZZS5_IS7_EvS9_mlSA_ENKSB_clEvENKSC_clEvEUlmE_EEvS9_T2_RKT3_T4_EUlimE0_EEvlNS_15PhiloxCudaStateET1_SJ_:
	.zero		1368


//--------------------- .nv.constant0._ZN2at6native60_GLOBAL__N__fdc43544_27_DistributionRandomKernel_cu_f88cee4443distribution_elementwise_grid_stride_kernelImLi2EZZZNS0_9templates4cuda21random_from_to_kernelIPNS_17CUDAGeneratorImplEEEvRNS_18TensorIteratorBaseEmlT_ENKUlvE_clEvENKUlvE9_clEvEUlP24curandStatePhilox4_32_10E_ZNS1_27distribution_nullary_kernelItm10ulonglong2S7_SF_ZZZS5_IS7_EvS9_mlSA_ENKSB_clEvENKSC_clEvEUlmE_EEvS9_T2_RKT3_T4_EUlimE_EEvlNS_15PhiloxCudaStateET1_SJ_ --------------------------
	.section	.nv.constant0._ZN2at6native60_GLOBAL__N__fdc43544_27_DistributionRandomKernel_cu_f88cee4443distribution_elementwise_grid_stride_kernelImLi2EZZZNS0_9templates4cuda21random_from_to_kernelIPNS_17CUDAGeneratorImplEEEvRNS_18TensorIteratorBaseEmlT_ENKUlvE_clEvENKUlvE9_clEvEUlP24curandStatePhilox4_32_10E_ZNS1_27distribution_nullary_kernelItm10ulonglong2S7_SF_ZZZS5_IS7_EvS9_mlSA_ENKSB_clEvENKSC_clEvEUlmE_EEvS9_T2_RKT3_T4_EUlimE_EEvlNS_15PhiloxCudaStateET1_SJ_,"a",@progbits
	.sectionflags	@""
	.align	4
.nv.constant0._ZN2at6native60_GLOBAL__N__fdc43544_27_DistributionRandomKernel_cu_f88cee4443distribution_elementwise_grid_stride_kernelImLi2EZZZNS0_9templates4cuda21random_from_to_kernelIPNS_17CUDAGeneratorImplEEEvRNS_18TensorIteratorBaseEmlT_ENKUlvE_clEvENKUlvE9_clEvEUlP24curandStatePhilox4_32_10E_ZNS1_27distribution_nullary_kernelItm10ulonglong2S7_SF_ZZZS5_IS7_EvS9_mlSA_ENKSB_clEvENKSC_clEvEUlmE_EEvS9_T2_RKT3_T4_EUlimE_EEvlNS_15PhiloxCudaStateET1_SJ_:
	.zero		968


//--------------------- .nv.constant0._ZN2at6native60_GLOBAL__N__fdc43544_27_DistributionRandomKernel_cu_f88cee4443distribution_elementwise_grid_stride_kernelIjLi4EZZZNS0_9templates4cuda21random_from_to_kernelIPNS_17CUDAGeneratorImplEEEvRNS_18TensorIteratorBaseEmlT_ENKUlvE_clEvENKUlvE8_clEvEUlP24curandStatePhilox4_32_10E0_ZNS1_27distribution_nullary_kernelIN3c108BFloat16Ej5uint4S7_SF_ZZZS5_IS7_EvS9_mlSA_ENKSB_clEvENKSC_clEvEUljE_EEvS9_T2_RKT3_T4_EUlijE0_EEvlNS_15PhiloxCudaStateET1_SL_ --------------------------
	.section	.nv.constant0._ZN2at6native60_GLOBAL__N__fdc43544_27_DistributionRandomKernel_cu_f88cee4443distribution_elementwise_grid_stride_kernelIjLi4EZZZNS0_9templates4cuda21random_from_to_kernelIPNS_17CUDAGeneratorImplEEEvRNS_18TensorIteratorBaseEmlT_ENKUlvE_clEvENKUlvE8_clEvEUlP24curandStatePhilox4_32_10E0_ZNS1_27distribution_nullary_kernelIN3c108BFloat16Ej5uint4S7_SF_ZZZS5_IS7_EvS9_mlSA_ENKSB_clEvENKSC_clEvEUljE_EEvS9_T2_RKT3_T4_EUlijE0_EEvlNS_15PhiloxCudaStateET1_SL_,"a",@progbits
	.sectionflags	@""
	.align	4
.nv.constant0._ZN2at6native60_GLOBAL__N__fdc43544_27_DistributionRandomKernel_cu_f88cee4443distribution_elementwise_grid_stride_kernelIjLi4EZZZNS0_9templates4cuda21random_from_to_kernelIPNS_17CUDAGeneratorImplEEEvRNS_18TensorIteratorBaseEmlT_ENKUlvE_clEvENKUlvE8_clEvEUlP24curandStatePhilox4_32_10E0_ZNS1_27distribution_nullary_kernelIN3c108BFloat16Ej5uint4S7_SF_ZZZS5_IS7_EvS9_mlSA_ENKSB_clEvENKSC_clEvEUljE_EEvS9_T2_RKT3_T4_EUlijE0_EEvlNS_15PhiloxCudaStateET1_SL_:
	.zero		1368


//--------------------- .nv.constant0._ZN2at6native60_GLOBAL__N__fdc43544_27_DistributionRandomKernel_cu_f88cee4443distribution_elementwise_grid_stride_kernelIjLi4EZZZNS0_9templates4cuda21random_from_to_kernelIPNS_17CUDAGeneratorImplEEEvRNS_18TensorIteratorBaseEmlT_ENKUlvE_clEvENKUlvE8_clEvEUlP24curandStatePhilox4_32_10E0_ZNS1_27distribution_nullary_kernelIN3c108BFloat16Ej5uint4S7_SF_ZZZS5_IS7_EvS9_mlSA_ENKSB_clEvENKSC_clEvEUljE_EEvS9_T2_RKT3_T4_EUlijE_EEvlNS_15PhiloxCudaStateET1_SL_ --------------------------
	.section	.nv.constant0._ZN2at6native60_GLOBAL__N__fdc43544_27_DistributionRandomKernel_cu_f88cee4443distribution_elementwise_grid_stride_kernelIjLi4EZZZNS0_9templates4cuda21random_from_to_kernelIPNS_17CUDAGeneratorImplEEEvRNS_18TensorIteratorBaseEmlT_ENKUlvE_clEvENKUlvE8_clEvEUlP24curandStatePhilox4_32_10E0_ZNS1_27distribution_nullary_kernelIN3c108BFloat16Ej5uint4S7_SF_ZZZS5_IS7_EvS9_mlSA_ENKSB_clEvENKSC_clEvEUljE_EEvS9_T2_RKT3_T4_EUlijE_EEvlNS_15PhiloxCudaStateET1_SL_,"a",@progbits
	.sectionflags	@""
	.align	4
.nv.constant0._ZN2at6native60_GLOBAL__N__fdc43544_27_DistributionRandomKernel_cu_f88cee4443distribution_elementwise_grid_stride_kernelIjLi4EZZZNS0_9templates4cuda21random_from_to_kernelIPNS_17CUDAGeneratorImplEEEvRNS_18TensorIteratorBaseEmlT_ENKUlvE_clEvENKUlvE8_clEvEUlP24curandStatePhilox4_32_10E0_ZNS1_27distribution_nullary_kernelIN3c108BFloat16Ej5uint4S7_SF_ZZZS5_IS7_EvS9_mlSA_ENKSB_clEvENKSC_clEvEUljE_EEvS9_T2_RKT3_T4_EUlijE_EEvlNS_15PhiloxCudaStateET1_SL_:
	.zero		968


//--------------------- .nv.constant0._ZN2at6native60_GLOBAL__N__fdc43544_27_DistributionRandomKernel_cu_f88cee4443distribution_elementwise_grid_stride_kernelImLi2EZZZNS0_9templates4cuda21random_from_to_kernelIPNS_17CUDAGeneratorImplEEEvRNS_18TensorIteratorBaseEmlT_ENKUlvE_clEvENKUlvE8_clEvEUlP24curandStatePhilox4_32_10E_ZNS1_27distribution_nullary_kernelIN3c108BFloat16Em10ulonglong2S7_SF_ZZZS5_IS7_EvS9_mlSA_ENKSB_clEvENKSC_clEvEUlmE_EEvS9_T2_RKT3_T4_EUlimE0_EEvlNS_15PhiloxCudaStateET1_SL_ --------------------------
	.section	.nv.constant0._ZN2at6native60_GLOBAL__N__fdc43544_27_DistributionRandomKernel_cu_f88cee4443distribution_elementwise_grid_stride_kernelImLi2EZZZNS0_9templates4cuda21random_from_to_kernelIPNS_17CUDAGeneratorImplEEEvRNS_18TensorIteratorBaseEmlT_ENKUlvE_clEvENKUlvE8_clEvEUlP24curandStatePhilox4_32_10E_ZNS1_27distribution_nullary_kernelIN3c108BFloat16Em10ulonglong2S7_SF_ZZZS5_IS7_EvS9_mlSA_ENKSB_clEvENKSC_clEvEUlmE_EEvS9_T2_RKT3_T4_EUlimE0_EEvlNS_15PhiloxCudaStateET1_SL_,"a",@progbits
	.sectionflags	@""
	.align	4
.nv.constant0._ZN2at6native60_GLOBAL__N__fdc43544_27_DistributionRandomKernel_cu_f88cee4443distribution_elementwise_grid_stride_kernelImLi2EZZZNS0_9templates4cuda21random_from_to_kernelIPNS_17CUDAGeneratorImplEEEvRNS_18TensorIteratorBaseEmlT_ENKUlvE_clEvENKUlvE8_clEvEUlP24curandStatePhilox4_32_10E_ZNS1_27distribution_nullary_kernelIN3c108BFloat16Em10ulonglong2S7_SF_ZZZS5_IS7_EvS9_mlSA_ENKSB_clEvENKSC_clEvEUlmE_EEvS9_T2_RKT3_T4_EUlimE0_EEvlNS_15PhiloxCudaStateET1_SL_:
	.zero		1368


//--------------------- .nv.constant0._ZN2at6native60_GLOBAL__N__fdc43544_27_DistributionRandomKernel_cu_f88cee4443distribution_elementwise_grid_stride_kernelImLi2EZZZNS0_9templates4cuda21random_from_to_kernelIPNS_17CUDAGeneratorImplEEEvRNS_18TensorIteratorBaseEmlT_ENKUlvE_clEvENKUlvE8_clEvEUlP24curandStatePhilox4_32_10E_ZNS1_27distribution_nullary_kernelIN3c108BFloat16Em10ulonglong2S7_SF_ZZZS5_IS7_EvS9_mlSA_ENKSB_clEvENKSC_clEvEUlmE_EEvS9_T2_RKT3_T4_EUlimE_EEvlNS_15PhiloxCudaStateET1_SL_ --------------------------
	.section	.nv.constant0._ZN2at6native60_GLOBAL__N__fdc43544_27_DistributionRandomKernel_cu_f88cee4443distribution_elementwise_grid_stride_kernelImLi2EZZZNS0_9templates4cuda21random_from_to_kernelIPNS_17CUDAGeneratorImplEEEvRNS_18TensorIteratorBaseEmlT_ENKUlvE_clEvENKUlvE8_clEvEUlP24curandStatePhilox4_32_10E_ZNS1_27distribution_nullary_kernelIN3c108BFloat16Em10ulonglong2S7_SF_ZZZS5_IS7_EvS9_mlSA_ENKSB_clEvENKSC_clEvEUlmE_EEvS9_T2_RKT3_T4_EUlimE_EEvlNS_15PhiloxCudaStateET1_SL_,"a",@progbits
	.sectionflags	@""
	.align	4
.nv.constant0._ZN2at6native60_GLOBAL__N__fdc43544_27_DistributionRandomKernel_cu_f88cee4443distribution_elementwise_grid_stride_kernelImLi2EZZZNS0_9templates4cuda21random_from_to_kernelIPNS_17CUDAGeneratorImplEEEvRNS_18TensorIteratorBaseEmlT_ENKUlvE_clEvENKUlvE8_clEvEUlP24curandStatePhilox4_32_10E_ZNS1_27distribution_nullary_kernelIN3c108BFloat16Em10ulonglong2S7_SF_ZZZS5_IS7_EvS9_mlSA_ENKSB_clEvENKSC_clEvEUlmE_EEvS9_T2_RKT3_T4_EUlimE_EEvlNS_15PhiloxCudaStateET1_SL_:
	.zero		968


//--------------------- .nv.constant0._ZN2at6native60_GLOBAL__N__fdc43544_27_DistributionRandomKernel_cu_f88cee4443distribution_elementwise_grid_stride_kernelIjLi4EZZZNS0_9templates4cuda21random_from_to_kernelIPNS_17CUDAGeneratorImplEEEvRNS_18TensorIteratorBaseEmlT_ENKUlvE_clEvENKUlvE7_clEvEUlP24curandStatePhilox4_32_10E0_ZNS1_27distribution_nullary_kernelIN3c104HalfEj5uint4S7_SF_ZZZS5_IS7_EvS9_mlSA_ENKSB_clEvENKSC_clEvEUljE_EEvS9_T2_RKT3_T4_EUlijE0_EEvlNS_15PhiloxCudaStateET1_SL_ --------------------------
	.section	.nv.constant0._ZN2at6native60_GLOBAL__N__fdc43544_27_DistributionRandomKernel_cu_f88cee4443distribution_elementwise_grid_stride_kernelIjLi4EZZZNS0_9templates4cuda21random_from_to_kernelIPNS_17CUDAGeneratorImplEEEvRNS_18TensorIteratorBaseEmlT_ENKUlvE_clEvENKUlvE7_clEvEUlP24curandStatePhilox4_32_10E0_ZNS1_27distribution_nullary_kernelIN3c104HalfEj5uint4S7_SF_ZZZS5_IS7_EvS9_mlSA_ENKSB_clEvENKSC_clEvEUljE_EEvS9_T2_RKT3_T4_EUlijE0_EEvlNS_15PhiloxCudaStateET1_SL_,"a",@progbits
	.sectionflags	@""
	.align	4
.nv.constant0._ZN2at6native60_GLOBAL__N__fdc43544_27_DistributionRandomKernel_cu_f88cee4443distribution_elementwise_grid_stride_kernelIjLi4EZZZNS0_9templates4cuda21random_from_to_kernelIPNS_17CUDAGeneratorImplEEEvRNS_18TensorIteratorBaseEmlT_ENKUlvE_clEvENKUlvE7_clEvEUlP24curandStatePhilox4_32_10E0_ZNS1_27distribution_nullary_kernelIN3c104HalfEj5uint4S7_SF_ZZZS5_IS7_EvS9_mlSA_ENKSB_clEvENKSC_clEvEUljE_EEvS9_T2_RKT3_T4_EUlijE0_EEvlNS_15PhiloxCudaStateET1_SL_:
	.zero		1368


//--------------------- .nv.constant0._ZN2at6native60_GLOBAL__N__fdc43544_27_DistributionRandomKernel_cu_f88cee4443distribution_elementwise_grid_stride_kernelIjLi4EZZZNS0_9templates4cuda21random_from_to_kernelIPNS_17CUDAGeneratorImplEEEvRNS_18TensorIteratorBaseEmlT_ENKUlvE_clEvENKUlvE7_clEvEUlP24curandStatePhilox4_32_10E0_ZNS1_27distribution_nullary_kernelIN3c104HalfEj5uint4S7_SF_ZZZS5_IS7_EvS9_mlSA_ENKSB_clEvENKSC_clEvEUljE_EEvS9_T2_RKT3_T4_EUlijE_EEvlNS_15PhiloxCudaStateET1_SL_ --------------------------
	.section	.nv.constant0._ZN2at6native60_GLOBAL__N__fdc43544_27_DistributionRandomKernel_cu_f88cee4443distribution_elementwise_grid_stride_kernelIjLi4EZZZNS0_9templates4cuda21random_from_to_kernelIPNS_17CUDAGeneratorImplEEEvRNS_18TensorIteratorBaseEmlT_ENKUlvE_clEvENKUlvE7_clEvEUlP24curandStatePhilox4_32_10E0_ZNS1_27distribution_nullary_kernelIN3c104HalfEj5uint4S7_SF_ZZZS5_IS7_EvS9_mlSA_ENKSB_clEvENKSC_clEvEUljE_EEvS9_T2_RKT3_T4_EUlijE_EEvlNS_15PhiloxCudaStateET1_SL_,"a",@progbits
	.sectionflags	@""
	.align	4
.nv.constant0._ZN2at6native60_GLOBAL__N__fdc43544_27_DistributionRandomKernel_cu_f88cee4443distribution_elementwise_grid_stride_kernelIjLi4EZZZNS0_9templates4cuda21random_from_to_kernelIPNS_17CUDAGeneratorImplEEEvRNS_18TensorIteratorBaseEmlT_ENKUlvE_clEvENKUlvE7_clEvEUlP24curandStatePhilox4_32_10E0_ZNS1_27distribution_nullary_kernelIN3c104HalfEj5uint4S7_SF_ZZZS5_IS7_EvS9_mlSA_ENKSB_clEvENKSC_clEvEUljE_EEvS9_T2_RKT3_T4_EUlijE_EEvlNS_15PhiloxCudaStateET1_SL_:
	.zero		968


//--------------------- .nv.constant0._ZN2at6native60_GLOBAL__N__fdc43544_27_DistributionRandomKernel_cu_f88cee4443distribution_elementwise_grid_stride_kernelImLi2EZZZNS0_9templates4cuda21random_from_to_kernelIPNS_17CUDAGeneratorImplEEEvRNS_18TensorIteratorBaseEmlT_ENKUlvE_clEvENKUlvE7_clEvEUlP24curandStatePhilox4_32_10E_ZNS1_27distribution_nullary_kernelIN3c104HalfEm10ulonglong2S7_SF_ZZZS5_IS7_EvS9_mlSA_ENKSB_clEvENKSC_clEvEUlmE_EEvS9_T2_RKT3_T4_EUlimE0_EEvlNS_15PhiloxCudaStateET1_SL_ --------------------------
	.section	.nv.constant0._ZN2at6native60_GLOBAL__N__fdc43544_27_DistributionRandomKernel_cu_f88cee4443distribution_elementwise_grid_stride_kernelImLi2EZZZNS0_9templates4cuda21random_from_to_kernelIPNS_17CUDAGeneratorImplEEEvRNS_18TensorIteratorBaseEmlT_ENKUlvE_clEvENKUlvE7_clEvEUlP24curandStatePhilox4_32_10E_ZNS1_27distribution_nullary_kernelIN3c104HalfEm10ulonglong2S7_SF_ZZZS5_IS7_EvS9_mlSA_ENKSB_clEvENKSC_clEvEUlmE_EEvS9_T2_RKT3_T4_EUlimE0_EEvlNS_15PhiloxCudaStateET1_SL_,"a",@progbits
	.sectionflags	@""
	.align	4
.nv.constant0._ZN2at6native60_GLOBAL__N__fdc43544_27_DistributionRandomKernel_cu_f88cee4443distribution_elementwise_grid_stride_kernelImLi2EZZZNS0_9templates4cuda21random_from_to_kernelIPNS_17CUDAGeneratorImplEEEvRNS_18TensorIteratorBaseEmlT_ENKUlvE_clEvENKUlvE7_clEvEUlP24curandStatePhilox4_32_10E_ZNS1_27distribution_nullary_kernelIN3c104HalfEm10ulonglong2S7_SF_ZZZS5_IS7_EvS9_mlSA_ENKSB_clEvENKSC_clEvEUlmE_EEvS9_T2_RKT3_T4_EUlimE0_EEvlNS_15PhiloxCudaStateET1_SL_:
	.zero		1368


//--------------------- .nv.constant0._ZN2at6native60_GLOBAL__N__fdc43544_27_DistributionRandomKernel_cu_f88cee4443distribution_elementwise_grid_stride_kernelImLi2EZZZNS0_9templates4cuda21random_from_to_kernelIPNS_17CUDAGeneratorImplEEEvRNS_18TensorIteratorBaseEmlT_ENKUlvE_clEvENKUlvE7_clEvEUlP24curandStatePhilox4_32_10E_ZNS1_27distribution_nullary_kernelIN3c104HalfEm10ulonglong2S7_SF_ZZZS5_IS7_EvS9_mlSA_ENKSB_clEvENKSC_clEvEUlmE_EEvS9_T2_RKT3_T4_EUlimE_EEvlNS_15PhiloxCudaStateET1_SL_ --------------------------
	.section	.nv.constant0._ZN2at6native60_GLOBAL__N__fdc43544_27_DistributionRandomKernel_cu_f88cee4443distribution_elementwise_grid_stride_kernelImLi2EZZZNS0_9templates4cuda21random_from_to_kernelIPNS_17CUDAGeneratorImplEEEvRNS_18TensorIteratorBaseEmlT_ENKUlvE_clEvENKUlvE7_clEvEUlP24curandStatePhilox4_32_10E_ZNS1_27distribution_nullary_kernelIN3c104HalfEm10ulonglong2S7_SF_ZZZS5_IS7_EvS9_mlSA_ENKSB_clEvENKSC_clEvEUlmE_EEvS9_T2_RKT3_T4_EUlimE_EEvlNS_15PhiloxCudaStateET1_SL_,"a",@progbits
	.sectionflags	@""
	.align	4
.nv.constant0._ZN2at6native60_GLOBAL__N__fdc43544_27_DistributionRandomKernel_cu_f88cee4443distribution_elementwise_grid_stride_kernelImLi2EZZZNS0_9templates4cuda21random_from_to_kernelIPNS_17CUDAGeneratorImplEEEvRNS_18TensorIteratorBaseEmlT_ENKUlvE_clEvENKUlvE7_clEvEUlP24curandStatePhilox4_32_10E_ZNS1_27distribution_nullary_kernelIN3c104HalfEm10ulonglong2S7_SF_ZZZS5_IS7_EvS9_mlSA_ENKSB_clEvENKSC_clEvEUlmE_EEvS9_T2_RKT3_T4_EUlimE_EEvlNS_15PhiloxCudaStateET1_SL_:
	.zero		968


//--------------------- .nv.constant0._ZN2at6native60_GLOBAL__N__fdc43544_27_DistributionRandomKernel_cu_f88cee4443distribution_elementwise_grid_stride_kernelIjLi4EZZZNS0_9templates4cuda21random_from_to_kernelIPNS_17CUDAGeneratorImplEEEvRNS_18TensorIteratorBaseEmlT_ENKUlvE_clEvENKUlvE6_clEvEUlP24curandStatePhilox4_32_10E0_ZNS1_27distribution_nullary_kernelIbj5uint4S7_SF_ZZZS5_IS7_EvS9_mlSA_ENKSB_clEvENKSC_clEvEUljE_EEvS9_T2_RKT3_T4_EUlijE0_EEvlNS_15PhiloxCudaStateET1_SJ_ --------------------------
	.section	.nv.constant0._ZN2at6native60_GLOBAL__N__fdc43544_27_DistributionRandomKernel_cu_f88cee4443distribution_elementwise_grid_stride_kernelIjLi4EZZZNS0_9templates4cuda21random_from_to_kernelIPNS_17CUDAGeneratorImplEEEvRNS_18TensorIteratorBaseEmlT_ENKUlvE_clEvENKUlvE6_clEvEUlP24curandStatePhilox4_32_10E0_ZNS1_27distribution_nullary_kernelIbj5uint4S7_SF_ZZZS5_IS7_EvS9_mlSA_ENKSB_clEvENKSC_clEvEUljE_EEvS9_T2_RKT3_T4_EUlijE0_EEvlNS_15PhiloxCudaStateET1_SJ_,"a",@progbits
	.sectionflags	@""
	.align	4
.nv.constant0._ZN2at6native60_GLOBAL__N__fdc43544_27_DistributionRandomKernel_cu_f88cee4443distribution_elementwise_grid_stride_kernelIjLi4EZZZNS0_9templates4cuda21random_from_to_kernelIPNS_17CUDAGeneratorImplEEEvRNS_18TensorIteratorBaseEmlT_ENKUlvE_clEvENKUlvE6_clEvEUlP24curandStatePhilox4_32_10E0_ZNS1_27distribution_nullary_kernelIbj5uint4S7_SF_ZZZS5_IS7_EvS9_mlSA_ENKSB_clEvENKSC_clEvEUljE_EEvS9_T2_RKT3_T4_EUlijE0_EEvlNS_15PhiloxCudaStateET1_SJ_:
	.zero		1368


//--------------------- .nv.constant0._ZN2at6native60_GLOBAL__N__fdc43544_27_DistributionRandomKernel_cu_f88cee4443distribution_elementwise_grid_stride_kernelIjLi4EZZZNS0_9templates4cuda21random_from_to_kernelIPNS_17CUDAGeneratorImplEEEvRNS_18TensorIteratorBaseEmlT_ENKUlvE_clEvENKUlvE6_clEvEUlP24curandStatePhilox4_32_10E0_ZNS1_27distribution_nullary_kernelIbj5uint4S7_SF_ZZZS5_IS7_EvS9_mlSA_ENKSB_clEvENKSC_clEvEUljE_EEvS9_T2_RKT3_T4_EUlijE_EEvlNS_15PhiloxCudaStateET1_SJ_ --------------------------
	.section	.nv.constant0._ZN2at6native60_GLOBAL__N__fdc43544_27_DistributionRandomKernel_cu_f88cee4443distribution_elementwise_grid_stride_kernelIjLi4EZZZNS0_9templates4cuda21random_from_to_kernelIPNS_17CUDAGeneratorImplEEEvRNS_18TensorIteratorBaseEmlT_ENKUlvE_clEvENKUlvE6_clEvEUlP24curandStatePhilox4_32_10E0_ZNS1_27distribution_nullary_kernelIbj5uint4S7_SF_ZZZS5_IS7_EvS9_mlSA_ENKSB_clEvENKSC_clEvEUljE_EEvS9_T2_RKT3_T4_EUlijE_EEvlNS_15PhiloxCudaStateET1_SJ_,"a",@progbits
	.sectionflags	@""
	.align	4
.nv.constant0._ZN2at6native60_GLOBAL__N__fdc43544_27_DistributionRandomKernel_cu_f88cee4443distribution_elementwise_grid_stride_kernelIjLi4EZZZNS0_9templates4cuda21random_from_to_kernelIPNS_17CUDAGeneratorImplEEEvRNS_18TensorIteratorBaseEmlT_ENKUlvE_clEvENKUlvE6_clEvEUlP24curandStatePhilox4_32_10E0_ZNS1_27distribution_nullary_kernelIbj5uint4S7_SF_ZZZS5_IS7_EvS9_mlSA_ENKSB_clEvENKSC_clEvEUljE_EEvS9_T2_RKT3_T4_EUlijE_EEvlNS_15PhiloxCudaStateET1_SJ_:
	.zero		968


//--------------------- .nv.constant0._ZN2at6native60_GLOBAL__N__fdc43544_27_DistributionRandomKernel_cu_f88cee4443distribution_elementwise_grid_stride_kernelImLi2EZZZNS0_9templates4cuda21random_from_to_kernelIPNS_17CUDAGeneratorImplEEEvRNS_18TensorIteratorBaseEmlT_ENKUlvE_clEvENKUlvE6_clEvEUlP24curandStatePhilox4_32_10E_ZNS1_27distribution_nullary_kernelIbm10ulonglong2S7_SF_ZZZS5_IS7_EvS9_mlSA_ENKSB_clEvENKSC_clEvEUlmE_EEvS9_T2_RKT3_T4_EUlimE0_EEvlNS_15PhiloxCudaStateET1_SJ_ --------------------------
	.section	.nv.constant0._ZN2at6native60_GLOBAL__N__fdc43544_27_DistributionRandomKernel_cu_f88cee4443distribution_elementwise_grid_stride_kernelImLi2EZZZNS0_9templates4cuda21random_from_to_kernelIPNS_17CUDAGeneratorImplEEEvRNS_18TensorIteratorBaseEmlT_ENKUlvE_clEvENKUlvE6_clEvEUlP24curandStatePhilox4_32_10E_ZNS1_27distribution_nullary_kernelIbm10ulonglong2S7_SF_ZZZS5_IS7_EvS9_mlSA_ENKSB_clEvENKSC_clEvEUlmE_EEvS9_T2_RKT3_T4_EUlimE0_EEvlNS_15PhiloxCudaStateET1_SJ_,"a",@progbits
	.sectionflags	@""
	.align	4
.nv.constant0._ZN2at6native60_GLOBAL__N__fdc43544_27_DistributionRandomKernel_cu_f88cee4443distribution_elementwise_grid_stride_kernelImLi2EZZZNS0_9templates4cuda21random_from_to_kernelIPNS_17CUDAGeneratorImplEEEvRNS_18TensorIteratorBaseEmlT_ENKUlvE_clEvENKUlvE6_clEvEUlP24curandStatePhilox4_32_10E_ZNS1_27distribution_nullary_kernelIbm10ulonglong2S7_SF_ZZZS5_IS7_EvS9_mlSA_ENKSB_clEvENKSC_clEvEUlmE_EEvS9_T2_RKT3_T4_EUlimE0_EEvlNS_15PhiloxCudaStateET1_SJ_:
	.zero		1368


//--------------------- .nv.constant0._ZN2at6native60_GLOBAL__N__fdc43544_27_DistributionRandomKernel_cu_f88cee4443distribution_elementwise_grid_stride_kernelImLi2EZZZNS0_9templates4cuda21random_from_to_kernelIPNS_17CUDAGeneratorImplEEEvRNS_18TensorIteratorBaseEmlT_ENKUlvE_clEvENKUlvE6_clEvEUlP24curandStatePhilox4_32_10E_ZNS1_27distribution_nullary_kernelIbm10ulonglong2S7_SF_ZZZS5_IS7_EvS9_mlSA_ENKSB_clEvENKSC_clEvEUlmE_EEvS9_T2_RKT3_T4_EUlimE_EEvlNS_15PhiloxCudaStateET1_SJ_ --------------------------
	.section	.nv.constant0._ZN2at6native60_GLOBAL__N__fdc43544_27_DistributionRandomKernel_cu_f88cee4443distribution_elementwise_grid_stride_kernelImLi2EZZZNS0_9templates4cuda21random_from_to_kernelIPNS_17CUDAGeneratorImplEEEvRNS_18TensorIteratorBaseEmlT_ENKUlvE_clEvENKUlvE6_clEvEUlP24curandStatePhilox4_32_10E_ZNS1_27distribution_nullary_kernelIbm10ulonglong2S7_SF_ZZZS5_IS7_EvS9_mlSA_ENKSB_clEvENKSC_clEvEUlmE_EEvS9_T2_RKT3_T4_EUlimE_EEvlNS_15PhiloxCudaStateET1_SJ_,"a",@progbits
	.sectionflags	@""
	.align	4
.nv.constant0._ZN2at6native60_GLOBAL__N__fdc43544_27_DistributionRandomKernel_cu_f88cee4443distribution_elementwise_grid_stride_kernelImLi2EZZZNS0_9templates4cuda21random_from_to_kernelIPNS_17CUDAGeneratorImplEEEvRNS_18TensorIteratorBaseEmlT_ENKUlvE_clEvENKUlvE6_clEvEUlP24curandStatePhilox4_32_10E_ZNS1_27distribution_nullary_kernelIbm10ulonglong2S7_SF_ZZZS5_IS7_EvS9_mlSA_ENKSB_clEvENKSC_clEvEUlmE_EEvS9_T2_RKT3_T4_EUlimE_EEvlNS_15PhiloxCudaStateET1_SJ_:
	.zero		968


//--------------------- .nv.constant0._ZN2at6native60_GLOBAL__N__fdc43544_27_DistributionRandomKernel_cu_f88cee4443distribution_elementwise_grid_stride_kernelIjLi4EZZZNS0_9templates4cuda21random_from_to_kernelIPNS_17CUDAGeneratorImplEEEvRNS_18TensorIteratorBaseEmlT_ENKUlvE_clEvENKUlvE5_clEvEUlP24curandStatePhilox4_32_10E0_ZNS1_27distribution_nullary_kernelIfj5uint4S7_SF_ZZZS5_IS7_EvS9_mlSA_ENKSB_clEvENKSC_clEvEUljE_EEvS9_T2_RKT3_T4_EUlijE0_EEvlNS_15PhiloxCudaStateET1_SJ_ --------------------------
	.section	.nv.constant0._ZN2at6native60_GLOBAL__N__fdc43544_27_DistributionRandomKernel_cu_f88cee4443distribution_elementwise_grid_stride_kernelIjLi4EZZZNS0_9templates4cuda21random_from_to_kernelIPNS_17CUDAGeneratorImplEEEvRNS_18TensorIteratorBaseEmlT_ENKUlvE_clEvENKUlvE5_clEvEUlP24curandStatePhilox4_32_10E0_ZNS1_27distribution_nullary_kernelIfj5uint4S7_SF_ZZZS5_IS7_EvS9_mlSA_ENKSB_clEvENKSC_clEvEUljE_EEvS9_T2_RKT3_T4_EUlijE0_EEvlNS_15PhiloxCudaStateET1_SJ_,"a",@progbits
	.sectionflags	@""
	.align	4
.nv.constant0._ZN2at6native60_GLOBAL__N__fdc43544_27_DistributionRandomKernel_cu_f88cee4443distribution_elementwise_grid_stride_kernelIjLi4EZZZNS0_9templates4cuda21random_from_to_kernelIPNS_17CUDAGeneratorImplEEEvRNS_18TensorIteratorBaseEmlT_ENKUlvE_clEvENKUlvE5_clEvEUlP24curandStatePhilox4_32_10E0_ZNS1_27distribution_nullary_kernelIfj5uint4S7_SF_ZZZS5_IS7_EvS9_mlSA_ENKSB_clEvENKSC_clEvEUljE_EEvS9_T2_RKT3_T4_EUlijE0_EEvlNS_15PhiloxCudaStateET1_SJ_:
	.zero		1368


//--------------------- .nv.constant0._ZN2at6native60_GLOBAL__N__fdc43544_27_DistributionRandomKernel_cu_f88cee4443distribution_elementwise_grid_stride_kernelIjLi4EZZZNS0_9templates4cuda21random_from_to_kernelIPNS_17CUDAGeneratorImplEEEvRNS_18TensorIteratorBaseEmlT_ENKUlvE_clEvENKUlvE5_clEvEUlP24curandStatePhilox4_32_10E0_ZNS1_27distribution_nullary_kernelIfj5uint4S7_SF_ZZZS5_IS7_EvS9_mlSA_ENKSB_clEvENKSC_clEvEUljE_EEvS9_T2_RKT3_T4_EUlijE_EEvlNS_15PhiloxCudaStateET1_SJ_ --------------------------
	.section	.nv.constant0._ZN2at6native60_GLOBAL__N__fdc43544_27_DistributionRandomKernel_cu_f88cee4443distribution_elementwise_grid_stride_kernelIjLi4EZZZNS0_9templates4cuda21random_from_to_kernelIPNS_17CUDAGeneratorImplEEEvRNS_18TensorIteratorBaseEmlT_ENKUlvE_clEvENKUlvE5_clEvEUlP24curandStatePhilox4_32_10E0_ZNS1_27distribution_nullary_kernelIfj5uint4S7_SF_ZZZS5_IS7_EvS9_mlSA_ENKSB_clEvENKSC_clEvEUljE_EEvS9_T2_RKT3_T4_EUlijE_EEvlNS_15PhiloxCudaStateET1_SJ_,"a",@progbits
	.sectionflags	@""
	.align	4
.nv.constant0._ZN2at6native60_GLOBAL__N__fdc43544_27_DistributionRandomKernel_cu_f88cee4443distribution_elementwise_grid_stride_kernelIjLi4EZZZNS0_9templates4cuda21random_from_to_kernelIPNS_17CUDAGeneratorImplEEEvRNS_18TensorIteratorBaseEmlT_ENKUlvE_clEvENKUlvE5_clEvEUlP24curandStatePhilox4_32_10E0_ZNS1_27distribution_nullary_kernelIfj5uint4S7_SF_ZZZS5_IS7_EvS9_mlSA_ENKSB_clEvENKSC_clEvEUljE_EEvS9_T2_RKT3_T4_EUlijE_EEvlNS_15PhiloxCudaStateET1_SJ_:
	.zero		968


//--------------------- .nv.constant0._ZN2at6native60_GLOBAL__N__fdc43544_27_DistributionRandomKernel_cu_f88cee4443distribution_elementwise_grid_stride_kernelImLi2EZZZNS0_9templates4cuda21random_from_to_kernelIPNS_17CUDAGeneratorImplEEEvRNS_18TensorIteratorBaseEmlT_ENKUlvE_clEvENKUlvE5_clEvEUlP24curandStatePhilox4_32_10E_ZNS1_27distribution_nullary_kernelIfm10ulonglong2S7_SF_ZZZS5_IS7_EvS9_mlSA_ENKSB_clEvENKSC_clEvEUlmE_EEvS9_T2_RKT3_T4_EUlimE0_EEvlNS_15PhiloxCudaStateET1_SJ_ --------------------------
	.section	.nv.constant0._ZN2at6native60_GLOBAL__N__fdc43544_27_DistributionRandomKernel_cu_f88cee4443distribution_elementwise_grid_stride_kernelImLi2EZZZNS0_9templates4cuda21random_from_to_kernelIPNS_17CUDAGeneratorImplEEEvRNS_18TensorIteratorBaseEmlT_ENKUlvE_clEvENKUlvE5_clEvEUlP24curandStatePhilox4_32_10E_ZNS1_27distribution_nullary_kernelIfm10ulonglong2S7_SF_ZZZS5_IS7_EvS9_mlSA_ENKSB_clEvENKSC_clEvEUlmE_EEvS9_T2_RKT3_T4_EUlimE0_EEvlNS_15PhiloxCudaStateET1_SJ_,"a",@progbits
	.sectionflags	@""
	.align	4
.nv.constant0._ZN2at6native60_GLOBAL__N__fdc43544_27_DistributionRandomKernel_cu_f88cee4443distribution_elementwise_grid_stride_kernelImLi2EZZZNS0_9templates4cuda21random_from_to_kernelIPNS_17CUDAGeneratorImplEEEvRNS_18TensorIteratorBaseEmlT_ENKUlvE_clEvENKUlvE5_clEvEUlP24curandStatePhilox4_32_10E_ZNS1_27distribution_nullary_kernelIfm10ulonglong2S7_SF_ZZZS5_IS7_EvS9_mlSA_ENKSB_clEvENKSC_clEvEUlmE_EEvS9_T2_RKT3_T4_EUlimE0_EEvlNS_15PhiloxCudaStateET1_SJ_:
	.zero		1368


//--------------------- .nv.constant0._ZN2at6native60_GLOBAL__N__fdc43544_27_DistributionRandomKernel_cu_f88cee4443distribution_elementwise_grid_stride_kernelImLi2EZZZNS0_9templates4cuda21random_from_to_kernelIPNS_17CUDAGeneratorImplEEEvRNS_18TensorIteratorBaseEmlT_ENKUlvE_clEvENKUlvE5_clEvEUlP24curandStatePhilox4_32_10E_ZNS1_27distribution_nullary_kernelIfm10ulonglong2S7_SF_ZZZS5_IS7_EvS9_mlSA_ENKSB_clEvENKSC_clEvEUlmE_EEvS9_T2_RKT3_T4_EUlimE_EEvlNS_15PhiloxCudaStateET1_SJ_ --------------------------
	.section	.nv.constant0._ZN2at6native60_GLOBAL__N__fdc43544_27_DistributionRandomKernel_cu_f88cee4443distribution_elementwise_grid_stride_kernelImLi2EZZZNS0_9templates4cuda21random_from_to_kernelIPNS_17CUDAGeneratorImplEEEvRNS_18TensorIteratorBaseEmlT_ENKUlvE_clEvENKUlvE5_clEvEUlP24curandStatePhilox4_32_10E_ZNS1_27distribution_nullary_kernelIfm10ulonglong2S7_SF_ZZZS5_IS7_EvS9_mlSA_ENKSB_clEvENKSC_clEvEUlmE_EEvS9_T2_RKT3_T4_EUlimE_EEvlNS_15PhiloxCudaStateET1_SJ_,"a",@progbits
	.sectionflags	@""
	.align	4
.nv.constant0._ZN2at6native60_GLOBAL__N__fdc43544_27_DistributionRandomKernel_cu_f88cee4443distribution_elementwise_grid_stride_kernelImLi2EZZZNS0_9templates4cuda21random_from_to_kernelIPNS_17CUDAGeneratorImplEEEvRNS_18TensorIteratorBaseEmlT_ENKUlvE_clEvENKUlvE5_clEvEUlP24curandStatePhilox4_32_10E_ZNS1_27distribution_nullary_kernelIfm10ulonglong2S7_SF_ZZZS5_IS7_EvS9_mlSA_ENKSB_clEvENKSC_clEvEUlmE_EEvS9_T2_RKT3_T4_EUlimE_EEvlNS_15PhiloxCudaStateET1_SJ_:
	.zero		968


//--------------------- .nv.constant0._ZN2at6native60_GLOBAL__N__fdc43544_27_DistributionRandomKernel_cu_f88cee4443distribution_elementwise_grid_stride_kernelIjLi4EZZZNS0_9templates4cuda21random_from_to_kernelIPNS_17CUDAGeneratorImplEEEvRNS_18TensorIteratorBaseEmlT_ENKUlvE_clEvENKUlvE4_clEvEUlP24curandStatePhilox4_32_10E0_ZNS1_27distribution_nullary_kernelIdj5uint4S7_SF_ZZZS5_IS7_EvS9_mlSA_ENKSB_clEvENKSC_clEvEUljE_EEvS9_T2_RKT3_T4_EUlijE0_EEvlNS_15PhiloxCudaStateET1_SJ_ --------------------------
	.section	.nv.constant0._ZN2at6native60_GLOBAL__N__fdc43544_27_DistributionRandomKernel_cu_f88cee4443distribution_elementwise_grid_stride_kernelIjLi4EZZZNS0_9templates4cuda21random_from_to_kernelIPNS_17CUDAGeneratorImplEEEvRNS_18TensorIteratorBaseEmlT_ENKUlvE_clEvENKUlvE4_clEvEUlP24curandStatePhilox4_32_10E0_ZNS1_27distribution_nullary_kernelIdj5uint4S7_SF_ZZZS5_IS7_EvS9_mlSA_ENKSB_clEvENKSC_clEvEUljE_EEvS9_T2_RKT3_T4_EUlijE0_EEvlNS_15PhiloxCudaStateET1_SJ_,"a",@progbits
	.sectionflags	@""
	.align	4
.nv.constant0._ZN2at6native60_GLOBAL__N__fdc43544_27_DistributionRandomKernel_cu_f88cee4443distribution_elementwise_grid_stride_kernelIjLi4EZZZNS0_9templates4cuda21random_from_to_kernelIPNS_17CUDAGeneratorImplEEEvRNS_18TensorIteratorBaseEmlT_ENKUlvE_clEvENKUlvE4_clEvEUlP24curandStatePhilox4_32_10E0_ZNS1_27distribution_nullary_kernelIdj5uint4S7_SF_ZZZS5_IS7_EvS9_mlSA_ENKSB_clEvENKSC_clEvEUljE_EEvS9_T2_RKT3_T4_EUlijE0_EEvlNS_15PhiloxCudaStateET1_SJ_:
	.zero		1368


//--------------------- .nv.constant0._ZN2at6native60_GLOBAL__N__fdc43544_27_DistributionRandomKernel_cu_f88cee4443distribution_elementwise_grid_stride_kernelIjLi4EZZZNS0_9templates4cuda21random_from_to_kernelIPNS_17CUDAGeneratorImplEEEvRNS_18TensorIteratorBaseEmlT_ENKUlvE_clEvENKUlvE4_clEvEUlP24curandStatePhilox4_32_10E0_ZNS1_27distribution_nullary_kernelIdj5uint4S7_SF_ZZZS5_IS7_EvS9_mlSA_ENKSB_clEvENKSC_clEvEUljE_EEvS9_T2_RKT3_T4_EUlijE_EEvlNS_15PhiloxCudaStateET1_SJ_ --------------------------
	.section	.nv.constant0._ZN2at6native60_GLOBAL__N__fdc43544_27_DistributionRandomKernel_cu_f88cee4443distribution_elementwise_grid_stride_kernelIjLi4EZZZNS0_9templates4cuda21random_from_to_kernelIPNS_17CUDAGeneratorImplEEEvRNS_18TensorIteratorBaseEmlT_ENKUlvE_clEvENKUlvE4_clEvEUlP24curandStatePhilox4_32_10E0_ZNS1_27distribution_nullary_kernelIdj5uint4S7_SF_ZZZS5_IS7_EvS9_mlSA_ENKSB_clEvENKSC_clEvEUljE_EEvS9_T2_RKT3_T4_EUlijE_EEvlNS_15PhiloxCudaStateET1_SJ_,"a",@progbits
	.sectionflags	@""
	.align	4
.nv.constant0._ZN2at6native60_GLOBAL__N__fdc43544_27_DistributionRandomKernel_cu_f88cee4443distribution_elementwise_grid_stride_kernelIjLi4EZZZNS0_9templates4cuda21random_from_to_kernelIPNS_17CUDAGeneratorImplEEEvRNS_18TensorIteratorBaseEmlT_ENKUlvE_clEvENKUlvE4_clEvEUlP24curandStatePhilox4_32_10E0_ZNS1_27distribution_nullary_kernelIdj5uint4S7_SF_ZZZS5_IS7_EvS9_mlSA_ENKSB_clEvENKSC_clEvEUljE_EEvS9_T2_RKT3_T4_EUlijE_EEvlNS_15PhiloxCudaStateET1_SJ_:
	.zero		968


//--------------------- .nv.constant0._ZN2at6native60_GLOBAL__N__fdc43544_27_DistributionRandomKernel_cu_f88cee4443distribution_elementwise_grid_stride_kernelImLi2EZZZNS0_9templates4cuda21random_from_to_kernelIPNS_17CUDAGeneratorImplEEEvRNS_18TensorIteratorBaseEmlT_ENKUlvE_clEvENKUlvE4_clEvEUlP24curandStatePhilox4_32_10E_ZNS1_27distribution_nullary_kernelIdm10ulonglong2S7_SF_ZZZS5_IS7_EvS9_mlSA_ENKSB_clEvENKSC_clEvEUlmE_EEvS9_T2_RKT3_T4_EUlimE0_EEvlNS_15PhiloxCudaStateET1_SJ_ --------------------------
	.section	.nv.constant0._ZN2at6native60_GLOBAL__N__fdc43544_27_DistributionRandomKernel_cu_f88cee4443distribution_elementwise_grid_stride_kernelImLi2EZZZNS0_9templates4cuda21random_from_to_kernelIPNS_17CUDAGeneratorImplEEEvRNS_18TensorIteratorBaseEmlT_ENKUlvE_clEvENKUlvE4_clEvEUlP24curandStatePhilox4_32_10E_ZNS1_27distribution_nullary_kernelIdm10ulonglong2S7_SF_ZZZS5_IS7_EvS9_mlSA_ENKSB_clEvENKSC_clEvEUlmE_EEvS9_T2_RKT3_T4_EUlimE0_EEvlNS_15PhiloxCudaStateET1_SJ_,"a",@progbits
	.sectionflags	@""
	.align	4
.nv.constant0._ZN2at6native60_GLOBAL__N__fdc43544_27_DistributionRandomKernel_cu_f88cee4443distribution_elementwise_grid_stride_kernelImLi2EZZZNS0_9templates4cuda21random_from_to_kernelIPNS_17CUDAGeneratorImplEEEvRNS_18TensorIteratorBaseEmlT_ENKUlvE_clEvENKUlvE4_clEvEUlP24curandStatePhilox4_32_10E_ZNS1_27distribution_nullary_kernelIdm10ulonglong2S7_SF_ZZZS5_IS7_EvS9_mlSA_ENKSB_clEvENKSC_clEvEUlmE_EEvS9_T2_RKT3_T4_EUlimE0_EEvlNS_15PhiloxCudaStateET1_SJ_:
	.zero		1368


//--------------------- .nv.constant0._ZN2at6native60_GLOBAL__N__fdc43544_27_DistributionRandomKernel_cu_f88cee4443distribution_elementwise_grid_stride_kernelImLi2EZZZNS0_9templates4cuda21random_from_to_kernelIPNS_17CUDAGeneratorImplEEEvRNS_18TensorIteratorBaseEmlT_ENKUlvE_clEvENKUlvE4_clEvEUlP24curandStatePhilox4_32_10E_ZNS1_27distribution_nullary_kernelIdm10ulonglong2S7_SF_ZZZS5_IS7_EvS9_mlSA_ENKSB_clEvENKSC_clEvEUlmE_EEvS9_T2_RKT3_T4_EUlimE_EEvlNS_15PhiloxCudaStateET1_SJ_ --------------------------
	.section	.nv.constant0._ZN2at6native60_GLOBAL__N__fdc43544_27_DistributionRandomKernel_cu_f88cee4443distribution_elementwise_grid_stride_kernelImLi2EZZZNS0_9templates4cuda21random_from_to_kernelIPNS_17CUDAGeneratorImplEEEvRNS_18TensorIteratorBaseEmlT_ENKUlvE_clEvENKUlvE4_clEvEUlP24curandStatePhilox4_32_10E_ZNS1_27distribution_nullary_kernelIdm10ulonglong2S7_SF_ZZZS5_IS7_EvS9_mlSA_ENKSB_clEvENKSC_clEvEUlmE_EEvS9_T2_RKT3_T4_EUlimE_EEvlNS_15PhiloxCudaStateET1_SJ_,"a",@progbits
	.sectionflags	@""
	.align	4
.nv.constant0._ZN2at6native60_GLOBAL__N__fdc43544_27_DistributionRandomKernel_cu_f88cee4443distribution_elementwise_grid_stride_kernelImLi2EZZZNS0_9templates4cuda21random_from_to_kernelIPNS_17CUDAGeneratorImplEEEvRNS_18TensorIteratorBaseEmlT_ENKUlvE_clEvENKUlvE4_clEvEUlP24curandStatePhilox4_32_10E_ZNS1_27distribution_nullary_kernelIdm10ulonglong2S7_SF_ZZZS5_IS7_EvS9_mlSA_ENKSB_clEvENKSC_clEvEUlmE_EEvS9_T2_RKT3_T4_EUlimE_EEvlNS_15PhiloxCudaStateET1_SJ_:
	.zero		968


//--------------------- .nv.constant0._ZN2at6native60_GLOBAL__N__fdc43544_27_DistributionRandomKernel_cu_f88cee4443distribution_elementwise_grid_stride_kernelIjLi4EZZZNS0_9templates4cuda21random_from_to_kernelIPNS_17CUDAGeneratorImplEEEvRNS_18TensorIteratorBaseEmlT_ENKUlvE_clEvENKUlvE3_clEvEUlP24curandStatePhilox4_32_10E0_ZNS1_27distribution_nullary_kernelIsj5uint4S7_SF_ZZZS5_IS7_EvS9_mlSA_ENKSB_clEvENKSC_clEvEUljE_EEvS9_T2_RKT3_T4_EUlijE0_EEvlNS_15PhiloxCudaStateET1_SJ_ --------------------------
	.section	.nv.constant0._ZN2at6native60_GLOBAL__N__fdc43544_27_DistributionRandomKernel_cu_f88cee4443distribution_elementwise_grid_stride_kernelIjLi4EZZZNS0_9templates4cuda21random_from_to_kernelIPNS_17CUDAGeneratorImplEEEvRNS_18TensorIteratorBaseEmlT_ENKUlvE_clEvENKUlvE3_clEvEUlP24curandStatePhilox4_32_10E0_ZNS1_27distribution_nullary_kernelIsj5uint4S7_SF_ZZZS5_IS7_EvS9_mlSA_ENKSB_clEvENKSC_clEvEUljE_EEvS9_T2_RKT3_T4_EUlijE0_EEvlNS_15PhiloxCudaStateET1_SJ_,"a",@progbits
	.sectionflags	@""
	.align	4
.nv.constant0._ZN2at6native60_GLOBAL__N__fdc43544_27_DistributionRandomKernel_cu_f88cee4443distribution_elementwise_grid_stride_kernelIjLi4EZZZNS0_9templates4cuda21random_from_to_kernelIPNS_17CUDAGeneratorImplEEEvRNS_18TensorIteratorBaseEmlT_ENKUlvE_clEvENKUlvE3_clEvEUlP24curandStatePhilox4_32_10E0_ZNS1_27distribution_nullary_kernelIsj5uint4S7_SF_ZZZS5_IS7_EvS9_mlSA_ENKSB_clEvENKSC_clEvEUljE_EEvS9_T2_RKT3_T4_EUlijE0_EEvlNS_15PhiloxCudaStateET1_SJ_:
	.zero		1368


//--------------------- .nv.constant0._ZN2at6native60_GLOBAL__N__fdc43544_27_DistributionRandomKernel_cu_f88cee4443distribution_elementwise_grid_stride_kernelIjLi4EZZZNS0_9templates4cuda21random_from_to_kernelIPNS_17CUDAGeneratorImplEEEvRNS_18TensorIteratorBaseEmlT_ENKUlvE_clEvENKUlvE3_clEvEUlP24curandStatePhilox4_32_10E0_ZNS1_27distribution_nullary_kernelIsj5uint4S7_SF_ZZZS5_IS7_EvS9_mlSA_ENKSB_clEvENKSC_clEvEUljE_EEvS9_T2_RKT3_T4_EUlijE_EEvlNS_15PhiloxCudaStateET1_SJ_ --------------------------
	.section	.nv.constant0._ZN2at6native60_GLOBAL__N__fdc43544_27_DistributionRandomKernel_cu_f88cee4443distribution_elementwise_grid_stride_kernelIjLi4EZZZNS0_9templates4cuda21random_from_to_kernelIPNS_17CUDAGeneratorImplEEEvRNS_18TensorIteratorBaseEmlT_ENKUlvE_clEvENKUlvE3_clEvEUlP24curandStatePhilox4_32_10E0_ZNS1_27distribution_nullary_kernelIsj5uint4S7_SF_ZZZS5_IS7_EvS9_mlSA_ENKSB_clEvENKSC_clEvEUljE_EEvS9_T2_RKT3_T4_EUlijE_EEvlNS_15PhiloxCudaStateET1_SJ_,"a",@progbits
	.sectionflags	@""
	.align	4
.nv.constant0._ZN2at6native60_GLOBAL__N__fdc43544_27_DistributionRandomKernel_cu_f88cee4443distribution_elementwise_grid_stride_kernelIjLi4EZZZNS0_9templates4cuda21random_from_to_kernelIPNS_17CUDAGeneratorImplEEEvRNS_18TensorIteratorBaseEmlT_ENKUlvE_clEvENKUlvE3_clEvEUlP24curandStatePhilox4_32_10E0_ZNS1_27distribution_nullary_kernelIsj5uint4S7_SF_ZZZS5_IS7_EvS9_mlSA_ENKSB_clEvENKSC_clEvEUljE_EEvS9_T2_RKT3_T4_EUlijE_EEvlNS_15PhiloxCudaStateET1_SJ_:
	.zero		968


//--------------------- .nv.constant0._ZN2at6native60_GLOBAL__N__fdc43544_27_DistributionRandomKernel_cu_f88cee4443distribution_elementwise_grid_stride_kernelImLi2EZZZNS0_9templates4cuda21random_from_to_kernelIPNS_17CUDAGeneratorImplEEEvRNS_18TensorIteratorBaseEmlT_ENKUlvE_clEvENKUlvE3_clEvEUlP24curandStatePhilox4_32_10E_ZNS1_27distribution_nullary_kernelIsm10ulonglong2S7_SF_ZZZS5_IS7_EvS9_mlSA_ENKSB_clEvENKSC_clEvEUlmE_EEvS9_T2_RKT3_T4_EUlimE0_EEvlNS_15PhiloxCudaStateET1_SJ_ --------------------------
	.section	.nv.constant0._ZN2at6native60_GLOBAL__N__fdc43544_27_DistributionRandomKernel_cu_f88cee4443distribution_elementwise_grid_stride_kernelImLi2EZZZNS0_9templates4cuda21random_from_to_kernelIPNS_17CUDAGeneratorImplEEEvRNS_18TensorIteratorBaseEmlT_ENKUlvE_clEvENKUlvE3_clEvEUlP24curandStatePhilox4_32_10E_ZNS1_27distribution_nullary_kernelIsm10ulonglong2S7_SF_ZZZS5_IS7_EvS9_mlSA_ENKSB_clEvENKSC_clEvEUlmE_EEvS9_T2_RKT3_T4_EUlimE0_EEvlNS_15PhiloxCudaStateET1_SJ_,"a",@progbits
	.sectionflags	@""
	.align	4
.nv.constant0._ZN2at6native60_GLOBAL__N__fdc43544_27_DistributionRandomKernel_cu_f88cee4443distribution_elementwise_grid_stride_kernelImLi2EZZZNS0_9templates4cuda21random_from_to_kernelIPNS_17CUDAGeneratorImplEEEvRNS_18TensorIteratorBaseEmlT_ENKUlvE_clEvENKUlvE3_clEvEUlP24curandStatePhilox4_32_10E_ZNS1_27distribution_nullary_kernelIsm10ulonglong2S7_SF_ZZZS5_IS7_EvS9_mlSA_ENKSB_clEvENKSC_clEvEUlmE_EEvS9_T2_RKT3_T4_EUlimE0_EEvlNS_15PhiloxCudaStateET1_SJ_:
	.zero		1368


//--------------------- .nv.constant0._ZN2at6native60_GLOBAL__N__fdc43544_27_DistributionRandomKernel_cu_f88cee4443distribution_elementwise_grid_stride_kernelImLi2EZZZNS0_9templates4cuda21random_from_to_kernelIPNS_17CUDAGeneratorImplEEEvRNS_18TensorIteratorBaseEmlT_ENKUlvE_clEvENKUlvE3_clEvEUlP24curandStatePhilox4_32_10E_ZNS1_27distribution_nullary_kernelIsm10ulonglong2S7_SF_ZZZS5_IS7_EvS9_mlSA_ENKSB_clEvENKSC_clEvEUlmE_EEvS9_T2_RKT3_T4_EUlimE_EEvlNS_15PhiloxCudaStateET1_SJ_ --------------------------
	.section	.nv.constant0._ZN2at6native60_GLOBAL__N__fdc43544_27_DistributionRandomKernel_cu_f88cee4443distribution_elementwise_grid_stride_kernelImLi2EZZZNS0_9templates4cuda21random_from_to_kernelIPNS_17CUDAGeneratorImplEEEvRNS_18TensorIteratorBaseEmlT_ENKUlvE_clEvENKUlvE3_clEvEUlP24curandStatePhilox4_32_10E_ZNS1_27distribution_nullary_kernelIsm10ulonglong2S7_SF_ZZZS5_IS7_EvS9_mlSA_ENKSB_clEvENKSC_clEvEUlmE_EEvS9_T2_RKT3_T4_EUlimE_EEvlNS_15PhiloxCudaStateET1_SJ_,"a",@progbits
	.sectionflags	@""
	.align	4
.nv.constant0._ZN2at6native60_GLOBAL__N__fdc43544_27_DistributionRandomKernel_cu_f88cee4443distribution_elementwise_grid_stride_kernelImLi2EZZZNS0_9templates4cuda21random_from_to_kernelIPNS_17CUDAGeneratorImplEEEvRNS_18TensorIteratorBaseEmlT_ENKUlvE_clEvENKUlvE3_clEvEUlP24curandStatePhilox4_32_10E_ZNS1_27distribution_nullary_kernelIsm10ulonglong2S7_SF_ZZZS5_IS7_EvS9_mlSA_ENKSB_clEvENKSC_clEvEUlmE_EEvS9_T2_RKT3_T4_EUlimE_EEvlNS_15PhiloxCudaStateET1_SJ_:
	.zero		968


//--------------------- .nv.constant0._ZN2at6native60_GLOBAL__N__fdc43544_27_DistributionRandomKernel_cu_f88cee4443distribution_elementwise_grid_stride_kernelIjLi4EZZZNS0_9templates4cuda21random_from_to_kernelIPNS_17CUDAGeneratorImplEEEvRNS_18TensorIteratorBaseEmlT_ENKUlvE_clEvENKUlvE2_clEvEUlP24curandStatePhilox4_32_10E0_ZNS1_27distribution_nullary_kernelIlj5uint4S7_SF_ZZZS5_IS7_EvS9_mlSA_ENKSB_clEvENKSC_clEvEUljE_EEvS9_T2_RKT3_T4_EUlijE0_EEvlNS_15PhiloxCudaStateET1_SJ_ --------------------------
	.section	.nv.constant0._ZN2at6native60_GLOBAL__N__fdc43544_27_DistributionRandomKernel_cu_f88cee4443distribution_elementwise_grid_stride_kernelIjLi4EZZZNS0_9templates4cuda21random_from_to_kernelIPNS_17CUDAGeneratorImplEEEvRNS_18TensorIteratorBaseEmlT_ENKUlvE_clEvENKUlvE2_clEvEUlP24curandStatePhilox4_32_10E0_ZNS1_27distribution_nullary_kernelIlj5uint4S7_SF_ZZZS5_IS7_EvS9_mlSA_ENKSB_clEvENKSC_clEvEUljE_EEvS9_T2_RKT3_T4_EUlijE0_EEvlNS_15PhiloxCudaStateET1_SJ_,"a",@progbits
	.sectionflags	@""
	.align	4
.nv.constant0._ZN2at6native60_GLOBAL__N__fdc43544_27_DistributionRandomKernel_cu_f88cee4443distribution_elementwise_grid_stride_kernelIjLi4EZZZNS0_9templates4cuda21random_from_to_kernelIPNS_17CUDAGeneratorImplEEEvRNS_18TensorIteratorBaseEmlT_ENKUlvE_clEvENKUlvE2_clEvEUlP24curandStatePhilox4_32_10E0_ZNS1_27distribution_nullary_kernelIlj5uint4S7_SF_ZZZS5_IS7_EvS9_mlSA_ENKSB_clEvENKSC_clEvEUljE_EEvS9_T2_RKT3_T4_EUlijE0_EEvlNS_15PhiloxCudaStateET1_SJ_:
	.zero		1368


//--------------------- .nv.constant0._ZN2at6native60_GLOBAL__N__fdc43544_27_DistributionRandomKernel_cu_f88cee4443distribution_elementwise_grid_stride_kernelIjLi4EZZZNS0_9templates4cuda21random_from_to_kernelIPNS_17CUDAGeneratorImplEEEvRNS_18TensorIteratorBaseEmlT_ENKUlvE_clEvENKUlvE2_clEvEUlP24curandStatePhilox4_32_10E0_ZNS1_27distribution_nullary_kernelIlj5uint4S7_SF_ZZZS5_IS7_EvS9_mlSA_ENKSB_clEvENKSC_clEvEUljE_EEvS9_T2_RKT3_T4_EUlijE_EEvlNS_15PhiloxCudaStateET1_SJ_ --------------------------
	.section	.nv.constant0._ZN2at6native60_GLOBAL__N__fdc43544_27_DistributionRandomKernel_cu_f88cee4443distribution_elementwise_grid_stride_kernelIjLi4EZZZNS0_9templates4cuda21random_from_to_kernelIPNS_17CUDAGeneratorImplEEEvRNS_18TensorIteratorBaseEmlT_ENKUlvE_clEvENKUlvE2_clEvEUlP24curandStatePhilox4_32_10E0_ZNS1_27distribution_nullary_kernelIlj5uint4S7_SF_ZZZS5_IS7_EvS9_mlSA_ENKSB_clEvENKSC_clEvEUljE_EEvS9_T2_RKT3_T4_EUlijE_EEvlNS_15PhiloxCudaStateET1_SJ_,"a",@progbits
	.sectionflags	@""
	.align	4
.nv.constant0._ZN2at6native60_GLOBAL__N__fdc43544_27_DistributionRandomKernel_cu_f88cee4443distribution_elementwise_grid_stride_kernelIjLi4EZZZNS0_9templates4cuda21random_from_to_kernelIPNS_17CUDAGeneratorImplEEEvRNS_18TensorIteratorBaseEmlT_ENKUlvE_clEvENKUlvE2_clEvEUlP24curandStatePhilox4_32_10E0_ZNS1_27distribution_nullary_kernelIlj5uint4S7_SF_ZZZS5_IS7_EvS9_mlSA_ENKSB_clEvENKSC_clEvEUljE_EEvS9_T2_RKT3_T4_EUlijE_EEvlNS_15PhiloxCudaStateET1_SJ_:
	.zero		968


//--------------------- .nv.constant0._ZN2at6native60_GLOBAL__N__fdc43544_27_DistributionRandomKernel_cu_f88cee4443distribution_elementwise_grid_stride_kernelImLi2EZZZNS0_9templates4cuda21random_from_to_kernelIPNS_17CUDAGeneratorImplEEEvRNS_18TensorIteratorBaseEmlT_ENKUlvE_clEvENKUlvE2_clEvEUlP24curandStatePhilox4_32_10E_ZNS1_27distribution_nullary_kernelIlm10ulonglong2S7_SF_ZZZS5_IS7_EvS9_mlSA_ENKSB_clEvENKSC_clEvEUlmE_EEvS9_T2_RKT3_T4_EUlimE0_EEvlNS_15PhiloxCudaStateET1_SJ_ --------------------------
	.section	.nv.constant0._ZN2at6native60_GLOBAL__N__fdc43544_27_DistributionRandomKernel_cu_f88cee4443distribution_elementwise_grid_stride_kernelImLi2EZZZNS0_9templates4cuda21random_from_to_kernelIPNS_17CUDAGeneratorImplEEEvRNS_18TensorIteratorBaseEmlT_ENKUlvE_clEvENKUlvE2_clEvEUlP24curandStatePhilox4_32_10E_ZNS1_27distribution_nullary_kernelIlm10ulonglong2S7_SF_ZZZS5_IS7_EvS9_mlSA_ENKSB_clEvENKSC_clEvEUlmE_EEvS9_T2_RKT3_T4_EUlimE0_EEvlNS_15PhiloxCudaStateET1_SJ_,"a",@progbits
	.sectionflags	@""
	.align	4
.nv.constant0._ZN2at6native60_GLOBAL__N__fdc43544_27_DistributionRandomKernel_cu_f88cee4443distribution_elementwise_grid_stride_kernelImLi2EZZZNS0_9templates4cuda21random_from_to_kernelIPNS_17CUDAGeneratorImplEEEvRNS_18TensorIteratorBaseEmlT_ENKUlvE_clEvENKUlvE2_clEvEUlP24curandStatePhilox4_32_10E_ZNS1_27distribution_nullary_kernelIlm10ulonglong2S7_SF_ZZZS5_IS7_EvS9_mlSA_ENKSB_clEvENKSC_clEvEUlmE_EEvS9_T2_RKT3_T4_EUlimE0_EEvlNS_15PhiloxCudaStateET1_SJ_:
	.zero		1368


//--------------------- .nv.constant0._ZN2at6native60_GLOBAL__N__fdc43544_27_DistributionRandomKernel_cu_f88cee4443distribution_elementwise_grid_stride_kernelImLi2EZZZNS0_9templates4cuda21random_from_to_kernelIPNS_17CUDAGeneratorImplEEEvRNS_18TensorIteratorBaseEmlT_ENKUlvE_clEvENKUlvE2_clEvEUlP24curandStatePhilox4_32_10E_ZNS1_27distribution_nullary_kernelIlm10ulonglong2S7_SF_ZZZS5_IS7_EvS9_mlSA_ENKSB_clEvENKSC_clEvEUlmE_EEvS9_T2_RKT3_T4_EUlimE_EEvlNS_15PhiloxCudaStateET1_SJ_ --------------------------
	.section	.nv.constant0._ZN2at6native60_GLOBAL__N__fdc43544_27_DistributionRandomKernel_cu_f88cee4443distribution_elementwise_grid_stride_kernelImLi2EZZZNS0_9templates4cuda21random_from_to_kernelIPNS_17CUDAGeneratorImplEEEvRNS_18TensorIteratorBaseEmlT_ENKUlvE_clEvENKUlvE2_clEvEUlP24curandStatePhilox4_32_10E_ZNS1_27distribution_nullary_kernelIlm10ulonglong2S7_SF_ZZZS5_IS7_EvS9_mlSA_ENKSB_clEvENKSC_clEvEUlmE_EEvS9_T2_RKT3_T4_EUlimE_EEvlNS_15PhiloxCudaStateET1_SJ_,"a",@progbits
	.sectionflags	@""
	.align	4
.nv.constant0._ZN2at6native60_GLOBAL__N__fdc43544_27_DistributionRandomKernel_cu_f88cee4443distribution_elementwise_grid_stride_kernelImLi2EZZZNS0_9templates4cuda21random_from_to_kernelIPNS_17CUDAGeneratorImplEEEvRNS_18TensorIteratorBaseEmlT_ENKUlvE_clEvENKUlvE2_clEvEUlP24curandStatePhilox4_32_10E_ZNS1_27distribution_nullary_kernelIlm10ulonglong2S7_SF_ZZZS5_IS7_EvS9_mlSA_ENKSB_clEvENKSC_clEvEUlmE_EEvS9_T2_RKT3_T4_EUlimE_EEvlNS_15PhiloxCudaStateET1_SJ_:
	.zero		968


//--------------------- .nv.constant0._ZN2at6native60_GLOBAL__N__fdc43544_27_DistributionRandomKernel_cu_f88cee4443distribution_elementwise_grid_stride_kernelIjLi4EZZZNS0_9templates4cuda21random_from_to_kernelIPNS_17CUDAGeneratorImplEEEvRNS_18TensorIteratorBaseEmlT_ENKUlvE_clEvENKUlvE1_clEvEUlP24curandStatePhilox4_32_10E0_ZNS1_27distribution_nullary_kernelIij5uint4S7_SF_ZZZS5_IS7_EvS9_mlSA_ENKSB_clEvENKSC_clEvEUljE_EEvS9_T2_RKT3_T4_EUlijE0_EEvlNS_15PhiloxCudaStateET1_SJ_ --------------------------
	.section	.nv.constant0._ZN2at6native60_GLOBAL__N__fdc43544_27_DistributionRandomKernel_cu_f88cee4443distribution_elementwise_grid_stride_kernelIjLi4EZZZNS0_9templates4cuda21random_from_to_kernelIPNS_17CUDAGeneratorImplEEEvRNS_18TensorIteratorBaseEmlT_ENKUlvE_clEvENKUlvE1_clEvEUlP24curandStatePhilox4_32_10E0_ZNS1_27distribution_nullary_kernelIij5uint4S7_SF_ZZZS5_IS7_EvS9_mlSA_ENKSB_clEvENKSC_clEvEUljE_EEvS9_T2_RKT3_T4_EUlijE0_EEvlNS_15PhiloxCudaStateET1_SJ_,"a",@progbits
	.sectionflags	@""
	.align	4
.nv.constant0._ZN2at6native60_GLOBAL__N__fdc43544_27_DistributionRandomKernel_cu_f88cee4443distribution_elementwise_grid_stride_kernelIjLi4EZZZNS0_9templates4cuda21random_from_to_kernelIPNS_17CUDAGeneratorImplEEEvRNS_18TensorIteratorBaseEmlT_ENKUlvE_clEvENKUlvE1_clEvEUlP24curandStatePhilox4_32_10E0_ZNS1_27distribution_nullary_kernelIij5uint4S7_SF_ZZZS5_IS7_EvS9_mlSA_ENKSB_clEvENKSC_clEvEUljE_EEvS9_T2_RKT3_T4_EUlijE0_EEvlNS_15PhiloxCudaStateET1_SJ_:
	.zero		1368


//--------------------- .nv.constant0._ZN2at6native60_GLOBAL__N__fdc43544_27_DistributionRandomKernel_cu_f88cee4443distribution_elementwise_grid_stride_kernelIjLi4EZZZNS0_9templates4cuda21random_from_to_kernelIPNS_17CUDAGeneratorImplEEEvRNS_18TensorIteratorBaseEmlT_ENKUlvE_clEvENKUlvE1_clEvEUlP24curandStatePhilox4_32_10E0_ZNS1_27distribution_nullary_kernelIij5uint4S7_SF_ZZZS5_IS7_EvS9_mlSA_ENKSB_clEvENKSC_clEvEUljE_EEvS9_T2_RKT3_T4_EUlijE_EEvlNS_15PhiloxCudaStateET1_SJ_ --------------------------
	.section	.nv.constant0._ZN2at6native60_GLOBAL__N__fdc43544_27_DistributionRandomKernel_cu_f88cee4443distribution_elementwise_grid_stride_kernelIjLi4EZZZNS0_9templates4cuda21random_from_to_kernelIPNS_17CUDAGeneratorImplEEEvRNS_18TensorIteratorBaseEmlT_ENKUlvE_clEvENKUlvE1_clEvEUlP24curandStatePhilox4_32_10E0_ZNS1_27distribution_nullary_kernelIij5uint4S7_SF_ZZZS5_IS7_EvS9_mlSA_ENKSB_clEvENKSC_clEvEUljE_EEvS9_T2_RKT3_T4_EUlijE_EEvlNS_15PhiloxCudaStateET1_SJ_,"a",@progbits
	.sectionflags	@""
	.align	4
.nv.constant0._ZN2at6native60_GLOBAL__N__fdc43544_27_DistributionRandomKernel_cu_f88cee4443distribution_elementwise_grid_stride_kernelIjLi4EZZZNS0_9templates4cuda21random_from_to_kernelIPNS_17CUDAGeneratorImplEEEvRNS_18TensorIteratorBaseEmlT_ENKUlvE_clEvENKUlvE1_clEvEUlP24curandStatePhilox4_32_10E0_ZNS1_27distribution_nullary_kernelIij5uint4S7_SF_ZZZS5_IS7_EvS9_mlSA_ENKSB_clEvENKSC_clEvEUljE_EEvS9_T2_RKT3_T4_EUlijE_EEvlNS_15PhiloxCudaStateET1_SJ_:
	.zero		968


//--------------------- .nv.constant0._ZN2at6native60_GLOBAL__N__fdc43544_27_DistributionRandomKernel_cu_f88cee4443distribution_elementwise_grid_stride_kernelImLi2EZZZNS0_9templates4cuda21random_from_to_kernelIPNS_17CUDAGeneratorImplEEEvRNS_18TensorIteratorBaseEmlT_ENKUlvE_clEvENKUlvE1_clEvEUlP24curandStatePhilox4_32_10E_ZNS1_27distribution_nullary_kernelIim10ulonglong2S7_SF_ZZZS5_IS7_EvS9_mlSA_ENKSB_clEvENKSC_clEvEUlmE_EEvS9_T2_RKT3_T4_EUlimE0_EEvlNS_15PhiloxCudaStateET1_SJ_ --------------------------
	.section	.nv.constant0._ZN2at6native60_GLOBAL__N__fdc43544_27_DistributionRandomKernel_cu_f88cee4443distribution_elementwise_grid_stride_kernelImLi2EZZZNS0_9templates4cuda21random_from_to_kernelIPNS_17CUDAGeneratorImplEEEvRNS_18TensorIteratorBaseEmlT_ENKUlvE_clEvENKUlvE1_clEvEUlP24curandStatePhilox4_32_10E_ZNS1_27distribution_nullary_kernelIim10ulonglong2S7_SF_ZZZS5_IS7_EvS9_mlSA_ENKSB_clEvENKSC_clEvEUlmE_EEvS9_T2_RKT3_T4_EUlimE0_EEvlNS_15PhiloxCudaStateET1_SJ_,"a",@progbits
	.sectionflags	@""
	.align	4
.nv.constant0._ZN2at6native60_GLOBAL__N__fdc43544_27_DistributionRandomKernel_cu_f88cee4443distribution_elementwise_grid_stride_kernelImLi2EZZZNS0_9templates4cuda21random_from_to_kernelIPNS_17CUDAGeneratorImplEEEvRNS_18TensorIteratorBaseEmlT_ENKUlvE_clEvENKUlvE1_clEvEUlP24curandStatePhilox4_32_10E_ZNS1_27distribution_nullary_kernelIim10ulonglong2S7_SF_ZZZS5_IS7_EvS9_mlSA_ENKSB_clEvENKSC_clEvEUlmE_EEvS9_T2_RKT3_T4_EUlimE0_EEvlNS_15PhiloxCudaStateET1_SJ_:
	.zero		1368


//--------------------- .nv.constant0._ZN2at6native60_GLOBAL__N__fdc43544_27_DistributionRandomKernel_cu_f88cee4443distribution_elementwise_grid_stride_kernelImLi2EZZZNS0_9templates4cuda21random_from_to_kernelIPNS_17CUDAGeneratorImplEEEvRNS_18TensorIteratorBaseEmlT_ENKUlvE_clEvENKUlvE1_clEvEUlP24curandStatePhilox4_32_10E_ZNS1_27distribution_nullary_kernelIim10ulonglong2S7_SF_ZZZS5_IS7_EvS9_mlSA_ENKSB_clEvENKSC_clEvEUlmE_EEvS9_T2_RKT3_T4_EUlimE_EEvlNS_15PhiloxCudaStateET1_SJ_ --------------------------
	.section	.nv.constant0._ZN2at6native60_GLOBAL__N__fdc43544_27_DistributionRandomKernel_cu_f88cee4443distribution_elementwise_grid_stride_kernelImLi2EZZZNS0_9templates4cuda21random_from_to_kernelIPNS_17CUDAGeneratorImplEEEvRNS_18TensorIteratorBaseEmlT_ENKUlvE_clEvENKUlvE1_clEvEUlP24curandStatePhilox4_32_10E_ZNS1_27distribution_nullary_kernelIim10ulonglong2S7_SF_ZZZS5_IS7_EvS9_mlSA_ENKSB_clEvENKSC_clEvEUlmE_EEvS9_T2_RKT3_T4_EUlimE_EEvlNS_15PhiloxCudaStateET1_SJ_,"a",@progbits
	.sectionflags	@""
	.align	4
.nv.constant0._ZN2at6native60_GLOBAL__N__fdc43544_27_DistributionRandomKernel_cu_f88cee4443distribution_elementwise_grid_stride_kernelImLi2EZZZNS0_9templates4cuda21random_from_to_kernelIPNS_17CUDAGeneratorImplEEEvRNS_18TensorIteratorBaseEmlT_ENKUlvE_clEvENKUlvE1_clEvEUlP24curandStatePhilox4_32_10E_ZNS1_27distribution_nullary_kernelIim10ulonglong2S7_SF_ZZZS5_IS7_EvS9_mlSA_ENKSB_clEvENKSC_clEvEUlmE_EEvS9_T2_RKT3_T4_EUlimE_EEvlNS_15PhiloxCudaStateET1_SJ_:
	.zero		968


//--------------------- .nv.constant0._ZN2at6native60_GLOBAL__N__fdc43544_27_DistributionRandomKernel_cu_f88cee4443distribution_elementwise_grid_stride_kernelIjLi4EZZZNS0_9templates4cuda21random_from_to_kernelIPNS_17CUDAGeneratorImplEEEvRNS_18TensorIteratorBaseEmlT_ENKUlvE_clEvENKUlvE0_clEvEUlP24curandStatePhilox4_32_10E0_ZNS1_27distribution_nullary_kernelIaj5uint4S7_SF_ZZZS5_IS7_EvS9_mlSA_ENKSB_clEvENKSC_clEvEUljE_EEvS9_T2_RKT3_T4_EUlijE0_EEvlNS_15PhiloxCudaStateET1_SJ_ --------------------------
	.section	.nv.constant0._ZN2at6native60_GLOBAL__N__fdc43544_27_DistributionRandomKernel_cu_f88cee4443distribution_elementwise_grid_stride_kernelIjLi4EZZZNS0_9templates4cuda21random_from_to_kernelIPNS_17CUDAGeneratorImplEEEvRNS_18TensorIteratorBaseEmlT_ENKUlvE_clEvENKUlvE0_clEvEUlP24curandStatePhilox4_32_10E0_ZNS1_27distribution_nullary_kernelIaj5uint4S7_SF_ZZZS5_IS7_EvS9_mlSA_ENKSB_clEvENKSC_clEvEUljE_EEvS9_T2_RKT3_T4_EUlijE0_EEvlNS_15PhiloxCudaStateET1_SJ_,"a",@progbits
	.sectionflags	@""
	.align	4
.nv.constant0._ZN2at6native60_GLOBAL__N__fdc43544_27_DistributionRandomKernel_cu_f88cee4443distribution_elementwise_grid_stride_kernelIjLi4EZZZNS0_9templates4cuda21random_from_to_kernelIPNS_17CUDAGeneratorImplEEEvRNS_18TensorIteratorBaseEmlT_ENKUlvE_clEvENKUlvE0_clEvEUlP24curandStatePhilox4_32_10E0_ZNS1_27distribution_nullary_kernelIaj5uint4S7_SF_ZZZS5_IS7_EvS9_mlSA_ENKSB_clEvENKSC_clEvEUljE_EEvS9_T2_RKT3_T4_EUlijE0_EEvlNS_15PhiloxCudaStateET1_SJ_:
	.zero		1368


//--------------------- .nv.constant0._ZN2at6native60_GLOBAL__N__fdc43544_27_DistributionRandomKernel_cu_f88cee4443distribution_elementwise_grid_stride_kernelIjLi4EZZZNS0_9templates4cuda21random_from_to_kernelIPNS_17CUDAGeneratorImplEEEvRNS_18TensorIteratorBaseEmlT_ENKUlvE_clEvENKUlvE0_clEvEUlP24curandStatePhilox4_32_10E0_ZNS1_27distribution_nullary_kernelIaj5uint4S7_SF_ZZZS5_IS7_EvS9_mlSA_ENKSB_clEvENKSC_clEvEUljE_EEvS9_T2_RKT3_T4_EUlijE_EEvlNS_15PhiloxCudaStateET1_SJ_ --------------------------
	.section	.nv.constant0._ZN2at6native60_GLOBAL__N__fdc43544_27_DistributionRandomKernel_cu_f88cee4443distribution_elementwise_grid_stride_kernelIjLi4EZZZNS0_9templates4cuda21random_from_to_kernelIPNS_17CUDAGeneratorImplEEEvRNS_18TensorIteratorBaseEmlT_ENKUlvE_clEvENKUlvE0_clEvEUlP24curandStatePhilox4_32_10E0_ZNS1_27distribution_nullary_kernelIaj5uint4S7_SF_ZZZS5_IS7_EvS9_mlSA_ENKSB_clEvENKSC_clEvEUljE_EEvS9_T2_RKT3_T4_EUlijE_EEvlNS_15PhiloxCudaStateET1_SJ_,"a",@progbits
	.sectionflags	@""
	.align	4
.nv.constant0._ZN2at6native60_GLOBAL__N__fdc43544_27_DistributionRandomKernel_cu_f88cee4443distribution_elementwise_grid_stride_kernelIjLi4EZZZNS0_9templates4cuda21random_from_to_kernelIPNS_17CUDAGeneratorImplEEEvRNS_18TensorIteratorBaseEmlT_ENKUlvE_clEvENKUlvE0_clEvEUlP24curandStatePhilox4_32_10E0_ZNS1_27distribution_nullary_kernelIaj5uint4S7_SF_ZZZS5_IS7_EvS9_mlSA_ENKSB_clEvENKSC_clEvEUljE_EEvS9_T2_RKT3_T4_EUlijE_EEvlNS_15PhiloxCudaStateET1_SJ_:
	.zero		968


//--------------------- .nv.constant0._ZN2at6native60_GLOBAL__N__fdc43544_27_DistributionRandomKernel_cu_f88cee4443distribution_elementwise_grid_stride_kernelImLi2EZZZNS0_9templates4cuda21random_from_to_kernelIPNS_17CUDAGeneratorImplEEEvRNS_18TensorIteratorBaseEmlT_ENKUlvE_clEvENKUlvE0_clEvEUlP24curandStatePhilox4_32_10E_ZNS1_27distribution_nullary_kernelIam10ulonglong2S7_SF_ZZZS5_IS7_EvS9_mlSA_ENKSB_clEvENKSC_clEvEUlmE_EEvS9_T2_RKT3_T4_EUlimE0_EEvlNS_15PhiloxCudaStateET1_SJ_ --------------------------
	.section	.nv.constant0._ZN2at6native60_GLOBAL__N__fdc43544_27_DistributionRandomKernel_cu_f88cee4443distribution_elementwise_grid_stride_kernelImLi2EZZZNS0_9templates4cuda21random_from_to_kernelIPNS_17CUDAGeneratorImplEEEvRNS_18TensorIteratorBaseEmlT_ENKUlvE_clEvENKUlvE0_clEvEUlP24curandStatePhilox4_32_10E_ZNS1_27distribution_nullary_kernelIam10ulonglong2S7_SF_ZZZS5_IS7_EvS9_mlSA_ENKSB_clEvENKSC_clEvEUlmE_EEvS9_T2_RKT3_T4_EUlimE0_EEvlNS_15PhiloxCudaStateET1_SJ_,"a",@progbits
	.sectionflags	@""
	.align	4
.nv.constant0._ZN2at6native60_GLOBAL__N__fdc43544_27_DistributionRandomKernel_cu_f88cee4443distribution_elementwise_grid_stride_kernelImLi2EZZZNS0_9templates4cuda21random_from_to_kernelIPNS_17CUDAGeneratorImplEEEvRNS_18TensorIteratorBaseEmlT_ENKUlvE_clEvENKUlvE0_clEvEUlP24curandStatePhilox4_32_10E_ZNS1_27distribution_nullary_kernelIam10ulonglong2S7_SF_ZZZS5_IS7_EvS9_mlSA_ENKSB_clEvENKSC_clEvEUlmE_EEvS9_T2_RKT3_T4_EUlimE0_EEvlNS_15PhiloxCudaStateET1_SJ_:
	.zero		1368


//--------------------- .nv.constant0._ZN2at6native60_GLOBAL__N__fdc43544_27_DistributionRandomKernel_cu_f88cee4443distribution_elementwise_grid_stride_kernelImLi2EZZZNS0_9templates4cuda21random_from_to_kernelIPNS_17CUDAGeneratorImplEEEvRNS_18TensorIteratorBaseEmlT_ENKUlvE_clEvENKUlvE0_clEvEUlP24curandStatePhilox4_32_10E_ZNS1_27distribution_nullary_kernelIam10ulonglong2S7_SF_ZZZS5_IS7_EvS9_mlSA_ENKSB_clEvENKSC_clEvEUlmE_EEvS9_T2_RKT3_T4_EUlimE_EEvlNS_15PhiloxCudaStateET1_SJ_ --------------------------
	.section	.nv.constant0._ZN2at6native60_GLOBAL__N__fdc43544_27_DistributionRandomKernel_cu_f88cee4443distribution_elementwise_grid_stride_kernelImLi2EZZZNS0_9templates4cuda21random_from_to_kernelIPNS_17CUDAGeneratorImplEEEvRNS_18TensorIteratorBaseEmlT_ENKUlvE_clEvENKUlvE0_clEvEUlP24curandStatePhilox4_32_10E_ZNS1_27distribution_nullary_kernelIam10ulonglong2S7_SF_ZZZS5_IS7_EvS9_mlSA_ENKSB_clEvENKSC_clEvEUlmE_EEvS9_T2_RKT3_T4_EUlimE_EEvlNS_15PhiloxCudaStateET1_SJ_,"a",@progbits
	.sectionflags	@""
	.align	4
.nv.constant0._ZN2at6native60_GLOBAL__N__fdc43544_27_DistributionRandomKernel_cu_f88cee4443distribution_elementwise_grid_stride_kernelImLi2EZZZNS0_9templates4cuda21random_from_to_kernelIPNS_17CUDAGeneratorImplEEEvRNS_18TensorIteratorBaseEmlT_ENKUlvE_clEvENKUlvE0_clEvEUlP24curandStatePhilox4_32_10E_ZNS1_27distribution_nullary_kernelIam10ulonglong2S7_SF_ZZZS5_IS7_EvS9_mlSA_ENKSB_clEvENKSC_clEvEUlmE_EEvS9_T2_RKT3_T4_EUlimE_EEvlNS_15PhiloxCudaStateET1_SJ_:
	.zero		968


//--------------------- .nv.constant0._ZN2at6native60_GLOBAL__N__fdc43544_27_DistributionRandomKernel_cu_f88cee4443distribution_elementwise_grid_stride_kernelIjLi4EZZZNS0_9templates4cuda21random_from_to_kernelIPNS_17CUDAGeneratorImplEEEvRNS_18TensorIteratorBaseEmlT_ENKUlvE_clEvENKUlvE_clEvEUlP24curandStatePhilox4_32_10E0_ZNS1_27distribution_nullary_kernelIhj5uint4S7_SF_ZZZS5_IS7_EvS9_mlSA_ENKSB_clEvENKSC_clEvEUljE_EEvS9_T2_RKT3_T4_EUlijE0_EEvlNS_15PhiloxCudaStateET1_SJ_ --------------------------
	.section	.nv.constant0._ZN2at6native60_GLOBAL__N__fdc43544_27_DistributionRandomKernel_cu_f88cee4443distribution_elementwise_grid_stride_kernelIjLi4EZZZNS0_9templates4cuda21random_from_to_kernelIPNS_17CUDAGeneratorImplEEEvRNS_18TensorIteratorBaseEmlT_ENKUlvE_clEvENKUlvE_clEvEUlP24curandStatePhilox4_32_10E0_ZNS1_27distribution_nullary_kernelIhj5uint4S7_SF_ZZZS5_IS7_EvS9_mlSA_ENKSB_clEvENKSC_clEvEUljE_EEvS9_T2_RKT3_T4_EUlijE0_EEvlNS_15PhiloxCudaStateET1_SJ_,"a",@progbits
	.sectionflags	@""
	.align	4
.nv.constant0._ZN2at6native60_GLOBAL__N__fdc43544_27_DistributionRandomKernel_cu_f88cee4443distribution_elementwise_grid_stride_kernelIjLi4EZZZNS0_9templates4cuda21random_from_to_kernelIPNS_17CUDAGeneratorImplEEEvRNS_18TensorIteratorBaseEmlT_ENKUlvE_clEvENKUlvE_clEvEUlP24curandStatePhilox4_32_10E0_ZNS1_27distribution_nullary_kernelIhj5uint4S7_SF_ZZZS5_IS7_EvS9_mlSA_ENKSB_clEvENKSC_clEvEUljE_EEvS9_T2_RKT3_T4_EUlijE0_EEvlNS_15PhiloxCudaStateET1_SJ_:
	.zero		1368


//--------------------- .nv.constant0._ZN2at6native60_GLOBAL__N__fdc43544_27_DistributionRandomKernel_cu_f88cee4443distribution_elementwise_grid_stride_kernelIjLi4EZZZNS0_9templates4cuda21random_from_to_kernelIPNS_17CUDAGeneratorImplEEEvRNS_18TensorIteratorBaseEmlT_ENKUlvE_clEvENKUlvE_clEvEUlP24curandStatePhilox4_32_10E0_ZNS1_27distribution_nullary_kernelIhj5uint4S7_SF_ZZZS5_IS7_EvS9_mlSA_ENKSB_clEvENKSC_clEvEUljE_EEvS9_T2_RKT3_T4_EUlijE_EEvlNS_15PhiloxCudaStateET1_SJ_ --------------------------
	.section	.nv.constant0._ZN2at6native60_GLOBAL__N__fdc43544_27_DistributionRandomKernel_cu_f88cee4443distribution_elementwise_grid_stride_kernelIjLi4EZZZNS0_9templates4cuda21random_from_to_kernelIPNS_17CUDAGeneratorImplEEEvRNS_18TensorIteratorBaseEmlT_ENKUlvE_clEvENKUlvE_clEvEUlP24curandStatePhilox4_32_10E0_ZNS1_27distribution_nullary_kernelIhj5uint4S7_SF_ZZZS5_IS7_EvS9_mlSA_ENKSB_clEvENKSC_clEvEUljE_EEvS9_T2_RKT3_T4_EUlijE_EEvlNS_15PhiloxCudaStateET1_SJ_,"a",@progbits
	.sectionflags	@""
	.align	4
.nv.constant0._ZN2at6native60_GLOBAL__N__fdc43544_27_DistributionRandomKernel_cu_f88cee4443distribution_elementwise_grid_stride_kernelIjLi4EZZZNS0_9templates4cuda21random_from_to_kernelIPNS_17CUDAGeneratorImplEEEvRNS_18TensorIteratorBaseEmlT_ENKUlvE_clEvENKUlvE_clEvEUlP24curandStatePhilox4_32_10E0_ZNS1_27distribution_nullary_kernelIhj5uint4S7_SF_ZZZS5_IS7_EvS9_mlSA_ENKSB_clEvENKSC_clEvEUljE_EEvS9_T2_RKT3_T4_EUlijE_EEvlNS_15PhiloxCudaStateET1_SJ_:
	.zero		968


//--------------------- .nv.constant0._ZN2at6native60_GLOBAL__N__fdc43544_27_DistributionRandomKernel_cu_f88cee4443distribution_elementwise_grid_stride_kernelImLi2EZZZNS0_9templates4cuda21random_from_to_kernelIPNS_17CUDAGeneratorImplEEEvRNS_18TensorIteratorBaseEmlT_ENKUlvE_clEvENKUlvE_clEvEUlP24curandStatePhilox4_32_10E_ZNS1_27distribution_nullary_kernelIhm10ulonglong2S7_SF_ZZZS5_IS7_EvS9_mlSA_ENKSB_clEvENKSC_clEvEUlmE_EEvS9_T2_RKT3_T4_EUlimE0_EEvlNS_15PhiloxCudaStateET1_SJ_ --------------------------
	.section	.nv.constant0._ZN2at6native60_GLOBAL__N__fdc43544_27_DistributionRandomKernel_cu_f88cee4443distribution_elementwise_grid_stride_kernelImLi2EZZZNS0_9templates4cuda21random_from_to_kernelIPNS_17CUDAGeneratorImplEEEvRNS_18TensorIteratorBaseEmlT_ENKUlvE_clEvENKUlvE_clEvEUlP24curandStatePhilox4_32_10E_ZNS1_27distribution_nullary_kernelIhm10ulonglong2S7_SF_ZZZS5_IS7_EvS9_mlSA_ENKSB_clEvENKSC_clEvEUlmE_EEvS9_T2_RKT3_T4_EUlimE0_EEvlNS_15PhiloxCudaStateET1_SJ_,"a",@progbits
	.sectionflags	@""
	.align	4
.nv.constant0._ZN2at6native60_GLOBAL__N__fdc43544_27_DistributionRandomKernel_cu_f88cee4443distribution_elementwise_grid_stride_kernelImLi2EZZZNS0_9templates4cuda21random_from_to_kernelIPNS_17CUDAGeneratorImplEEEvRNS_18TensorIteratorBaseEmlT_ENKUlvE_clEvENKUlvE_clEvEUlP24curandStatePhilox4_32_10E_ZNS1_27distribution_nullary_kernelIhm10ulonglong2S7_SF_ZZZS5_IS7_EvS9_mlSA_ENKSB_clEvENKSC_clEvEUlmE_EEvS9_T2_RKT3_T4_EUlimE0_EEvlNS_15PhiloxCudaStateET1_SJ_:
	.zero		1368


//--------------------- .nv.constant0._ZN2at6native60_GLOBAL__N__fdc43544_27_DistributionRandomKernel_cu_f88cee4443distribution_elementwise_grid_stride_kernelImLi2EZZZNS0_9templates4cuda21random_from_to_kernelIPNS_17CUDAGeneratorImplEEEvRNS_18TensorIteratorBaseEmlT_ENKUlvE_clEvENKUlvE_clEvEUlP24curandStatePhilox4_32_10E_ZNS1_27distribution_nullary_kernelIhm10ulonglong2S7_SF_ZZZS5_IS7_EvS9_mlSA_ENKSB_clEvENKSC_clEvEUlmE_EEvS9_T2_RKT3_T4_EUlimE_EEvlNS_15PhiloxCudaStateET1_SJ_ --------------------------
	.section	.nv.constant0._ZN2at6native60_GLOBAL__N__fdc43544_27_DistributionRandomKernel_cu_f88cee4443distribution_elementwise_grid_stride_kernelImLi2EZZZNS0_9templates4cuda21random_from_to_kernelIPNS_17CUDAGeneratorImplEEEvRNS_18TensorIteratorBaseEmlT_ENKUlvE_clEvENKUlvE_clEvEUlP24curandStatePhilox4_32_10E_ZNS1_27distribution_nullary_kernelIhm10ulonglong2S7_SF_ZZZS5_IS7_EvS9_mlSA_ENKSB_clEvENKSC_clEvEUlmE_EEvS9_T2_RKT3_T4_EUlimE_EEvlNS_15PhiloxCudaStateET1_SJ_,"a",@progbits
	.sectionflags	@""
	.align	4
.nv.constant0._ZN2at6native60_GLOBAL__N__fdc43544_27_DistributionRandomKernel_cu_f88cee4443distribution_elementwise_grid_stride_kernelImLi2EZZZNS0_9templates4cuda21random_from_to_kernelIPNS_17CUDAGeneratorImplEEEvRNS_18TensorIteratorBaseEmlT_ENKUlvE_clEvENKUlvE_clEvEUlP24curandStatePhilox4_32_10E_ZNS1_27distribution_nullary_kernelIhm10ulonglong2S7_SF_ZZZS5_IS7_EvS9_mlSA_ENKSB_clEvENKSC_clEvEUlmE_EEvS9_T2_RKT3_T4_EUlimE_EEvlNS_15PhiloxCudaStateET1_SJ_:
	.zero		968


//--------------------- SYMBOLS --------------------------

	.type		.nv.reservedSmem.offset0,@object
	.size		.nv.reservedSmem.offset0,0x4
